def matmul_kernel(
    a_ptr,
    b_ptr,
    c_ptr,
    M,
    N,
    K,
    stride_am,
    stride_ak,
    stride_bk,
    stride_bn,
    stride_cm,
    stride_cn,
    BLOCK_M: tl.constexpr,
    BLOCK_N: tl.constexpr,
    BLOCK_K: tl.constexpr,
    GROUP_M: tl.constexpr,
):
    pid = tl.program_id(axis=0)
    num_pid_m = tl.cdiv(M, BLOCK_M)
    num_pid_n = tl.cdiv(N, BLOCK_N)
    num_pid_in_group = GROUP_M * num_pid_n
    group_id = pid // num_pid_in_group
    first_pid_m = group_id * GROUP_M
    group_size_m = min(num_pid_m - first_pid_m, GROUP_M)
    pid_m = first_pid_m + ((pid % num_pid_in_group) % group_size_m)
    pid_n = (pid % num_pid_in_group) // group_size_m

    offs_am = (pid_m * BLOCK_M + tl.arange(0, BLOCK_M)) % M
    offs_bn = (pid_n * BLOCK_N + tl.arange(0, BLOCK_N)) % N
    offs_k = tl.arange(0, BLOCK_K)
    a_ptrs = a_ptr + offs_am[:, None] * stride_am + offs_k[None, :] * stride_ak
    b_ptrs = b_ptr + offs_k[:, None] * stride_bk + offs_bn[None, :] * stride_bn

    acc = tl.zeros((BLOCK_M, BLOCK_N), dtype=tl.float32)
    for kk in range(0, tl.cdiv(K, BLOCK_K)):
        a = tl.load(a_ptrs, mask=offs_k[None, :] < K - kk * BLOCK_K, other=0.0)
        b = tl.load(b_ptrs, mask=offs_k[:, None] < K - kk * BLOCK_K, other=0.0)
        acc = tl.dot(a, b, acc)
        a_ptrs += BLOCK_K * stride_ak
        b_ptrs += BLOCK_K * stride_bk

    c = acc.to(c_ptr.dtype.element_ty)
    offs_cm = pid_m * BLOCK_M + tl.arange(0, BLOCK_M)
    offs_cn = pid_n * BLOCK_N + tl.arange(0, BLOCK_N)
    c_ptrs = c_ptr + offs_cm[:, None] * stride_cm + offs_cn[None, :] * stride_cn
    mask = (offs_cm[:, None] < M) & (offs_cn[None, :] < N)
    tl.store(c_ptrs, c, mask=mask)

# config = {"BLOCK_K": 128, "BLOCK_M": 64, "BLOCK_N": 256, "GROUP_M": 8, "arch": "sm_100", "dtype": "fp32", "num_ctas": 1, "num_stages": 3, "num_warps": 2}
# arch = sm_100


// ===== COMPILED SASS (sm_100a) =====

	.target	sm_100a

	.elftype	@"ET_EXEC"


//--------------------- .note.nv.tkinfo           --------------------------
	.section	.note.nv.tkinfo,"",@"SHT_NOTE"
	.sectionflags	@"SHF_NOTE_NV_TKINFO"
	.tkinfo
        /*0018*/ 	.word	0x00000081
        /*0030*/ 	.string	""
        /*0030*/ 	.string	"ptxas-blackwell"
        /*0030*/ 	.string	"Cuda compilation tools, release 12.9, V12.9.86"
        /*0030*/ 	.string	"Build cuda_12.9.r12.9/compiler.36037853_0"
        /*0030*/ 	.string	"-v  -suppress-debug-info  -lineinfo  -arch sm_100a "



//--------------------- .note.nv.cuver            --------------------------
	.section	.note.nv.cuver,"",@"SHT_NOTE"
	.sectionflags	@"SHF_NOTE_NV_CUVER"
        /*0018*/ 	.short	0x0001
        /*001a*/ 	.short	0x0064
        /*001c*/ 	.short	0x0001
        /*001e*/ 	.short	0x0000
        /*0020*/ 	.short	0x0001
        /*0022*/ 	.short	0x0000


//--------------------- .nv.info                  --------------------------
	.section	.nv.info,"",@"SHT_CUDA_INFO"
	.align	4


	//----- nvinfo : EIATTR_REGCOUNT
	.align		4
        /*0000*/ 	.byte	0x04, 0x2f
        /*0002*/ 	.short	(.L_1 - .L_0)
	.align		4
.L_0:
        /*0004*/ 	.word	index@(matmul_kernel)
        /*0008*/ 	.word	0x000000ff


	//----- nvinfo : EIATTR_FRAME_SIZE
	.align		4
.L_1:
        /*000c*/ 	.byte	0x04, 0x11
        /*000e*/ 	.short	(.L_3 - .L_2)
	.align		4
.L_2:
        /*0010*/ 	.word	index@(matmul_kernel)
        /*0014*/ 	.word	0x00002ee0


	//----- nvinfo : EIATTR_MIN_STACK_SIZE
	.align		4
.L_3:
        /*0018*/ 	.byte	0x04, 0x12
        /*001a*/ 	.short	(.L_5 - .L_4)
	.align		4
.L_4:
        /*001c*/ 	.word	index@(matmul_kernel)
        /*0020*/ 	.word	0x00002ee0
.L_5:


//--------------------- .nv.info.matmul_kernel    --------------------------
	.section	.nv.info.matmul_kernel,"",@"SHT_CUDA_INFO"
	.sectionflags	@""
	.align	4


	//----- nvinfo : EIATTR_CUDA_API_VERSION
	.align		4
        /*0000*/ 	.byte	0x04, 0x37
        /*0002*/ 	.short	(.L_7 - .L_6)
.L_6:
        /*0004*/ 	.word	0x00000081


	//----- nvinfo : EIATTR_KPARAM_INFO
	.align		4
.L_7:
        /*0008*/ 	.byte	0x04, 0x17
        /*000a*/ 	.short	(.L_9 - .L_8)
.L_8:
        /*000c*/ 	.word	0x00000000
        /*0010*/ 	.short	0x000d
        /*0012*/ 	.short	0x0048
        /*0014*/ 	.byte	0x00, 0xf4, 0x21, 0x00


	//----- nvinfo : EIATTR_KPARAM_INFO
	.align		4
.L_9:
        /*0018*/ 	.byte	0x04, 0x17
        /*001a*/ 	.short	(.L_11 - .L_10)
.L_10:
        /*001c*/ 	.word	0x00000000
        /*0020*/ 	.short	0x000c
        /*0022*/ 	.short	0x0040
        /*0024*/ 	.byte	0x00, 0xf4, 0x21, 0x00


	//----- nvinfo : EIATTR_KPARAM_INFO
	.align		4
.L_11:
        /*0028*/ 	.byte	0x04, 0x17
        /*002a*/ 	.short	(.L_13 - .L_12)
.L_12:
        /*002c*/ 	.word	0x00000000
        /*0030*/ 	.short	0x000b
        /*0032*/ 	.short	0x0038
        /*0034*/ 	.byte	0x00, 0xf0, 0x11, 0x00


	//----- nvinfo : EIATTR_KPARAM_INFO
	.align		4
.L_13:
        /*0038*/ 	.byte	0x04, 0x17
        /*003a*/ 	.short	(.L_15 - .L_14)
.L_14:
        /*003c*/ 	.word	0x00000000
        /*0040*/ 	.short	0x000a
        /*0042*/ 	.short	0x0034
        /*0044*/ 	.byte	0x00, 0xf0, 0x11, 0x00


	//----- nvinfo : EIATTR_KPARAM_INFO
	.align		4
.L_15:
        /*0048*/ 	.byte	0x04, 0x17
        /*004a*/ 	.short	(.L_17 - .L_16)
.L_16:
        /*004c*/ 	.word	0x00000000
        /*0050*/ 	.short	0x0009
        /*0052*/ 	.short	0x0030
        /*0054*/ 	.byte	0x00, 0xf0, 0x11, 0x00


	//----- nvinfo : EIATTR_KPARAM_INFO
	.align		4
.L_17:
        /*0058*/ 	.byte	0x04, 0x17
        /*005a*/ 	.short	(.L_19 - .L_18)
.L_18:
        /*005c*/ 	.word	0x00000000
        /*0060*/ 	.short	0x0008
        /*0062*/ 	.short	0x002c
        /*0064*/ 	.byte	0x00, 0xf0, 0x11, 0x00


	//----- nvinfo : EIATTR_KPARAM_INFO
	.align		4
.L_19:
        /*0068*/ 	.byte	0x04, 0x17
        /*006a*/ 	.short	(.L_21 - .L_20)
.L_20:
        /*006c*/ 	.word	0x00000000
        /*0070*/ 	.short	0x0007
        /*0072*/ 	.short	0x0028
        /*0074*/ 	.byte	0x00, 0xf0, 0x11, 0x00


	//----- nvinfo : EIATTR_KPARAM_INFO
	.align		4
.L_21:
        /*0078*/ 	.byte	0x04, 0x17
        /*007a*/ 	.short	(.L_23 - .L_22)
.L_22:
        /*007c*/ 	.word	0x00000000
        /*0080*/ 	.short	0x0006
        /*0082*/ 	.short	0x0024
        /*0084*/ 	.byte	0x00, 0xf0, 0x11, 0x00


	//----- nvinfo : EIATTR_KPARAM_INFO
	.align		4
.L_23:
        /*0088*/ 	.byte	0x04, 0x17
        /*008a*/ 	.short	(.L_25 - .L_24)
.L_24:
        /*008c*/ 	.word	0x00000000
        /*0090*/ 	.short	0x0005
        /*0092*/ 	.short	0x0020
        /*0094*/ 	.byte	0x00, 0xf0, 0x11, 0x00


	//----- nvinfo : EIATTR_KPARAM_INFO
	.align		4
.L_25:
        /*0098*/ 	.byte	0x04, 0x17
        /*009a*/ 	.short	(.L_27 - .L_26)
.L_26:
        /*009c*/ 	.word	0x00000000
        /*00a0*/ 	.short	0x0004
        /*00a2*/ 	.short	0x001c
        /*00a4*/ 	.byte	0x00, 0xf0, 0x11, 0x00


	//----- nvinfo : EIATTR_KPARAM_INFO
	.align		4
.L_27:
        /*00a8*/ 	.byte	0x04, 0x17
        /*00aa*/ 	.short	(.L_29 - .L_28)
.L_28:
        /*00ac*/ 	.word	0x00000000
        /*00b0*/ 	.short	0x0003
        /*00b2*/ 	.short	0x0018
        /*00b4*/ 	.byte	0x00, 0xf0, 0x11, 0x00


	//----- nvinfo : EIATTR_KPARAM_INFO
	.align		4
.L_29:
        /*00b8*/ 	.byte	0x04, 0x17
        /*00ba*/ 	.short	(.L_31 - .L_30)
.L_30:
        /*00bc*/ 	.word	0x00000000
        /*00c0*/ 	.short	0x0002
        /*00c2*/ 	.short	0x0010
        /*00c4*/ 	.byte	0x00, 0xf4, 0x21, 0x00


	//----- nvinfo : EIATTR_KPARAM_INFO
	.align		4
.L_31:
        /*00c8*/ 	.byte	0x04, 0x17
        /*00ca*/ 	.short	(.L_33 - .L_32)
.L_32:
        /*00cc*/ 	.word	0x00000000
        /*00d0*/ 	.short	0x0001
        /*00d2*/ 	.short	0x0008
        /*00d4*/ 	.byte	0x00, 0xf4, 0x21, 0x00


	//----- nvinfo : EIATTR_KPARAM_INFO
	.align		4
.L_33:
        /*00d8*/ 	.byte	0x04, 0x17
        /*00da*/ 	.short	(.L_35 - .L_34)
.L_34:
        /*00dc*/ 	.word	0x00000000
        /*00e0*/ 	.short	0x0000
        /*00e2*/ 	.short	0x0000
        /*00e4*/ 	.byte	0x00, 0xf4, 0x21, 0x00


	//----- nvinfo : EIATTR_SPARSE_MMA_MASK
	.align		4
.L_35:
        /*00e8*/ 	.byte	0x03, 0x50
        /*00ea*/ 	.short	0x0000


	//----- nvinfo : EIATTR_MAXREG_COUNT
	.align		4
        /*00ec*/ 	.byte	0x03, 0x1b
        /*00ee*/ 	.short	0x00ff


	//----- nvinfo : EIATTR_NUM_BARRIERS
	.align		4
        /*00f0*/ 	.byte	0x02, 0x4c
        /*00f2*/ 	.byte	0x01
	.zero		1


	//----- nvinfo : EIATTR_ANNOTATIONS
	.align		4
        /*00f4*/ 	.byte	0x04, 0x55
        /*00f6*/ 	.short	(.L_37 - .L_36)


	//   ....[0]....
.L_36:
        /*00f8*/ 	.word	0x00000001
        /*00fc*/ 	.byte	0xb0, 0x00, 0x00, 0x00, 0x01, 0x00, 0x00, 0x00, 0xb0, 0x0a, 0x00, 0x00, 0x01, 0x00, 0x00, 0x00
        /* <DEDUP_REMOVED lines=1397> */
        /*585c*/ 	.byte	0x30, 0x6c, 0x02, 0x00


	//----- nvinfo : EIATTR_VRC_CTA_INIT_COUNT
	.align		4
.L_37:
        /*5860*/ 	.byte	0x02, 0x4a
	.zero		1
	.zero		1


	//----- nvinfo : EIATTR_EXIT_INSTR_OFFSETS
	.align		4
        /*5864*/ 	.byte	0x04, 0x1c
        /*5866*/ 	.short	(.L_39 - .L_38)


	//   ....[0]....
.L_38:
        /*5868*/ 	.word	0x0006f690


	//   ....[1]....
        /*586c*/ 	.word	0x0006f6b0


	//----- nvinfo : EIATTR_REQNTID
	.align		4
.L_39:
        /*5870*/ 	.byte	0x04, 0x10
        /*5872*/ 	.short	(.L_41 - .L_40)
.L_40:
        /*5874*/ 	.word	0x00000040
        /*5878*/ 	.word	0x00000001
        /*587c*/ 	.word	0x00000001


	//----- nvinfo : EIATTR_CBANK_PARAM_SIZE
	.align		4
.L_41:
        /*5880*/ 	.byte	0x03, 0x19
        /*5882*/ 	.short	0x0050


	//----- nvinfo : EIATTR_PARAM_CBANK
	.align		4
        /*5884*/ 	.byte	0x04, 0x0a
        /*5886*/ 	.short	(.L_43 - .L_42)
	.align		4
.L_42:
        /*5888*/ 	.word	index@(.nv.constant0.matmul_kernel)
        /*588c*/ 	.short	0x0380
        /*588e*/ 	.short	0x0050


	//----- nvinfo : EIATTR_SW_WAR
	.align		4
.L_43:
        /*5890*/ 	.byte	0x04, 0x36
        /*5892*/ 	.short	(.L_45 - .L_44)
.L_44:
        /*5894*/ 	.word	0x00000008
.L_45:


//--------------------- .nv.compat                --------------------------
	.section	.nv.compat,"",@"SHT_CUDA_COMPAT_INFO"
	.align	4
        /*0000*/ 	.byte	0x02, 0x02, 0x01, 0x00, 0x02, 0x05, 0x05, 0x00, 0x02, 0x03, 0x00, 0x00, 0x02, 0x06, 0x01, 0x00


//--------------------- .nv.callgraph             --------------------------
	.section	.nv.callgraph,"",@"SHT_CUDA_CALLGRAPH"
	.align	4
	.sectionentsize	8
	.align		4
        /*0000*/ 	.word	0x00000000
	.align		4
        /*0004*/ 	.word	0xffffffff
	.align		4
        /*0008*/ 	.word	0x00000000
	.align		4
        /*000c*/ 	.word	0xfffffffe
	.align		4
        /*0010*/ 	.word	0x00000000
	.align		4
        /*0014*/ 	.word	0xfffffffd
	.align		4
        /*0018*/ 	.word	0x00000000
	.align		4
        /*001c*/ 	.word	0xfffffffc


//--------------------- .text.matmul_kernel       --------------------------
	.section	.text.matmul_kernel,"ax",@progbits
	.align	128
        .global         matmul_kernel
        .type           matmul_kernel,@function
        .size           matmul_kernel,(.L_x_3 - matmul_kernel)
        .other          matmul_kernel,@"STO_CUDA_ENTRY STV_DEFAULT"
matmul_kernel:
.text.matmul_kernel:
[----:B------:R-:W1:Y:S08]  /*0000*/  LDC R1, c[0x0][0x37c] ;  /* 0x0000df00ff017b82 */ /* 0x000e700000000800 */
[----:B------:R-:W2:Y:S01]  /*0010*/  LDC.64 R2, c[0x0][0x398] ;  /* 0x0000e600ff027b82 */ /* 0x000ea20000000a00 */
[----:B-1----:R-:W-:Y:S01]  /*0020*/  VIADD R1, R1, 0xffffd120 ;  /* 0xffffd12001017836 */ /* 0x002fe20000000000 */
[----:B------:R-:W1:Y:S01]  /*0030*/  S2R R7, SR_CTAID.X ;  /* 0x0000000000077919 */ /* 0x000e620000002500 */
[----:B------:R-:W3:Y:S01]  /*0040*/  LDCU UR54, c[0x0][0x3a4] ;  /* 0x00007480ff3677ac */ /* 0x000ee20008000800 */
[----:B------:R-:W4:Y:S01]  /*0050*/  LDCU.128 UR4, c[0x0][0x380] ;  /* 0x00007000ff0477ac */ /* 0x000f220008000c00 */
[----:B------:R-:W1:Y:S01]  /*0060*/  LDCU UR51, c[0x0][0x3b0] ;  /* 0x00007600ff3377ac */ /* 0x000e620008000800 */
[----:B------:R-:W1:Y:S01]  /*0070*/  LDCU UR48, c[0x0][0x3b0] ;  /* 0x00007600ff3077ac */ /* 0x000e620008000800 */
[----:B------:R-:W1:Y:S01]  /*0080*/  LDCU UR71, c[0x0][0x3b0] ;  /* 0x00007600ff4777ac */ /* 0x000e620008000800 */
[----:B------:R-:W1:Y:S01]  /*0090*/  LDCU UR63, c[0x0][0x3b0] ;  /* 0x00007600ff3f77ac */ /* 0x000e620008000800 */
[----:B--2---:R-:W-:Y:S01]  /*00a0*/  MOV R12, R3 ;  /* 0x00000003000c7202 */ /* 0x004fe20000000f00 */
[----:B------:R2:W-:Y:S01]  /*00b0*/  STL.64 [R1+0x38], R2 ;  /* 0x0000380201007387 */ /* 0x0005e20000100a00 */
[----:B------:R-:W-:Y:S01]  /*00c0*/  IMAD.MOV.U32 R13, RZ, RZ, R2 ;  /* 0x000000ffff0d7224 */ /* 0x000fe200078e0002 */
[----:B------:R-:W1:Y:S01]  /*00d0*/  LDCU UR55, c[0x0][0x3b0] ;  /* 0x00007600ff3777ac */ /* 0x000e620008000800 */
[----:B------:R-:W-:Y:S01]  /*00e0*/  IABS R123, R12 ;  /* 0x0000000c007b7213 */ /* 0x000fe20000000000 */
[----:B------:R-:W-:-:S02]  /*00f0*/  VIADD R0, R12, 0xff ;  /* 0x000000ff0c007836 */ /* 0x000fc40000000000 */
[----:B------:R-:W-:Y:S01]  /*0100*/  IABS R114, R13 ;  /* 0x0000000d00727213 */ /* 0x000fe20000000000 */
[----:B------:R-:W2:Y:S01]  /*0110*/  LDCU UR46, c[0x0][0x3b0] ;  /* 0x00007600ff2e77ac */ /* 0x000ea20008000800 */
[----:B-1----:R-:W-:Y:S01]  /*0120*/  IABS R8, R7 ;  /* 0x0000000700087213 */ /* 0x002fe20000000000 */
[----:B------:R-:W1:Y:S01]  /*0130*/  LDCU UR40, c[0x0][0x3b0] ;  /* 0x00007600ff2877ac */ /* 0x000e620008000800 */
[----:B--2---:R-:W-:Y:S01]  /*0140*/  SHF.R.S32.HI R3, RZ, 0x1f, R0 ;  /* 0x0000001fff037819 */ /* 0x004fe20000011400 */
[----:B------:R-:W2:Y:S03]  /*0150*/  LDCU UR38, c[0x0][0x3b0] ;  /* 0x00007600ff2677ac */ /* 0x000ea60008000800 */
[----:B------:R-:W-:Y:S01]  /*0160*/  LEA.HI R3, R3, R0, RZ, 0x8 ;  /* 0x0000000003037211 */ /* 0x000fe200078f40ff */
[----:B------:R-:W1:Y:S03]  /*0170*/  LDCU UR32, c[0x0][0x3b0] ;  /* 0x00007600ff2077ac */ /* 0x000e660008000800 */
[----:B------:R-:W-:Y:S01]  /*0180*/  SHF.R.S32.HI R3, RZ, 0x8, R3 ;  /* 0x00000008ff037819 */ /* 0x000fe20000011403 */
[----:B------:R-:W1:Y:S04]  /*0190*/  LDCU UR30, c[0x0][0x3b0] ;  /* 0x00007600ff1e77ac */ /* 0x000e680008000800 */
[----:B------:R-:W-:Y:S01]  /*01a0*/  IMAD.SHL.U32 R4, R3, 0x8, RZ ;  /* 0x0000000803047824 */ /* 0x000fe200078e00ff */
[----:B------:R-:W1:Y:S04]  /*01b0*/  LDCU UR29, c[0x0][0x3b0] ;  /* 0x00007600ff1d77ac */ /* 0x000e680008000800 */
[-C--:B------:R-:W-:Y:S01]  /*01c0*/  IABS R5, R4.reuse ;  /* 0x0000000400057213 */ /* 0x080fe20000000000 */
[----:B------:R-:W1:Y:S01]  /*01d0*/  LDCU UR24, c[0x0][0x3b0] ;  /* 0x00007600ff1877ac */ /* 0x000e620008000800 */
[----:B------:R-:W-:-:S02]  /*01e0*/  IABS R10, R4 ;  /* 0x00000004000a7213 */ /* 0x000fc40000000000 */
[----:B------:R-:W1:Y:S01]  /*01f0*/  I2F.RP R0, R5 ;  /* 0x0000000500007306 */ /* 0x000e620000209400 */
[----:B------:R-:W2:Y:S01]  /*0200*/  LDCU UR28, c[0x0][0x3b0] ;  /* 0x00007600ff1c77ac */ /* 0x000ea20008000800 */
[----:B------:R-:W2:Y:S01]  /*0210*/  LDCU UR22, c[0x0][0x3b0] ;  /* 0x00007600ff1677ac */ /* 0x000ea20008000800 */
[----:B------:R-:W2:Y:S01]  /*0220*/  LDCU UR16, c[0x0][0x3b0] ;  /* 0x00007600ff1077ac */ /* 0x000ea20008000800 */
[----:B------:R-:W2:Y:S04]  /*0230*/  LDCU UR14, c[0x0][0x3b0] ;  /* 0x00007600ff0e77ac */ /* 0x000ea80008000800 */
[----:B-1----:R-:W1:Y:S01]  /*0240*/  MUFU.RCP R0, R0 ;  /* 0x0000000000007308 */ /* 0x002e620000001000 */
[----:B------:R-:W2:Y:S01]  /*0250*/  LDCU UR53, c[0x0][0x3b0] ;  /* 0x00007600ff3577ac */ /* 0x000ea20008000800 */
[----:B------:R-:W2:Y:S01]  /*0260*/  LDCU UR70, c[0x0][0x3b0] ;  /* 0x00007600ff4677ac */ /* 0x000ea20008000800 */
[----:B------:R-:W2:Y:S01]  /*0270*/  LDCU UR62, c[0x0][0x3b0] ;  /* 0x00007600ff3e77ac */ /* 0x000ea20008000800 */
[----:B------:R-:W2:Y:S01]  /*0280*/  LDCU UR67, c[0x0][0x3b0] ;  /* 0x00007600ff4377ac */ /* 0x000ea20008000800 */
[----:B-1----:R-:W-:Y:S01]  /*0290*/  IADD3 R2, PT, PT, R0, 0xffffffe, RZ ;  /* 0x0ffffffe00027810 */ /* 0x002fe20007ffe0ff */
[----:B------:R-:W-:Y:S01]  /*02a0*/  IMAD.MOV R0, RZ, RZ, -R10 ;  /* 0x000000ffff007224 */ /* 0x000fe200078e0a0a */
[----:B------:R-:W1:Y:S02]  /*02b0*/  LDCU UR47, c[0x0][0x3b0] ;  /* 0x00007600ff2f77ac */ /* 0x000e640008000800 */
[----:B------:R2:W3:Y:S01]  /*02c0*/  F2I.FTZ.U32.TRUNC.NTZ R3, R2 ;  /* 0x0000000200037305 */ /* 0x0004e2000021f000 */
[----:B------:R-:W1:Y:S01]  /*02d0*/  LDCU UR45, c[0x0][0x3b0] ;  /* 0x00007600ff2d77ac */ /* 0x000e620008000800 */
[----:B------:R-:W1:Y:S01]  /*02e0*/  LDCU UR39, c[0x0][0x3b0] ;  /* 0x00007600ff2777ac */ /* 0x000e620008000800 */
[----:B--2---:R-:W-:Y:S01]  /*02f0*/  MOV R2, RZ ;  /* 0x000000ff00027202 */ /* 0x004fe20000000f00 */
[----:B------:R-:W2:Y:S01]  /*0300*/  LDCU UR37, c[0x0][0x3b0] ;  /* 0x00007600ff2577ac */ /* 0x000ea20008000800 */
[----:B------:R-:W1:Y:S01]  /*0310*/  LDCU UR31, c[0x0][0x3b0] ;  /* 0x00007600ff1f77ac */ /* 0x000e620008000800 */
[----:B---3--:R-:W-:Y:S01]  /*0320*/  IMAD.MOV R6, RZ, RZ, -R3 ;  /* 0x000000ffff067224 */ /* 0x008fe200078e0a03 */
[----:B------:R-:W3:Y:S03]  /*0330*/  LDCU UR23, c[0x0][0x3b0] ;  /* 0x00007600ff1777ac */ /* 0x000ee60008000800 */
[----:B------:R-:W-:-:S02]  /*0340*/  IMAD R9, R6, R5, RZ ;  /* 0x0000000506097224 */ /* 0x000fc400078e02ff */
[----:B------:R-:W-:Y:S01]  /*0350*/  IMAD.MOV.U32 R6, RZ, RZ, R8 ;  /* 0x000000ffff067224 */ /* 0x000fe200078e0008 */
[----:B------:R-:W1:Y:S01]  /*0360*/  LDCU UR21, c[0x0][0x3b0] ;  /* 0x00007600ff1577ac */ /* 0x000e620008000800 */
[----:B------:R-:W-:Y:S01]  /*0370*/  IMAD.HI.U32 R3, R3, R9, R2 ;  /* 0x0000000903037227 */ /* 0x000fe200078e0002 */
[----:B------:R-:W1:Y:S05]  /*0380*/  LDCU UR15, c[0x0][0x3b0] ;  /* 0x00007600ff0f77ac */ /* 0x000e6a0008000800 */
[----:B------:R-:W-:Y:S01]  /*0390*/  IMAD.HI.U32 R3, R3, R6, RZ ;  /* 0x0000000603037227 */ /* 0x000fe200078e00ff */
[----:B------:R-:W1:Y:S03]  /*03a0*/  LDCU UR13, c[0x0][0x3b0] ;  /* 0x00007600ff0d77ac */ /* 0x000e660008000800 */
[----:B------:R-:W-:Y:S01]  /*03b0*/  IMAD R0, R3, R0, R6 ;  /* 0x0000000003007224 */ /* 0x000fe200078e0206 */
[----:B------:R-:W1:Y:S01]  /*03c0*/  LDCU UR77, c[0x0][0x3b0] ;  /* 0x00007600ff4d77ac */ /* 0x000e620008000800 */
[----:B------:R-:W2:Y:S03]  /*03d0*/  I2F.RP R6, R123 ;  /* 0x0000007b00067306 */ /* 0x000ea60000209400 */
[----:B------:R-:W-:Y:S01]  /*03e0*/  ISETP.GT.U32.AND P1, PT, R5, R0, PT ;  /* 0x000000000500720c */ /* 0x000fe20003f24070 */
[----:B------:R-:W1:Y:S01]  /*03f0*/  LDCU UR69, c[0x0][0x3b0] ;  /* 0x00007600ff4577ac */ /* 0x000e620008000800 */
[----:B------:R-:W1:Y:S01]  /*0400*/  LDCU UR61, c[0x0][0x3b0] ;  /* 0x00007600ff3d77ac */ /* 0x000e620008000800 */
[----:B------:R-:W1:Y:S02]  /*0410*/  LDCU UR44, c[0x0][0x3b0] ;  /* 0x00007600ff2c77ac */ /* 0x000e640008000800 */
[----:B--2---:R-:W-:Y:S08]  /*0420*/  MUFU.RCP R6, R6 ;  /* 0x0000000600067308 */ /* 0x004ff00000001000 */
[----:B------:R-:W-:Y:S01]  /*0430*/  @!P1 IMAD.IADD R0, R0, 0x1, -R5 ;  /* 0x0000000100009824 */ /* 0x000fe200078e0a05 */
[----:B------:R-:W-:Y:S01]  /*0440*/  @!P1 IADD3 R3, PT, PT, R3, 0x1, RZ ;  /* 0x0000000103039810 */ /* 0x000fe20007ffe0ff */
[----:B------:R-:W2:Y:S01]  /*0450*/  LDCU UR36, c[0x0][0x3b0] ;  /* 0x00007600ff2477ac */ /* 0x000ea20008000800 */
[----:B------:R-:W-:-:S02]  /*0460*/  ISETP.NE.AND P1, PT, R4, RZ, PT ;  /* 0x000000ff0400720c */ /* 0x000fc40003f25270 */
[----:B------:R-:W-:Y:S01]  /*0470*/  ISETP.GE.U32.AND P0, PT, R0, R5, PT ;  /* 0x000000050000720c */ /* 0x000fe20003f06070 */
[----:B------:R-:W1:Y:S01]  /*0480*/  LDCU UR20, c[0x0][0x3b0] ;  /* 0x00007600ff1477ac */ /* 0x000e620008000800 */
[-C--:B------:R-:W-:Y:S01]  /*0490*/  LOP3.LUT R0, R7, R4.reuse, RZ, 0x3c, !PT ;  /* 0x0000000407007212 */ /* 0x080fe200078e3cff */
[----:B------:R-:W1:Y:S01]  /*04a0*/  I2F.RP R5, R114 ;  /* 0x0000007200057306 */ /* 0x000e620000209400 */
[----:B------:R-:W2:Y:S02]  /*04b0*/  LDCU UR50, c[0x0][0x3b0] ;  /* 0x00007600ff3277ac */ /* 0x000ea40008000800 */
[----:B------:R-:W-:Y:S02]  /*04c0*/  ISETP.GE.AND P2, PT, R0, RZ, PT ;  /* 0x000000ff0000720c */ /* 0x000fe40003f46270 */
[----:B------:R-:W-:Y:S01]  /*04d0*/  IADD3 R0, PT, PT, R13, 0x3f, RZ ;  /* 0x0000003f0d007810 */ /* 0x000fe20007ffe0ff */
[----:B------:R-:W2:Y:S04]  /*04e0*/  LDCU UR12, c[0x0][0x3b0] ;  /* 0x00007600ff0c77ac */ /* 0x000ea80008000800 */
[----:B------:R-:W-:Y:S01]  /*04f0*/  @P0 VIADD R3, R3, 0x1 ;  /* 0x0000000103030836 */ /* 0x000fe20000000000 */
[----:B------:R-:W2:Y:S03]  /*0500*/  LDCU UR76, c[0x0][0x3b0] ;  /* 0x00007600ff4c77ac */ /* 0x000ea60008000800 */
[----:B------:R-:W-:Y:S01]  /*0510*/  IMAD.MOV.U32 R2, RZ, RZ, R3 ;  /* 0x000000ffff027224 */ /* 0x000fe200078e0003 */
[----:B------:R-:W-:Y:S01]  /*0520*/  SHF.R.S32.HI R3, RZ, 0x1f, R0 ;  /* 0x0000001fff037819 */ /* 0x000fe20000011400 */
[----:B-1----:R-:W-:Y:S01]  /*0530*/  MUFU.RCP R5, R5 ;  /* 0x0000000500057308 */ /* 0x002fe20000001000 */
[----:B------:R-:W1:Y:S01]  /*0540*/  LDCU UR68, c[0x0][0x3b0] ;  /* 0x00007600ff4477ac */ /* 0x000e620008000800 */
[----:B------:R-:W-:Y:S01]  /*0550*/  @!P2 IMAD.MOV R2, RZ, RZ, -R2 ;  /* 0x000000ffff02a224 */ /* 0x000fe200078e0a02 */
[----:B------:R-:W-:-:S02]  /*0560*/  @!P1 LOP3.LUT R2, RZ, R4, RZ, 0x33, !PT ;  /* 0x00000004ff029212 */ /* 0x000fc400078e33ff */
[----:B------:R-:W-:Y:S01]  /*0570*/  LEA.HI R3, R3, R0, RZ, 0x6 ;  /* 0x0000000003037211 */ /* 0x000fe200078f30ff */
[----:B------:R-:W1:Y:S02]  /*0580*/  LDCU UR60, c[0x0][0x3b0] ;  /* 0x00007600ff3c77ac */ /* 0x000e640008000800 */
[----:B------:R-:W-:Y:S02]  /*0590*/  IMAD.SHL.U32 R10, R2, 0x8, RZ ;  /* 0x00000008020a7824 */ /* 0x000fe400078e00ff */
[----:B------:R-:W-:Y:S01]  /*05a0*/  IMAD.MOV R2, RZ, RZ, -R2 ;  /* 0x000000ffff027224 */ /* 0x000fe200078e0a02 */
[----:B------:R-:W1:Y:S02]  /*05b0*/  LDCU UR49, c[0x0][0x3b0] ;  /* 0x00007600ff3177ac */ /* 0x000e640008000800 */
[----:B------:R-:W-:Y:S01]  /*05c0*/  LEA.HI.SX32 R3, R3, -R10, 0x1a ;  /* 0x8000000a03037211 */ /* 0x000fe200078fd2ff */
[----:B------:R-:W-:Y:S01]  /*05d0*/  IMAD R8, R4, R2, R7 ;  /* 0x0000000204087224 */ /* 0x000fe200078e0207 */
[----:B------:R-:W-:Y:S01]  /*05e0*/  MOV R2, RZ ;  /* 0x000000ff00027202 */ /* 0x000fe20000000f00 */
[----:B------:R-:W1:Y:S01]  /*05f0*/  LDCU UR41, c[0x0][0x3b0] ;  /* 0x00007600ff2977ac */ /* 0x000e620008000800 */
[----:B------:R-:W-:Y:S01]  /*0600*/  VIMNMX R11, PT, PT, R3, 0x8, PT ;  /* 0x00000008030b7848 */ /* 0x000fe20003fe0100 */
[----:B------:R-:W1:Y:S03]  /*0610*/  LDCU UR43, c[0x0][0x3b0] ;  /* 0x00007600ff2b77ac */ /* 0x000e660008000800 */
[----:B------:R-:W-:-:S02]  /*0620*/  IABS R9, R11 ;  /* 0x0000000b00097213 */ /* 0x000fc40000000000 */
[----:B------:R-:W-:Y:S01]  /*0630*/  IABS R4, R11 ;  /* 0x0000000b00047213 */ /* 0x000fe20000000000 */
[----:B------:R-:W1:Y:S01]  /*0640*/  LDCU UR35, c[0x0][0x3b0] ;  /* 0x00007600ff2377ac */ /* 0x000e620008000800 */
[----:B------:R-:W2:Y:S01]  /*0650*/  I2F.RP R0, R9 ;  /* 0x0000000900007306 */ /* 0x000ea20000209400 */
[----:B------:R-:W1:Y:S01]  /*0660*/  LDCU UR27, c[0x0][0x3b0] ;  /* 0x00007600ff1b77ac */ /* 0x000e620008000800 */
[----:B------:R-:W1:Y:S01]  /*0670*/  LDCU UR19, c[0x0][0x3b0] ;  /* 0x00007600ff1377ac */ /* 0x000e620008000800 */
[----:B------:R-:W1:Y:S05]  /*0680*/  LDCU UR11, c[0x0][0x3b0] ;  /* 0x00007600ff0b77ac */ /* 0x000e6a0008000800 */
[----:B--2---:R-:W2:Y:S01]  /*0690*/  MUFU.RCP R0, R0 ;  /* 0x0000000000007308 */ /* 0x004ea20000001000 */
[----:B------:R-:W1:Y:S01]  /*06a0*/  LDCU UR75, c[0x0][0x3b0] ;  /* 0x00007600ff4b77ac */ /* 0x000e620008000800 */
[----:B------:R-:W1:Y:S01]  /*06b0*/  LDCU UR59, c[0x0][0x3b0] ;  /* 0x00007600ff3b77ac */ /* 0x000e620008000800 */
[----:B------:R-:W1:Y:S01]  /*06c0*/  LDCU UR10, c[0x0][0x3b0] ;  /* 0x00007600ff0a77ac */ /* 0x000e620008000800 */
[----:B------:R-:W1:Y:S01]  /*06d0*/  LDCU UR18, c[0x0][0x3b0] ;  /* 0x00007600ff1277ac */ /* 0x000e620008000800 */
[----:B--2---:R-:W-:Y:S01]  /*06e0*/  IADD3 R3, PT, PT, R0, 0xffffffe, RZ ;  /* 0x0ffffffe00037810 */ /* 0x004fe20007ffe0ff */
[----:B------:R-:W2:Y:S01]  /*06f0*/  LDCU UR17, c[0x0][0x3b0] ;  /* 0x00007600ff1177ac */ /* 0x000ea20008000800 */
[----:B------:R-:W-:Y:S01]  /*0700*/  IABS R0, R8 ;  /* 0x0000000800007213 */ /* 0x000fe20000000000 */
[----:B------:R-:W1:Y:S03]  /*0710*/  LDCU UR25, c[0x0][0x3b0] ;  /* 0x00007600ff1977ac */ /* 0x000e660008000800 */
[----:B------:R-:W1:Y:S01]  /*0720*/  F2I.FTZ.U32.TRUNC.NTZ R3, R3 ;  /* 0x0000000300037305 */ /* 0x000e62000021f000 */
[----:B------:R-:W2:Y:S01]  /*0730*/  LDCU UR33, c[0x0][0x3b0] ;  /* 0x00007600ff2177ac */ /* 0x000ea20008000800 */
[----:B------:R-:W2:Y:S01]  /*0740*/  LDCU UR42, c[0x0][0x3b0] ;  /* 0x00007600ff2a77ac */ /* 0x000ea20008000800 */
[----:B------:R-:W2:Y:S01]  /*0750*/  LDCU UR34, c[0x0][0x3b0] ;  /* 0x00007600ff2277ac */ /* 0x000ea20008000800 */
[--C-:B-1----:R-:W-:Y:S01]  /*0760*/  IMAD.MOV R12, RZ, RZ, -R3.reuse ;  /* 0x000000ffff0c7224 */ /* 0x102fe200078e0a03 */
[----:B------:R-:W1:Y:S03]  /*0770*/  LDCU UR26, c[0x0][0x3b0] ;  /* 0x00007600ff1a77ac */ /* 0x000e660008000800 */
[----:B------:R-:W-:Y:S01]  /*0780*/  IMAD R7, R12, R9, RZ ;  /* 0x000000090c077224 */ /* 0x000fe200078e02ff */
[----:B------:R-:W1:Y:S03]  /*0790*/  LDCU UR74, c[0x0][0x3b0] ;  /* 0x00007600ff4a77ac */ /* 0x000e660008000800 */
[----:B------:R-:W-:Y:S01]  /*07a0*/  IMAD.HI.U32 R2, R3, R7, R2 ;  /* 0x0000000703027227 */ /* 0x000fe200078e0002 */
[----:B------:R-:W1:Y:S03]  /*07b0*/  LDCU UR66, c[0x0][0x3b0] ;  /* 0x00007600ff4277ac */ /* 0x000e660008000800 */
[----:B------:R-:W-:Y:S01]  /*07c0*/  IMAD.MOV.U32 R3, RZ, RZ, R0 ;  /* 0x000000ffff037224 */ /* 0x000fe200078e0000 */
[----:B------:R-:W1:Y:S01]  /*07d0*/  LDCU UR58, c[0x0][0x3b0] ;  /* 0x00007600ff3a77ac */ /* 0x000e620008000800 */
[----:B------:R-:W-:-:S02]  /*07e0*/  IMAD.MOV R0, RZ, RZ, -R4 ;  /* 0x000000ffff007224 */ /* 0x000fc400078e0a04 */
[----:B------:R-:W-:Y:S01]  /*07f0*/  IMAD.HI.U32 R2, R2, R3, RZ ;  /* 0x0000000302027227 */ /* 0x000fe200078e00ff */
[----:B------:R-:W1:Y:S03]  /*0800*/  LDCU UR52, c[0x0][0x3b0] ;  /* 0x00007600ff3477ac */ /* 0x000e660008000800 */
[----:B------:R-:W-:Y:S01]  /*0810*/  IMAD R0, R2, R0, R3 ;  /* 0x0000000002007224 */ /* 0x000fe200078e0203 */
[----:B------:R-:W-:Y:S01]  /*0820*/  IADD3 R3, PT, PT, R5, 0xffffffe, RZ ;  /* 0x0ffffffe05037810 */ /* 0x000fe20007ffe0ff */
[----:B------:R-:W-:Y:S01]  /*0830*/  VIADD R4, R6, 0xffffffe ;  /* 0x0ffffffe06047836 */ /* 0x000fe20000000000 */
[----:B------:R-:W1:Y:S02]  /*0840*/  LDCU UR8, c[0x0][0x3b0] ;  /* 0x00007600ff0877ac */ /* 0x000e640008000800 */
[----:B------:R-:W-:Y:S01]  /*0850*/  ISETP.GT.U32.AND P1, PT, R9, R0, PT ;  /* 0x000000000900720c */ /* 0x000fe20003f24070 */
[----:B------:R2:W1:Y:S01]  /*0860*/  F2I.FTZ.U32.TRUNC.NTZ R5, R4 ;  /* 0x0000000400057305 */ /* 0x000462000021f000 */
[----:B------:R-:W1:Y:S01]  /*0870*/  LDCU UR9, c[0x0][0x3b0] ;  /* 0x00007600ff0977ac */ /* 0x000e620008000800 */
[----:B------:R-:W1:Y:S06]  /*0880*/  LDCU UR73, c[0x0][0x3b0] ;  /* 0x00007600ff4977ac */ /* 0x000e6c0008000800 */
[----:B------:R-:W1:Y:S01]  /*0890*/  F2I.FTZ.U32.TRUNC.NTZ R3, R3 ;  /* 0x0000000300037305 */ /* 0x000e62000021f000 */
[----:B--2---:R-:W-:Y:S01]  /*08a0*/  IMAD.MOV.U32 R4, RZ, RZ, RZ ;  /* 0x000000ffff047224 */ /* 0x004fe200078e00ff */
[----:B------:R-:W2:Y:S02]  /*08b0*/  LDCU UR65, c[0x0][0x3b0] ;  /* 0x00007600ff4177ac */ /* 0x000ea40008000800 */
[----:B------:R-:W-:Y:S01]  /*08c0*/  @!P1 IMAD.IADD R0, R0, 0x1, -R9 ;  /* 0x0000000100009824 */ /* 0x000fe200078e0a09 */
[----:B------:R-:W-:Y:S01]  /*08d0*/  @!P1 IADD3 R2, PT, PT, R2, 0x1, RZ ;  /* 0x0000000102029810 */ /* 0x000fe20007ffe0ff */
[----:B------:R-:W2:Y:S01]  /*08e0*/  LDCU UR57, c[0x0][0x3b0] ;  /* 0x00007600ff3977ac */ /* 0x000ea20008000800 */
[----:B------:R-:W-:-:S02]  /*08f0*/  ISETP.NE.AND P1, PT, R11, RZ, PT ;  /* 0x000000ff0b00720c */ /* 0x000fc40003f25270 */
[----:B------:R-:W-:Y:S01]  /*0900*/  ISETP.GE.U32.AND P0, PT, R0, R9, PT ;  /* 0x000000090000720c */ /* 0x000fe20003f06070 */
[----:B------:R-:W2:Y:S01]  /*0910*/  LDCU UR72, c[0x0][0x3b0] ;  /* 0x00007600ff4877ac */ /* 0x000ea20008000800 */
[----:B------:R-:W-:Y:S01]  /*0920*/  LOP3.LUT R0, R8, R11, RZ, 0x3c, !PT ;  /* 0x0000000b08007212 */ /* 0x000fe200078e3cff */
[----:B------:R-:W2:Y:S03]  /*0930*/  LDCU UR64, c[0x0][0x3b0] ;  /* 0x00007600ff4077ac */ /* 0x000ea60008000800 */
[----:B------:R-:W-:Y:S01]  /*0940*/  ISETP.GE.AND P2, PT, R0, RZ, PT ;  /* 0x000000ff0000720c */ /* 0x000fe20003f46270 */
[----:B-1----:R-:W-:Y:S02]  /*0950*/  IMAD.MOV R0, RZ, RZ, -R5 ;  /* 0x000000ffff007224 */ /* 0x002fe400078e0a05 */
[----:B------:R-:W-:Y:S01]  /*0960*/  IMAD.MOV R125, RZ, RZ, -R3 ;  /* 0x000000ffff7d7224 */ /* 0x000fe200078e0a03 */
[----:B------:R-:W1:Y:S01]  /*0970*/  LDCU UR56, c[0x0][0x3b0] ;  /* 0x00007600ff3877ac */ /* 0x000e620008000800 */
[----:B------:R-:W-:-:S02]  /*0980*/  IMAD R7, R0, R123, RZ ;  /* 0x0000007b00077224 */ /* 0x000fc400078e02ff */
[----:B------:R-:W-:Y:S02]  /*0990*/  @P0 VIADD R2, R2, 0x1 ;  /* 0x0000000102020836 */ /* 0x000fe40000000000 */
[----:B------:R-:W-:-:S03]  /*09a0*/  IMAD.HI.U32 R122, R5, R7, R4 ;  /* 0x00000007057a7227 */ /* 0x000fc600078e0004 */
[----:B------:R-:W-:Y:S01]  /*09b0*/  MOV R124, R2 ;  /* 0x00000002007c7202 */ /* 0x000fe20000000f00 */
[----:B------:R-:W-:Y:S01]  /*09c0*/  IMAD R125, R125, R114, RZ ;  /* 0x000000727d7d7224 */ /* 0x000fe200078e02ff */
[----:B------:R-:W-:-:S03]  /*09d0*/  MOV R2, RZ ;  /* 0x000000ff00027202 */ /* 0x000fc60000000f00 */
[----:B------:R-:W-:Y:S01]  /*09e0*/  @!P2 IMAD.MOV R124, RZ, RZ, -R124 ;  /* 0x000000ffff7ca224 */ /* 0x000fe200078e0a7c */
[----:B------:R-:W-:Y:S01]  /*09f0*/  @!P1 LOP3.LUT R124, RZ, R11, RZ, 0x33, !PT ;  /* 0x0000000bff7c9212 */ /* 0x000fe200078e33ff */
[----:B------:R-:W-:-:S04]  /*0a00*/  IMAD.HI.U32 R125, R3, R125, R2 ;  /* 0x0000007d037d7227 */ /* 0x000fc800078e0002 */
[C---:B------:R-:W-:Y:S01]  /*0a10*/  IMAD.SHL.U32 R243, R124.reuse, 0x100, RZ ;  /* 0x000001007cf37824 */ /* 0x040fe200078e00ff */
[----:B------:R-:W-:-:S03]  /*0a20*/  IADD3 R124, PT, PT, -R124, RZ, RZ ;  /* 0x000000ff7c7c7210 */ /* 0x000fc60007ffe1ff */
[C---:B------:R-:W-:Y:S01]  /*0a30*/  VIADD R14, R243.reuse, 0x1 ;  /* 0x00000001f30e7836 */ /* 0x040fe20000000000 */
[----:B------:R-:W-:Y:S01]  /*0a40*/  IABS R5, R243 ;  /* 0x000000f300057213 */ /* 0x000fe20000000000 */
[C---:B------:R-:W-:Y:S01]  /*0a50*/  VIADD R13, R243.reuse, 0x2 ;  /* 0x00000002f30d7836 */ /* 0x040fe20000000000 */
[----:B------:R-:W-:Y:S01]  /*0a60*/  IADD3 R15, PT, PT, R243, 0xff, RZ ;  /* 0x000000fff30f7810 */ /* 0x000fe20007ffe0ff */
[----:B------:R-:W-:Y:S01]  /*0a70*/  IMAD R124, R11, R124, R8 ;  /* 0x0000007c0b7c7224 */ /* 0x000fe200078e0208 */
[----:B------:R-:W-:Y:S01]  /*0a80*/  IABS R6, R14 ;  /* 0x0000000e00067213 */ /* 0x000fe20000000000 */
[C---:B------:R-:W-:Y:S01]  /*0a90*/  IMAD.HI.U32 R0, R122.reuse, R5, RZ ;  /* 0x000000057a007227 */ /* 0x040fe200078e00ff */
[----:B------:R-:W-:Y:S01]  /*0aa0*/  IABS R74, R15 ;  /* 0x0000000f004a7213 */ /* 0x000fe20000000000 */
[----:B------:R1:W-:Y:S01]  /*0ab0*/  STL [R1+0x208c], R15 ;  /* 0x00208c0f01007387 */ /* 0x0003e20000100800 */
[----:B------:R-:W-:Y:S01]  /*0ac0*/  IABS R7, R13 ;  /* 0x0000000d00077213 */ /* 0x000fe20000000000 */
[----:B------:R-:W-:Y:S01]  /*0ad0*/  IMAD.HI.U32 R2, R122, R6, RZ ;  /* 0x000000067a027227 */ /* 0x000fe200078e00ff */
[C---:B------:R-:W-:Y:S01]  /*0ae0*/  IADD3 R12, PT, PT, R243.reuse, 0x12, RZ ;  /* 0x00000012f30c7810 */ /* 0x040fe20007ffe0ff */
[----:B------:R-:W-:Y:S01]  /*0af0*/  STL [R1+0x1ca4], R14 ;  /* 0x001ca40e01007387 */ /* 0x000fe20000100800 */
[----:B------:R-:W-:Y:S01]  /*0b00*/  IADD3 R21, PT, PT, R243, 0x99, RZ ;  /* 0x00000099f3157810 */ /* 0x000fe20007ffe0ff */
[----:B------:R-:W-:Y:S01]  /*0b10*/  IMAD.MOV R0, RZ, RZ, -R0 ;  /* 0x000000ffff007224 */ /* 0x000fe200078e0a00 */
[----:B------:R-:W-:Y:S01]  /*0b20*/  IADD3 R2, PT, PT, -R2, RZ, RZ ;  /* 0x000000ff02027210 */ /* 0x000fe20007ffe1ff */
[----:B------:R-:W-:Y:S01]  /*0b30*/  IMAD.HI.U32 R4, R122, R74, RZ ;  /* 0x0000004a7a047227 */ /* 0x000fe200078e00ff */
[----:B------:R-:W-:Y:S01]  /*0b40*/  STL [R1+0x1cb0], R13 ;  /* 0x001cb00d01007387 */ /* 0x000fe20000100800 */
[----:B------:R-:W-:-:S02]  /*0b50*/  IABS R213, R12 ;  /* 0x0000000c00d57213 */ /* 0x000fc40000000000 */
[----:B------:R-:W-:Y:S01]  /*0b60*/  IMAD.HI.U32 R3, R122, R7, RZ ;  /* 0x000000077a037227 */ /* 0x000fe200078e00ff */
[----:B-1----:R-:W-:Y:S02]  /*0b70*/  IADD3 R15, PT, PT, R243, 0x5d, RZ ;  /* 0x0000005df30f7810 */ /* 0x002fe40007ffe0ff */
[----:B------:R-:W-:Y:S01]  /*0b80*/  IABS R201, R21 ;  /* 0x0000001500c97213 */ /* 0x000fe20000000000 */
[----:B------:R-:W-:Y:S01]  /*0b90*/  IMAD R0, R123, R0, R5 ;  /* 0x000000007b007224 */ /* 0x000fe200078e0205 */
[----:B------:R-:W-:Y:S01]  /*0ba0*/  IABS R64, R15 ;  /* 0x0000000f00407213 */ /* 0x000fe20000000000 */
[----:B------:R-:W-:Y:S01]  /*0bb0*/  IMAD.MOV R8, RZ, RZ, -R4 ;  /* 0x000000ffff087224 */ /* 0x000fe200078e0a04 */
[----:B------:R-:W-:Y:S01]  /*0bc0*/  IADD3 R48, PT, PT, R243, 0xc6, RZ ;  /* 0x000000c6f3307810 */ /* 0x000fe20007ffe0ff */
[----:B------:R-:W-:Y:S01]  /*0bd0*/  IMAD.MOV R4, RZ, RZ, -R3 ;  /* 0x000000ffff047224 */ /* 0x000fe200078e0a03 */
[----:B------:R1:W-:Y:S01]  /*0be0*/  STL [R1+0x30], R0 ;  /* 0x0000300001007387 */ /* 0x0003e20000100800 */
[----:B------:R-:W-:Y:S01]  /*0bf0*/  IMAD R2, R123, R2, R6 ;  /* 0x000000027b027224 */ /* 0x000fe200078e0206 */
[C---:B------:R-:W-:Y:S01]  /*0c00*/  IADD3 R6, PT, PT, R243.reuse, 0x3, RZ ;  /* 0x00000003f3067810 */ /* 0x040fe20007ffe0ff */
[C---:B------:R-:W-:Y:S01]  /*0c10*/  VIADD R5, R243.reuse, 0x4 ;  /* 0x00000004f3057836 */ /* 0x040fe20000000000 */
[----:B------:R-:W-:Y:S01]  /*0c20*/  IABS R107, R48 ;  /* 0x00000030006b7213 */ /* 0x000fe20000000000 */
[C---:B------:R-:W-:Y:S01]  /*0c30*/  VIADD R3, R243.reuse, 0x5 ;  /* 0x00000005f3037836 */ /* 0x040fe20000000000 */
[----:B------:R2:W-:Y:S01]  /*0c40*/  STL [R1+0x2c], R2 ;  /* 0x00002c0201007387 */ /* 0x0005e20000100800 */
[----:B------:R-:W-:Y:S01]  /*0c50*/  IMAD.IADD R124, R10, 0x1, R124 ;  /* 0x000000010a7c7824 */ /* 0x000fe200078e027c */
[----:B------:R-:W-:Y:S01]  /*0c60*/  IADD3 R49, PT, PT, R243, 0xd1, RZ ;  /* 0x000000d1f3317810 */ /* 0x000fe20007ffe0ff */
[C---:B------:R-:W-:Y:S01]  /*0c70*/  IMAD R74, R123.reuse, R8, R74 ;  /* 0x000000087b4a7224 */ /* 0x040fe200078e024a */
[----:B------:R-:W-:Y:S01]  /*0c80*/  IABS R8, R3 ;  /* 0x0000000300087213 */ /* 0x000fe20000000000 */
[----:B-1----:R-:W-:Y:S01]  /*0c90*/  IMAD R0, R123, R4, R7 ;  /* 0x000000047b007224 */ /* 0x002fe200078e0207 */
[----:B------:R-:W-:Y:S01]  /*0ca0*/  IABS R7, R5 ;  /* 0x0000000500077213 */ /* 0x000fe20000000000 */
[C---:B------:R-:W-:Y:S01]  /*0cb0*/  VIADD R11, R243.reuse, 0x13 ;  /* 0x00000013f30b7836 */ /* 0x040fe20000000000 */
[C---:B------:R-:W-:Y:S01]  /*0cc0*/  IADD3 R52, PT, PT, R243.reuse, 0xd5, RZ ;  /* 0x000000d5f3347810 */ /* 0x040fe20007ffe0ff */
[C---:B------:R-:W-:Y:S01]  /*0cd0*/  VIADD R13, R243.reuse, 0x54 ;  /* 0x00000054f30d7836 */ /* 0x040fe20000000000 */
[----:B------:R1:W-:Y:S01]  /*0ce0*/  STL [R1+0x28], R0 ;  /* 0x0000280001007387 */ /* 0x0003e20000100800 */
[C---:B--2---:R-:W-:Y:S01]  /*0cf0*/  IADD3 R2, PT, PT, R243.reuse, 0x6, RZ ;  /* 0x00000006f3027810 */ /* 0x044fe20007ffe0ff */
[C---:B------:R-:W-:Y:S01]  /*0d00*/  VIADD R14, R243.reuse, 0x5e ;  /* 0x0000005ef30e7836 */ /* 0x040fe20000000000 */
[----:B------:R-:W-:Y:S01]  /*0d10*/  IABS R251, R11 ;  /* 0x0000000b00fb7213 */ /* 0x000fe20000000000 */
[----:B------:R2:W-:Y:S01]  /*0d20*/  STL [R1+0x1cb8], R6 ;  /* 0x001cb80601007387 */ /* 0x0005e20000100800 */
[----:B------:R-:W-:Y:S01]  /*0d30*/  IABS R9, R2 ;  /* 0x0000000200097213 */ /* 0x000fe20000000000 */
[C---:B------:R-:W-:Y:S01]  /*0d40*/  VIADD R16, R243.reuse, 0x67 ;  /* 0x00000067f3107836 */ /* 0x040fe20000000000 */
[----:B------:R-:W-:Y:S01]  /*0d50*/  IABS R32, R13 ;  /* 0x0000000d00207213 */ /* 0x000fe20000000000 */
[----:B------:R-:W-:Y:S01]  /*0d60*/  STL [R1+0x1cbc], R5 ;  /* 0x001cbc0501007387 */ /* 0x000fe20000100800 */
[----:B------:R-:W-:Y:S01]  /*0d70*/  IABS R94, R14 ;  /* 0x0000000e005e7213 */ /* 0x000fe20000000000 */
[----:B-1----:R-:W-:Y:S01]  /*0d80*/  VIADD R0, R243, 0x7 ;  /* 0x00000007f3007836 */ /* 0x002fe20000000000 */
[----:B------:R-:W-:Y:S01]  /*0d90*/  IABS R134, R16 ;  /* 0x0000001000867213 */ /* 0x000fe20000000000 */
[----:B------:R1:W-:Y:S01]  /*0da0*/  STL [R1+0x1cc0], R3 ;  /* 0x001cc00301007387 */ /* 0x0003e20000100800 */
[----:B------:R-:W-:Y:S01]  /*0db0*/  IMAD.HI.U32 R4, R122, R9, RZ ;  /* 0x000000097a047227 */ /* 0x000fe200078e00ff */
[----:B--2---:R-:W-:-:S02]  /*0dc0*/  IABS R6, R6 ;  /* 0x0000000600067213 */ /* 0x004fc40000000000 */
[----:B------:R2:W-:Y:S01]  /*0dd0*/  STL [R1+0x1cc8], R2 ;  /* 0x001cc80201007387 */ /* 0x0005e20000100800 */
[----:B------:R-:W-:Y:S01]  /*0de0*/  IABS R10, R0 ;  /* 0x00000000000a7213 */ /* 0x000fe20000000000 */
[----:B------:R-:W-:Y:S01]  /*0df0*/  IMAD.MOV R4, RZ, RZ, -R4 ;  /* 0x000000ffff047224 */ /* 0x000fe200078e0a04 */
[----:B------:R-:W-:Y:S01]  /*0e00*/  IABS R207, R49 ;  /* 0x0000003100cf7213 */ /* 0x000fe20000000000 */
[----:B------:R3:W-:Y:S01]  /*0e10*/  STL [R1+0x1cd0], R0 ;  /* 0x001cd00001007387 */ /* 0x0007e20000100800 */
[----:B------:R-:W-:Y:S01]  /*0e20*/  VIADD R17, R243, 0x80 ;  /* 0x00000080f3117836 */ /* 0x000fe20000000000 */
[----:B------:R-:W-:Y:S01]  /*0e30*/  IABS R78, R52 ;  /* 0x00000034004e7213 */ /* 0x000fe20000000000 */
[----:B-1----:R-:W-:-:S03]  /*0e40*/  IMAD.HI.U32 R3, R122, R8, RZ ;  /* 0x000000087a037227 */ /* 0x002fc600078e00ff */
[----:B------:R-:W-:Y:S01]  /*0e50*/  IABS R166, R17 ;  /* 0x0000001100a67213 */ /* 0x000fe20000000000 */
[----:B--2---:R-:W-:-:S04]  /*0e60*/  IMAD.HI.U32 R2, R122, R7, RZ ;  /* 0x000000077a027227 */ /* 0x004fc800078e00ff */
[----:B---3--:R-:W-:Y:S01]  /*0e70*/  IMAD.HI.U32 R0, R122, R6, RZ ;  /* 0x000000067a007227 */ /* 0x008fe200078e00ff */
[----:B------:R-:W-:-:S03]  /*0e80*/  IADD3 R2, PT, PT, -R2, RZ, RZ ;  /* 0x000000ff02027210 */ /* 0x000fc60007ffe1ff */
[----:B------:R-:W-:Y:S02]  /*0e90*/  IMAD.MOV R0, RZ, RZ, -R0 ;  /* 0x000000ffff007224 */ /* 0x000fe400078e0a00 */
[----:B------:R-:W-:-:S04]  /*0ea0*/  IMAD.HI.U32 R5, R122, R10, RZ ;  /* 0x0000000a7a057227 */ /* 0x000fc800078e00ff */
[----:B------:R-:W-:Y:S01]  /*0eb0*/  IMAD R6, R123, R0, R6 ;  /* 0x000000007b067224 */ /* 0x000fe200078e0206 */
[----:B------:R-:W-:Y:S01]  /*0ec0*/  IADD3 R5, PT, PT, -R5, RZ, RZ ;  /* 0x000000ff05057210 */ /* 0x000fe20007ffe1ff */
[----:B------:R-:W-:Y:S02]  /*0ed0*/  IMAD.MOV R3, RZ, RZ, -R3 ;  /* 0x000000ffff037224 */ /* 0x000fe400078e0a03 */
[C---:B------:R-:W-:Y:S01]  /*0ee0*/  IMAD R0, R123.reuse, R2, R7 ;  /* 0x000000027b007224 */ /* 0x040fe200078e0207 */
[----:B------:R1:W-:Y:S01]  /*0ef0*/  STL [R1+0x24], R6 ;  /* 0x0000240601007387 */ /* 0x0003e20000100800 */
[C---:B------:R-:W-:Y:S02]  /*0f00*/  IMAD R3, R123.reuse, R3, R8 ;  /* 0x000000037b037224 */ /* 0x040fe400078e0208 */
[----:B------:R-:W-:Y:S01]  /*0f10*/  IMAD R2, R123, R4, R9 ;  /* 0x000000047b027224 */ /* 0x000fe200078e0209 */
[----:B------:R2:W-:Y:S01]  /*0f20*/  STL [R1+0x20], R0 ;  /* 0x0000200001007387 */ /* 0x0005e20000100800 */
[----:B------:R-:W-:-:S02]  /*0f30*/  VIADD R4, R243, 0x9 ;  /* 0x00000009f3047836 */ /* 0x000fc40000000000 */
[C---:B------:R-:W-:Y:S01]  /*0f40*/  VIADD R18, R243.reuse, 0x85 ;  /* 0x00000085f3127836 */ /* 0x040fe20000000000 */
[----:B------:R3:W-:Y:S01]  /*0f50*/  STL [R1+0x1c], R3 ;  /* 0x00001c0301007387 */ /* 0x0007e20000100800 */
[C---:B------:R-:W-:Y:S01]  /*0f60*/  VIADD R19, R243.reuse, 0x8f ;  /* 0x0000008ff3137836 */ /* 0x040fe20000000000 */
[----:B------:R-:W-:Y:S01]  /*0f70*/  IABS R7, R4 ;  /* 0x0000000400077213 */ /* 0x000fe20000000000 */
[----:B-1----:R-:W-:Y:S01]  /*0f80*/  VIADD R6, R243, 0x8 ;  /* 0x00000008f3067836 */ /* 0x002fe20000000000 */
[----:B------:R1:W-:Y:S01]  /*0f90*/  STL [R1+0x18], R2 ;  /* 0x0000180201007387 */ /* 0x0003e20000100800 */
[----:B------:R-:W-:Y:S01]  /*0fa0*/  IABS R69, R18 ;  /* 0x0000001200457213 */ /* 0x000fe20000000000 */
[----:B--2---:R-:W-:Y:S01]  /*0fb0*/  IMAD R0, R123, R5, R10 ;  /* 0x000000057b007224 */ /* 0x004fe200078e020a */
[----:B------:R-:W-:Y:S01]  /*0fc0*/  IABS R100, R19 ;  /* 0x0000001300647213 */ /* 0x000fe20000000000 */
[C---:B------:R-:W-:Y:S01]  /*0fd0*/  VIADD R20, R243.reuse, 0x94 ;  /* 0x00000094f3147836 */ /* 0x040fe20000000000 */
[----:B---3--:R-:W-:-:S02]  /*0fe0*/  IADD3 R3, PT, PT, R243, 0xa, RZ ;  /* 0x0000000af3037810 */ /* 0x008fc40007ffe0ff */
[----:B------:R2:W-:Y:S01]  /*0ff0*/  STL [R1+0x14], R0 ;  /* 0x0000140001007387 */ /* 0x0005e20000100800 */
[C---:B------:R-:W-:Y:S02]  /*1000*/  VIADD R22, R243.reuse, 0xa3 ;  /* 0x000000a3f3167836 */ /* 0x040fe40000000000 */
[C---:B-1----:R-:W-:Y:S01]  /*1010*/  VIADD R2, R243.reuse, 0xb ;  /* 0x0000000bf3027836 */ /* 0x042fe20000000000 */
[----:B------:R1:W-:Y:S01]  /*1020*/  STL [R1+0x1cd4], R6 ;  /* 0x001cd40601007387 */ /* 0x0003e20000100800 */
[----:B------:R-:W-:Y:S01]  /*1030*/  IABS R8, R3 ;  /* 0x0000000300087213 */ /* 0x000fe20000000000 */
[C---:B------:R-:W-:Y:S01]  /*1040*/  VIADD R23, R243.reuse, 0xae ;  /* 0x000000aef3177836 */ /* 0x040fe20000000000 */
[----:B------:R-:W-:Y:S01]  /*1050*/  IABS R42, R22 ;  /* 0x00000016002a7213 */ /* 0x000fe20000000000 */
[----:B------:R3:W-:Y:S01]  /*1060*/  STL [R1+0x1cdc], R4 ;  /* 0x001cdc0401007387 */ /* 0x0007e20000100800 */
[----:B------:R-:W-:Y:S01]  /*1070*/  IABS R9, R2 ;  /* 0x0000000200097213 */ /* 0x000fe20000000000 */
[C---:B--2---:R-:W-:Y:S01]  /*1080*/  VIADD R0, R243.reuse, 0xc ;  /* 0x0000000cf3007836 */ /* 0x044fe20000000000 */
[----:B------:R-:W-:Y:S01]  /*1090*/  IABS R142, R23 ;  /* 0x00000017008e7213 */ /* 0x000fe20000000000 */
[----:B------:R2:W-:Y:S01]  /*10a0*/  STL [R1+0x1ce4], R3 ;  /* 0x001ce40301007387 */ /* 0x0005e20000100800 */
[C---:B------:R-:W-:Y:S01]  /*10b0*/  VIADD R45, R243.reuse, 0xbc ;  /* 0x000000bcf32d7836 */ /* 0x040fe20000000000 */
[----:B-1----:R-:W-:Y:S01]  /*10c0*/  IABS R6, R6 ;  /* 0x0000000600067213 */ /* 0x002fe20000000000 */
[----:B------:R-:W-:Y:S01]  /*10d0*/  VIADD R46, R243, 0xc1 ;  /* 0x000000c1f32e7836 */ /* 0x000fe20000000000 */
[----:B------:R1:W-:Y:S01]  /*10e0*/  STL [R1+0x1cf0], R2 ;  /* 0x001cf00201007387 */ /* 0x0003e20000100800 */
[----:B------:R-:W-:Y:S01]  /*10f0*/  IABS R10, R0 ;  /* 0x00000000000a7213 */ /* 0x000fe20000000000 */
[----:B---3--:R-:W-:-:S02]  /*1100*/  IMAD.HI.U32 R4, R122, R9, RZ ;  /* 0x000000097a047227 */ /* 0x008fc400078e00ff */
[----:B------:R3:W-:Y:S01]  /*1110*/  STL [R1+0x1cf4], R0 ;  /* 0x001cf40001007387 */ /* 0x0007e20000100800 */
[----:B------:R-:W-:Y:S01]  /*1120*/  IABS R205, R46 ;  /* 0x0000002e00cd7213 */ /* 0x000fe20000000000 */
[----:B--2---:R-:W-:Y:S01]  /*1130*/  IMAD.HI.U32 R3, R122, R8, RZ ;  /* 0x000000087a037227 */ /* 0x004fe200078e00ff */
[----:B------:R-:W-:-:S03]  /*1140*/  IADD3 R4, PT, PT, -R4, RZ, RZ ;  /* 0x000000ff04047210 */ /* 0x000fc60007ffe1ff */
[----:B-1----:R-:W-:-:S04]  /*1150*/  IMAD.HI.U32 R2, R122, R7, RZ ;  /* 0x000000077a027227 */ /* 0x002fc800078e00ff */
[----:B---3--:R-:W-:-:S04]  /*1160*/  IMAD.HI.U32 R0, R122, R6, RZ ;  /* 0x000000067a007227 */ /* 0x008fc800078e00ff */
[----:B------:R-:W-:Y:S01]  /*1170*/  IMAD.HI.U32 R5, R122, R10, RZ ;  /* 0x0000000a7a057227 */ /* 0x000fe200078e00ff */
[----:B------:R-:W-:-:S03]  /*1180*/  IADD3 R0, PT, PT, -R0, RZ, RZ ;  /* 0x000000ff00007210 */ /* 0x000fc60007ffe1ff */
[----:B------:R-:W-:Y:S02]  /*1190*/  IMAD.MOV R2, RZ, RZ, -R2 ;  /* 0x000000ffff027224 */ /* 0x000fe400078e0a02 */
[----:B------:R-:W-:Y:S02]  /*11a0*/  IMAD.MOV R3, RZ, RZ, -R3 ;  /* 0x000000ffff037224 */ /* 0x000fe400078e0a03 */
[C---:B------:R-:W-:Y:S02]  /*11b0*/  IMAD R0, R123.reuse, R0, R6 ;  /* 0x000000007b007224 */ /* 0x040fe400078e0206 */
[----:B------:R-:W-:Y:S02]  /*11c0*/  IMAD.MOV R5, RZ, RZ, -R5 ;  /* 0x000000ffff057224 */ /* 0x000fe400078e0a05 */
[C---:B------:R-:W-:Y:S01]  /*11d0*/  IMAD R6, R123.reuse, R2, R7 ;  /* 0x000000027b067224 */ /* 0x040fe200078e0207 */
[----:B------:R1:W-:Y:S01]  /*11e0*/  STL [R1+0x10], R0 ;  /* 0x0000100001007387 */ /* 0x0003e20000100800 */
[----:B------:R-:W-:-:S02]  /*11f0*/  IMAD R2, R123, R3, R8 ;  /* 0x000000037b027224 */ /* 0x000fc400078e0208 */
[----:B------:R-:W-:Y:S01]  /*1200*/  IMAD R129, R123, R5, R10 ;  /* 0x000000057b817224 */ /* 0x000fe200078e020a */
[----:B------:R2:W-:Y:S01]  /*1210*/  STL [R1+0xc], R6 ;  /* 0x00000c0601007387 */ /* 0x0005e20000100800 */
[C---:B------:R-:W-:Y:S02]  /*1220*/  VIADD R7, R243.reuse, 0xd ;  /* 0x0000000df3077836 */ /* 0x040fe40000000000 */
[C---:B------:R-:W-:Y:S01]  /*1230*/  VIADD R3, R243.reuse, 0xf ;  /* 0x0000000ff3037836 */ /* 0x040fe20000000000 */
[----:B------:R3:W-:Y:S01]  /*1240*/  STL [R1+0x8], R2 ;  /* 0x0000080201007387 */ /* 0x0007e20000100800 */
[----:B------:R-:W-:Y:S01]  /*1250*/  VIADD R10, R243, 0x14 ;  /* 0x00000014f30a7836 */ /* 0x000fe20000000000 */
[----:B------:R-:W-:Y:S01]  /*1260*/  IABS R54, R7 ;  /* 0x0000000700367213 */ /* 0x000fe20000000000 */
[----:B-1----:R-:W-:Y:S01]  /*1270*/  IMAD R0, R123, R4, R9 ;  /* 0x000000047b007224 */ /* 0x002fe200078e0209 */
[----:B------:R-:W-:Y:S01]  /*1280*/  STL [R1+0x2118], R129 ;  /* 0x0021188101007387 */ /* 0x000fe20000100800 */
[----:B------:R-:W-:Y:S01]  /*1290*/  IABS R115, R3 ;  /* 0x0000000300737213 */ /* 0x000fe20000000000 */
[C---:B------:R-:W-:Y:S01]  /*12a0*/  VIADD R47, R243.reuse, 0xc7 ;  /* 0x000000c7f32f7836 */ /* 0x040fe20000000000 */
[C---:B--2---:R-:W-:Y:S01]  /*12b0*/  IADD3 R6, PT, PT, R243.reuse, 0xe, RZ ;  /* 0x0000000ef3067810 */ /* 0x044fe20007ffe0ff */
[----:B------:R1:W-:Y:S01]  /*12c0*/  STL [R1+0x4], R0 ;  /* 0x0000040001007387 */ /* 0x0003e20000100800 */
[----:B------:R-:W-:Y:S01]  /*12d0*/  IABS R24, R10 ;  /* 0x0000000a00187213 */ /* 0x000fe20000000000 */
[C---:B---3--:R-:W-:Y:S01]  /*12e0*/  VIADD R2, R243.reuse, 0x10 ;  /* 0x00000010f3027836 */ /* 0x048fe20000000000 */
[----:B------:R-:W-:Y:S01]  /*12f0*/  IABS R84, R6 ;  /* 0x0000000600547213 */ /* 0x000fe20000000000 */
[----:B------:R2:W-:Y:S01]  /*1300*/  STL [R1+0x1cf8], R7 ;  /* 0x001cf80701007387 */ /* 0x0005e20000100800 */
[C---:B------:R-:W-:Y:S01]  /*1310*/  IADD3 R9, PT, PT, R243.reuse, 0x15, RZ ;  /* 0x00000015f3097810 */ /* 0x040fe20007ffe0ff */
[C---:B------:R-:W-:Y:S01]  /*1320*/  VIADD R50, R243.reuse, 0xd0 ;  /* 0x000000d0f3327836 */ /* 0x040fe20000000000 */
[----:B------:R-:W-:Y:S01]  /*1330*/  IABS R152, R2 ;  /* 0x0000000200987213 */ /* 0x000fe20000000000 */
[----:B------:R-:W-:Y:S01]  /*1340*/  STL [R1+0x1cfc], R6 ;  /* 0x001cfc0601007387 */ /* 0x000fe20000100800 */
[----:B------:R-:W-:Y:S01]  /*1350*/  IABS R55, R9 ;  /* 0x0000000900377213 */ /* 0x000fe20000000000 */
[C---:B------:R-:W-:Y:S01]  /*1360*/  VIADD R51, R243.reuse, 0xd6 ;  /* 0x000000d6f3337836 */ /* 0x040fe20000000000 */
[----:B-1----:R-:W-:Y:S01]  /*1370*/  IADD3 R0, PT, PT, R243, 0x11, RZ ;  /* 0x00000011f3007810 */ /* 0x002fe20007ffe0ff */
[----:B------:R1:W-:Y:S01]  /*1380*/  STL [R1+0x1d10], R3 ;  /* 0x001d100301007387 */ /* 0x0003e20000100800 */
[----:B------:R-:W-:Y:S01]  /*1390*/  IMAD.HI.U32 R4, R122, R152, RZ ;  /* 0x000000987a047227 */ /* 0x000fe200078e00ff */
[----:B------:R-:W-:-:S02]  /*13a0*/  IABS R144, R47 ;  /* 0x0000002f00907213 */ /* 0x000fc40000000000 */
[----:B------:R3:W-:Y:S01]  /*13b0*/  STL [R1+0x1d04], R2 ;  /* 0x001d040201007387 */ /* 0x0007e20000100800 */
[----:B------:R-:W-:Y:S01]  /*13c0*/  IABS R183, R0 ;  /* 0x0000000000b77213 */ /* 0x000fe20000000000 */
[----:B------:R-:W-:Y:S01]  /*13d0*/  IMAD.MOV R4, RZ, RZ, -R4 ;  /* 0x000000ffff047224 */ /* 0x000fe200078e0a04 */
[----:B------:R-:W-:Y:S01]  /*13e0*/  IABS R176, R50 ;  /* 0x0000003200b07213 */ /* 0x000fe20000000000 */
[----:B------:R4:W-:Y:S01]  /*13f0*/  STL [R1+0x1d18], R0 ;  /* 0x001d180001007387 */ /* 0x0009e20000100800 */
[----:B--2---:R-:W-:Y:S01]  /*1400*/  VIADD R7, R243, 0x16 ;  /* 0x00000016f3077836 */ /* 0x004fe20000000000 */
[----:B------:R-:W-:Y:S01]  /*1410*/  IABS R109, R51 ;  /* 0x00000033006d7213 */ /* 0x000fe20000000000 */
[----:B-1----:R-:W-:-:S03]  /*1420*/  IMAD.HI.U32 R3, R122, R115, RZ ;  /* 0x000000737a037227 */ /* 0x002fc600078e00ff */
[----:B------:R-:W-:Y:S01]  /*1430*/  IABS R85, R7 ;  /* 0x0000000700557213 */ /* 0x000fe20000000000 */
[----:B---3--:R-:W-:Y:S01]  /*1440*/  IMAD.HI.U32 R2, R122, R84, RZ ;  /* 0x000000547a027227 */ /* 0x008fe200078e00ff */
[----:B------:R-:W-:-:S03]  /*1450*/  IADD3 R6, PT, PT, -R3, RZ, RZ ;  /* 0x000000ff03067210 */ /* 0x000fc60007ffe1ff */
[----:B----4-:R-:W-:-:S04]  /*1460*/  IMAD.HI.U32 R0, R122, R54, RZ ;  /* 0x000000367a007227 */ /* 0x010fc800078e00ff */
[----:B------:R-:W-:-:S04]  /*1470*/  IMAD.HI.U32 R5, R122, R183, RZ ;  /* 0x000000b77a057227 */ /* 0x000fc800078e00ff */
[----:B------:R-:W-:Y:S02]  /*1480*/  IMAD.MOV R0, RZ, RZ, -R0 ;  /* 0x000000ffff007224 */ /* 0x000fe400078e0a00 */
[----:B------:R-:W-:Y:S02]  /*1490*/  IMAD.MOV R2, RZ, RZ, -R2 ;  /* 0x000000ffff027224 */ /* 0x000fe400078e0a02 */
[----:B------:R-:W-:Y:S02]  /*14a0*/  IMAD.MOV R8, RZ, RZ, -R5 ;  /* 0x000000ffff087224 */ /* 0x000fe400078e0a05 */
[C---:B------:R-:W-:Y:S02]  /*14b0*/  IMAD R54, R123.reuse, R0, R54 ;  /* 0x000000007b367224 */ /* 0x040fe400078e0236 */
[C---:B------:R-:W-:Y:S02]  /*14c0*/  IMAD R84, R123.reuse, R2, R84 ;  /* 0x000000027b547224 */ /* 0x040fe400078e0254 */
[C---:B------:R-:W-:Y:S01]  /*14d0*/  IMAD R115, R123.reuse, R6, R115 ;  /* 0x000000067b737224 */ /* 0x040fe200078e0273 */
[----:B------:R1:W-:Y:S01]  /*14e0*/  STL [R1+0x2114], R54 ;  /* 0x0021143601007387 */ /* 0x0003e20000100800 */
[----:B------:R-:W-:-:S02]  /*14f0*/  IMAD R152, R123, R4, R152 ;  /* 0x000000047b987224 */ /* 0x000fc400078e0298 */
[C---:B------:R-:W-:Y:S01]  /*1500*/  IMAD.HI.U32 R2, R122.reuse, R251, RZ ;  /* 0x000000fb7a027227 */ /* 0x040fe200078e00ff */
[----:B------:R-:W-:Y:S03]  /*1510*/  STL [R1+0x2110], R84 ;  /* 0x0021105401007387 */ /* 0x000fe60000100800 */
[----:B------:R-:W-:Y:S01]  /*1520*/  IMAD R183, R123, R8, R183 ;  /* 0x000000087bb77224 */ /* 0x000fe200078e02b7 */
[----:B------:R-:W-:Y:S01]  /*1530*/  STL [R1+0x211c], R115 ;  /* 0x00211c7301007387 */ /* 0x000fe20000100800 */
[----:B------:R-:W-:Y:S01]  /*1540*/  IMAD.HI.U32 R0, R122, R213, RZ ;  /* 0x000000d57a007227 */ /* 0x000fe200078e00ff */
[----:B------:R-:W-:Y:S02]  /*1550*/  IADD3 R2, PT, PT, -R2, RZ, RZ ;  /* 0x000000ff02027210 */ /* 0x000fe40007ffe1ff */
[----:B------:R-:W-:Y:S01]  /*1560*/  STL [R1+0x2120], R152 ;  /* 0x0021209801007387 */ /* 0x000fe20000100800 */
[----:B------:R-:W-:Y:S01]  /*1570*/  IMAD.HI.U32 R3, R122, R24, RZ ;  /* 0x000000187a037227 */ /* 0x000fe200078e00ff */
[----:B-1----:R-:W-:-:S02]  /*1580*/  IADD3 R54, PT, PT, R243, 0xef, RZ ;  /* 0x000000eff3367810 */ /* 0x002fc40007ffe0ff */
[----:B------:R-:W-:Y:S01]  /*1590*/  STL [R1+0x2124], R183 ;  /* 0x002124b701007387 */ /* 0x000fe20000100800 */
[----:B------:R-:W-:Y:S01]  /*15a0*/  IMAD.MOV R0, RZ, RZ, -R0 ;  /* 0x000000ffff007224 */ /* 0x000fe200078e0a00 */
[----:B------:R-:W-:Y:S01]  /*15b0*/  IABS R149, R54 ;  /* 0x0000003600957213 */ /* 0x000fe20000000000 */
[----:B------:R-:W-:Y:S01]  /*15c0*/  IMAD.MOV R3, RZ, RZ, -R3 ;  /* 0x000000ffff037224 */ /* 0x000fe200078e0a03 */
[----:B------:R-:W-:Y:S01]  /*15d0*/  STL [R1+0x1d1c], R12 ;  /* 0x001d1c0c01007387 */ /* 0x000fe20000100800 */
[C---:B------:R-:W-:Y:S02]  /*15e0*/  IMAD R213, R123.reuse, R0, R213 ;  /* 0x000000007bd57224 */ /* 0x040fe400078e02d5 */
[----:B------:R-:W-:Y:S01]  /*15f0*/  IMAD R251, R123, R2, R251 ;  /* 0x000000027bfb7224 */ /* 0x000fe200078e02fb */
[----:B------:R1:W-:Y:S01]  /*1600*/  STL [R1+0x1d20], R11 ;  /* 0x001d200b01007387 */ /* 0x0003e20000100800 */
[----:B------:R-:W-:-:S03]  /*1610*/  IMAD.HI.U32 R5, R122, R85, RZ ;  /* 0x000000557a057227 */ /* 0x000fc600078e00ff */
[----:B------:R2:W-:Y:S01]  /*1620*/  STL [R1+0x1d24], R10 ;  /* 0x001d240a01007387 */ /* 0x0005e20000100800 */
[----:B------:R-:W-:Y:S01]  /*1630*/  IMAD R24, R123, R3, R24 ;  /* 0x000000037b187224 */ /* 0x000fe200078e0218 */
[----:B------:R-:W-:Y:S01]  /*1640*/  IADD3 R6, PT, PT, -R5, RZ, RZ ;  /* 0x000000ff05067210 */ /* 0x000fe20007ffe1ff */
[----:B------:R-:W-:Y:S01]  /*1650*/  VIADD R8, R243, 0x1a ;  /* 0x0000001af3087836 */ /* 0x000fe20000000000 */
[----:B------:R3:W-:Y:S01]  /*1660*/  STL [R1+0x1d34], R9 ;  /* 0x001d340901007387 */ /* 0x0007e20000100800 */
[----:B------:R-:W-:-:S03]  /*1670*/  IMAD.HI.U32 R4, R122, R55, RZ ;  /* 0x000000377a047227 */ /* 0x000fc600078e00ff */
[----:B------:R4:W-:Y:S01]  /*1680*/  STL [R1+0x1d38], R7 ;  /* 0x001d380701007387 */ /* 0x0009e20000100800 */
[C---:B-1----:R-:W-:Y:S01]  /*1690*/  VIADD R11, R243.reuse, 0x17 ;  /* 0x00000017f30b7836 */ /* 0x042fe20000000000 */
[----:B------:R-:W-:Y:S01]  /*16a0*/  IABS R214, R8 ;  /* 0x0000000800d67213 */ /* 0x000fe20000000000 */
[C---:B--2---:R-:W-:Y:S01]  /*16b0*/  VIADD R10, R243.reuse, 0x18 ;  /* 0x00000018f30a7836 */ /* 0x044fe20000000000 */
[----:B------:R-:W-:Y:S01]  /*16c0*/  STL [R1+0x2128], R213 ;  /* 0x002128d501007387 */ /* 0x000fe20000100800 */
[----:B------:R-:W-:Y:S01]  /*16d0*/  IMAD.MOV R4, RZ, RZ, -R4 ;  /* 0x000000ffff047224 */ /* 0x000fe200078e0a04 */
[----:B---3--:R-:W-:Y:S01]  /*16e0*/  IADD3 R9, PT, PT, R243, 0x19, RZ ;  /* 0x00000019f3097810 */ /* 0x008fe20007ffe0ff */
[----:B------:R-:W-:Y:S01]  /*16f0*/  IMAD R85, R123, R6, R85 ;  /* 0x000000067b557224 */ /* 0x000fe200078e0255 */
[----:B------:R-:W-:Y:S01]  /*1700*/  IABS R116, R11 ;  /* 0x0000000b00747213 */ /* 0x000fe20000000000 */
[----:B------:R-:W-:Y:S01]  /*1710*/  STL [R1+0x212c], R251 ;  /* 0x00212cfb01007387 */ /* 0x000fe20000100800 */
[----:B----4-:R-:W-:Y:S01]  /*1720*/  VIADD R7, R243, 0x1b ;  /* 0x0000001bf3077836 */ /* 0x010fe20000000000 */
[----:B------:R-:W-:Y:S01]  /*1730*/  IABS R153, R10 ;  /* 0x0000000a00997213 */ /* 0x000fe20000000000 */
[----:B------:R-:W-:Y:S01]  /*1740*/  IMAD R55, R123, R4, R55 ;  /* 0x000000047b377224 */ /* 0x000fe200078e0237 */
[----:B------:R-:W-:Y:S01]  /*1750*/  STL [R1+0x2130], R24 ;  /* 0x0021301801007387 */ /* 0x000fe20000100800 */
[----:B------:R-:W-:Y:S01]  /*1760*/  IMAD.HI.U32 R0, R122, R116, RZ ;  /* 0x000000747a007227 */ /* 0x000fe200078e00ff */
[----:B------:R-:W-:-:S02]  /*1770*/  IABS R252, R7 ;  /* 0x0000000700fc7213 */ /* 0x000fc40000000000 */
[----:B------:R-:W-:Y:S01]  /*1780*/  STL [R1+0x1d40], R11 ;  /* 0x001d400b01007387 */ /* 0x000fe20000100800 */
[----:B------:R-:W-:Y:S01]  /*1790*/  IABS R184, R9 ;  /* 0x0000000900b87213 */ /* 0x000fe20000000000 */
[----:B------:R-:W-:Y:S01]  /*17a0*/  IMAD.HI.U32 R4, R122, R214, RZ ;  /* 0x000000d67a047227 */ /* 0x000fe200078e00ff */
[----:B------:R-:W-:Y:S01]  /*17b0*/  IADD3 R6, PT, PT, R243, 0x20, RZ ;  /* 0x00000020f3067810 */ /* 0x000fe20007ffe0ff */
[----:B------:R1:W-:Y:S01]  /*17c0*/  STL [R1+0x1d44], R10 ;  /* 0x001d440a01007387 */ /* 0x0003e20000100800 */
[----:B------:R-:W-:Y:S01]  /*17d0*/  IADD3 R0, PT, PT, -R0, RZ, RZ ;  /* 0x000000ff00007210 */ /* 0x000fe20007ffe1ff */
[----:B------:R-:W-:Y:S01]  /*17e0*/  IMAD.HI.U32 R5, R122, R252, RZ ;  /* 0x000000fc7a057227 */ /* 0x000fe200078e00ff */
[----:B------:R-:W-:Y:S01]  /*17f0*/  IADD3 R4, PT, PT, -R4, RZ, RZ ;  /* 0x000000ff04047210 */ /* 0x000fe20007ffe1ff */
[----:B------:R2:W-:Y:S01]  /*1800*/  STL [R1+0x1d48], R9 ;  /* 0x001d480901007387 */ /* 0x0005e20000100800 */
[----:B------:R-:W-:Y:S01]  /*1810*/  IABS R154, R6 ;  /* 0x00000006009a7213 */ /* 0x000fe20000000000 */
[----:B------:R-:W-:-:S02]  /*1820*/  IMAD.MOV R5, RZ, RZ, -R5 ;  /* 0x000000ffff057224 */ /* 0x000fc400078e0a05 */
[----:B------:R3:W-:Y:S01]  /*1830*/  STL [R1+0x1d54], R8 ;  /* 0x001d540801007387 */ /* 0x0007e20000100800 */
[----:B------:R-:W-:Y:S02]  /*1840*/  IMAD R116, R123, R0, R116 ;  /* 0x000000007b747224 */ /* 0x000fe400078e0274 */
[----:B-1----:R-:W-:Y:S01]  /*1850*/  VIADD R10, R243, 0x1c ;  /* 0x0000001cf30a7836 */ /* 0x002fe20000000000 */
[----:B------:R1:W-:Y:S01]  /*1860*/  STL [R1+0x1d5c], R7 ;  /* 0x001d5c0701007387 */ /* 0x0003e20000100800 */
[----:B------:R-:W-:Y:S01]  /*1870*/  IMAD R252, R123, R5, R252 ;  /* 0x000000057bfc7224 */ /* 0x000fe200078e02fc */
[C---:B--2---:R-:W-:Y:S01]  /*1880*/  IADD3 R9, PT, PT, R243.reuse, 0x1d, RZ ;  /* 0x0000001df3097810 */ /* 0x044fe20007ffe0ff */
[C---:B------:R-:W-:Y:S01]  /*1890*/  IMAD.HI.U32 R2, R122.reuse, R153, RZ ;  /* 0x000000997a027227 */ /* 0x040fe200078e00ff */
[----:B------:R2:W-:Y:S01]  /*18a0*/  STL [R1+0x1d60], R10 ;  /* 0x001d600a01007387 */ /* 0x0005e20000100800 */
[----:B------:R-:W-:Y:S02]  /*18b0*/  IABS R25, R10 ;  /* 0x0000000a00197213 */ /* 0x000fe40000000000 */
[----:B---3--:R-:W-:Y:S01]  /*18c0*/  VIADD R8, R243, 0x1e ;  /* 0x0000001ef3087836 */ /* 0x008fe20000000000 */
[----:B------:R-:W-:Y:S01]  /*18d0*/  STL [R1+0x1d68], R9 ;  /* 0x001d680901007387 */ /* 0x000fe20000100800 */
[----:B------:R-:W-:Y:S01]  /*18e0*/  IMAD.HI.U32 R3, R122, R184, RZ ;  /* 0x000000b87a037227 */ /* 0x000fe200078e00ff */
[----:B------:R-:W-:-:S02]  /*18f0*/  IABS R56, R9 ;  /* 0x0000000900387213 */ /* 0x000fc40000000000 */
[----:B------:R-:W-:Y:S01]  /*1900*/  STL [R1+0x1d70], R8 ;  /* 0x001d700801007387 */ /* 0x000fe20000100800 */
[C---:B-1----:R-:W-:Y:S01]  /*1910*/  VIADD R7, R243.reuse, 0x1f ;  /* 0x0000001ff3077836 */ /* 0x042fe20000000000 */
[----:B--2---:R-:W-:Y:S01]  /*1920*/  IADD3 R10, PT, PT, R243, 0x21, RZ ;  /* 0x00000021f30a7810 */ /* 0x004fe20007ffe0ff */
[C---:B------:R-:W-:Y:S01]  /*1930*/  IMAD.HI.U32 R0, R122.reuse, R25, RZ ;  /* 0x000000197a007227 */ /* 0x040fe200078e00ff */
[----:B------:R-:W-:Y:S02]  /*1940*/  IABS R86, R8 ;  /* 0x0000000800567213 */ /* 0x000fe40000000000 */
[----:B------:R-:W-:Y:S01]  /*1950*/  IABS R117, R7 ;  /* 0x0000000700757213 */ /* 0x000fe20000000000 */
[----:B------:R1:W-:Y:S01]  /*1960*/  STL [R1+0x1d78], R7 ;  /* 0x001d780701007387 */ /* 0x0003e20000100800 */
[----:B------:R-:W-:Y:S01]  /*1970*/  IMAD R214, R123, R4, R214 ;  /* 0x000000047bd67224 */ /* 0x000fe200078e02d6 */
[----:B------:R-:W-:Y:S01]  /*1980*/  IABS R185, R10 ;  /* 0x0000000a00b97213 */ /* 0x000fe20000000000 */
[C---:B------:R-:W-:Y:S01]  /*1990*/  IMAD.HI.U32 R5, R122.reuse, R154, RZ ;  /* 0x0000009a7a057227 */ /* 0x040fe200078e00ff */
[----:B------:R2:W-:Y:S03]  /*19a0*/  STL [R1+0x1d7c], R6 ;  /* 0x001d7c0601007387 */ /* 0x0005e60000100800 */
[----:B------:R-:W-:Y:S01]  /*19b0*/  IMAD.HI.U32 R4, R122, R117, RZ ;  /* 0x000000757a047227 */ /* 0x000fe200078e00ff */
[----:B------:R3:W-:Y:S01]  /*19c0*/  STL [R1+0x1d80], R10 ;  /* 0x001d800a01007387 */ /* 0x0007e20000100800 */
[----:B-1----:R-:W-:-:S02]  /*19d0*/  IADD3 R7, PT, PT, R243, 0x24, RZ ;  /* 0x00000024f3077810 */ /* 0x002fc40007ffe0ff */
[----:B------:R-:W-:Y:S02]  /*19e0*/  IMAD.MOV R0, RZ, RZ, -R0 ;  /* 0x000000ffff007224 */ /* 0x000fe400078e0a00 */
[C---:B------:R-:W-:Y:S01]  /*19f0*/  VIADD R9, R243.reuse, 0x22 ;  /* 0x00000022f3097836 */ /* 0x040fe20000000000 */
[----:B------:R-:W-:Y:S01]  /*1a00*/  IABS R26, R7 ;  /* 0x00000007001a7213 */ /* 0x000fe20000000000 */
[C---:B--2---:R-:W-:Y:S02]  /*1a10*/  VIADD R6, R243.reuse, 0x25 ;  /* 0x00000025f3067836 */ /* 0x044fe40000000000 */
[----:B------:R-:W-:Y:S01]  /*1a20*/  IMAD.MOV R2, RZ, RZ, -R2 ;  /* 0x000000ffff027224 */ /* 0x000fe200078e0a02 */
[----:B------:R1:W-:Y:S01]  /*1a30*/  STL [R1+0x1d88], R9 ;  /* 0x001d880901007387 */ /* 0x0003e20000100800 */
[----:B------:R-:W-:Y:S01]  /*1a40*/  IMAD.MOV R3, RZ, RZ, -R3 ;  /* 0x000000ffff037224 */ /* 0x000fe200078e0a03 */
[----:B------:R-:W-:Y:S01]  /*1a50*/  IABS R57, R6 ;  /* 0x0000000600397213 */ /* 0x000fe20000000000 */
[----:B------:R-:W-:Y:S01]  /*1a60*/  IMAD.MOV R5, RZ, RZ, -R5 ;  /* 0x000000ffff057224 */ /* 0x000fe200078e0a05 */
[----:B------:R-:W-:Y:S01]  /*1a70*/  IABS R215, R9 ;  /* 0x0000000900d77213 */ /* 0x000fe20000000000 */
[----:B------:R-:W-:Y:S01]  /*1a80*/  IMAD.MOV R4, RZ, RZ, -R4 ;  /* 0x000000ffff047224 */ /* 0x000fe200078e0a04 */
[----:B---3--:R-:W-:Y:S01]  /*1a90*/  IADD3 R10, PT, PT, R243, 0x28, RZ ;  /* 0x00000028f30a7810 */ /* 0x008fe20007ffe0ff */
[----:B------:R-:W-:-:S02]  /*1aa0*/  IMAD R25, R123, R0, R25 ;  /* 0x000000007b197224 */ /* 0x000fc400078e0219 */
[----:B------:R-:W-:Y:S01]  /*1ab0*/  VIADD R12, R243, 0x26 ;  /* 0x00000026f30c7836 */ /* 0x000fe20000000000 */
[----:B------:R-:W-:Y:S01]  /*1ac0*/  IABS R155, R10 ;  /* 0x0000000a009b7213 */ /* 0x000fe20000000000 */
[C---:B------:R-:W-:Y:S02]  /*1ad0*/  IMAD R153, R123.reuse, R2, R153 ;  /* 0x000000027b997224 */ /* 0x040fe400078e0299 */
[C---:B------:R-:W-:Y:S01]  /*1ae0*/  IMAD R184, R123.reuse, R3, R184 ;  /* 0x000000037bb87224 */ /* 0x040fe200078e02b8 */
[----:B------:R-:W-:Y:S01]  /*1af0*/  IABS R87, R12 ;  /* 0x0000000c00577213 */ /* 0x000fe20000000000 */
[----:B------:R-:W-:Y:S02]  /*1b00*/  IMAD R154, R123, R5, R154 ;  /* 0x000000057b9a7224 */ /* 0x000fe400078e029a */
[----:B------:R-:W-:Y:S02]  /*1b10*/  VIADD R8, R243, 0x23 ;  /* 0x00000023f3087836 */ /* 0x000fe40000000000 */
[----:B------:R-:W-:-:S03]  /*1b20*/  IMAD.HI.U32 R0, R122, R185, RZ ;  /* 0x000000b97a007227 */ /* 0x000fc600078e00ff */
[----:B------:R2:W-:Y:S01]  /*1b30*/  STL [R1+0x1d8c], R8 ;  /* 0x001d8c0801007387 */ /* 0x0005e20000100800 */
[C---:B------:R-:W-:Y:S01]  /*1b40*/  IMAD.HI.U32 R2, R122.reuse, R56, RZ ;  /* 0x000000387a027227 */ /* 0x040fe200078e00ff */
[----:B------:R-:W-:Y:S02]  /*1b50*/  IABS R173, R8 ;  /* 0x0000000800ad7213 */ /* 0x000fe40000000000 */
[----:B------:R3:W-:Y:S01]  /*1b60*/  STL [R1+0x1da0], R7 ;  /* 0x001da00701007387 */ /* 0x0007e20000100800 */
[----:B------:R-:W-:-:S03]  /*1b70*/  IMAD.HI.U32 R3, R122, R86, RZ ;  /* 0x000000567a037227 */ /* 0x000fc600078e00ff */
[----:B------:R-:W-:Y:S01]  /*1b80*/  STL [R1+0x1da4], R6 ;  /* 0x001da40601007387 */ /* 0x000fe20000100800 */
[----:B------:R-:W-:Y:S01]  /*1b90*/  IMAD R117, R123, R4, R117 ;  /* 0x000000047b757224 */ /* 0x000fe200078e0275 */
[----:B------:R-:W-:Y:S01]  /*1ba0*/  IADD3 R3, PT, PT, -R3, RZ, RZ ;  /* 0x000000ff03037210 */ /* 0x000fe20007ffe1ff */
[C---:B------:R-:W-:Y:S01]  /*1bb0*/  IMAD.HI.U32 R5, R122.reuse, R57, RZ ;  /* 0x000000397a057227 */ /* 0x040fe200078e00ff */
[----:B------:R-:W-:Y:S03]  /*1bc0*/  STL [R1+0x1da8], R12 ;  /* 0x001da80c01007387 */ /* 0x000fe60000100800 */
[----:B-1----:R-:W-:Y:S01]  /*1bd0*/  VIADD R9, R243, 0x29 ;  /* 0x00000029f3097836 */ /* 0x002fe20000000000 */
[----:B--2---:R-:W-:Y:S01]  /*1be0*/  IADD3 R8, PT, PT, -R5, RZ, RZ ;  /* 0x000000ff05087210 */ /* 0x004fe20007ffe1ff */
[----:B------:R-:W-:-:S03]  /*1bf0*/  IMAD.HI.U32 R4, R122, R26, RZ ;  /* 0x0000001a7a047227 */ /* 0x000fc600078e00ff */
[----:B------:R-:W-:Y:S01]  /*1c00*/  IABS R186, R9 ;  /* 0x0000000900ba7213 */ /* 0x000fe20000000000 */
[----:B------:R-:W-:Y:S02]  /*1c10*/  IMAD.MOV R0, RZ, RZ, -R0 ;  /* 0x000000ffff007224 */ /* 0x000fe400078e0a00 */
[C---:B------:R-:W-:Y:S02]  /*1c20*/  VIADD R11, R243.reuse, 0x27 ;  /* 0x00000027f30b7836 */ /* 0x040fe40000000000 */
[----:B------:R-:W-:Y:S02]  /*1c30*/  IMAD.MOV R2, RZ, RZ, -R2 ;  /* 0x000000ffff027224 */ /* 0x000fe400078e0a02 */
[----:B------:R-:W-:Y:S01]  /*1c40*/  IMAD.MOV R4, RZ, RZ, -R4 ;  /* 0x000000ffff047224 */ /* 0x000fe200078e0a04 */
[----:B------:R-:W-:Y:S01]  /*1c50*/  STL [R1+0x1dac], R11 ;  /* 0x001dac0b01007387 */ /* 0x000fe20000100800 */
[----:B---3--:R-:W-:Y:S01]  /*1c60*/  VIADD R7, R243, 0x2a ;  /* 0x0000002af3077836 */ /* 0x008fe20000000000 */
[----:B------:R-:W-:Y:S01]  /*1c70*/  IABS R118, R11 ;  /* 0x0000000b00767213 */ /* 0x000fe20000000000 */
[C---:B------:R-:W-:Y:S01]  /*1c80*/  IMAD R185, R123.reuse, R0, R185 ;  /* 0x000000007bb97224 */ /* 0x040fe200078e02b9 */
[----:B------:R1:W-:Y:S01]  /*1c90*/  STL [R1+0x1db0], R10 ;  /* 0x001db00a01007387 */ /* 0x0003e20000100800 */
[----:B------:R-:W-:Y:S01]  /*1ca0*/  IMAD R56, R123, R2, R56 ;  /* 0x000000027b387224 */ /* 0x000fe200078e0238 */
[----:B------:R-:W-:Y:S01]  /*1cb0*/  IABS R216, R7 ;  /* 0x0000000700d87213 */ /* 0x000fe20000000000 */
[C---:B------:R-:W-:Y:S01]  /*1cc0*/  IMAD.HI.U32 R0, R122.reuse, R87, RZ ;  /* 0x000000577a007227 */ /* 0x040fe200078e00ff */
[----:B------:R-:W-:Y:S03]  /*1cd0*/  STL [R1+0x1dc4], R9 ;  /* 0x001dc40901007387 */ /* 0x000fe60000100800 */
[----:B------:R-:W-:Y:S01]  /*1ce0*/  IMAD.HI.U32 R2, R122, R215, RZ ;  /* 0x000000d77a027227 */ /* 0x000fe200078e00ff */
[----:B------:R2:W-:Y:S01]  /*1cf0*/  STL [R1+0x1dc8], R7 ;  /* 0x001dc80701007387 */ /* 0x0005e20000100800 */
[----:B------:R-:W-:-:S02]  /*1d00*/  IADD3 R0, PT, PT, -R0, RZ, RZ ;  /* 0x000000ff00007210 */ /* 0x000fc40007ffe1ff */
[----:B------:R-:W-:Y:S01]  /*1d10*/  IMAD R26, R123, R4, R26 ;  /* 0x000000047b1a7224 */ /* 0x000fe200078e021a */
[C---:B-1----:R-:W-:Y:S01]  /*1d20*/  IADD3 R10, PT, PT, R243.reuse, 0x2c, RZ ;  /* 0x0000002cf30a7810 */ /* 0x042fe20007ffe0ff */
[----:B------:R-:W-:Y:S01]  /*1d30*/  VIADD R11, R243, 0x2b ;  /* 0x0000002bf30b7836 */ /* 0x000fe20000000000 */
[----:B------:R-:W-:Y:S01]  /*1d40*/  IADD3 R2, PT, PT, -R2, RZ, RZ ;  /* 0x000000ff02027210 */ /* 0x000fe20007ffe1ff */
[C---:B------:R-:W-:Y:S01]  /*1d50*/  IMAD R86, R123.reuse, R3, R86 ;  /* 0x000000037b567224 */ /* 0x040fe200078e0256 */
[----:B------:R-:W-:Y:S01]  /*1d60*/  IABS R27, R10 ;  /* 0x0000000a001b7213 */ /* 0x000fe20000000000 */
[----:B------:R-:W-:Y:S01]  /*1d70*/  IMAD R57, R123, R8, R57 ;  /* 0x000000087b397224 */ /* 0x000fe200078e0239 */
[C---:B--2---:R-:W-:Y:S01]  /*1d80*/  IADD3 R7, PT, PT, R243.reuse, 0x2f, RZ ;  /* 0x0000002ff3077810 */ /* 0x044fe20007ffe0ff */
[C---:B------:R-:W-:Y:S01]  /*1d90*/  IMAD.HI.U32 R4, R122.reuse, R186, RZ ;  /* 0x000000ba7a047227 */ /* 0x040fe200078e00ff */
[----:B------:R-:W-:Y:S01]  /*1da0*/  IABS R249, R11 ;  /* 0x0000000b00f97213 */ /* 0x000fe20000000000 */
[----:B------:R1:W-:Y:S01]  /*1db0*/  STL [R1+0x1dd0], R11 ;  /* 0x001dd00b01007387 */ /* 0x0003e20000100800 */
[----:B------:R-:W-:Y:S01]  /*1dc0*/  IABS R119, R7 ;  /* 0x0000000700777213 */ /* 0x000fe20000000000 */
[----:B------:R-:W-:Y:S01]  /*1dd0*/  IMAD.HI.U32 R3, R122, R173, RZ ;  /* 0x000000ad7a037227 */ /* 0x000fe200078e00ff */
[----:B------:R-:W-:Y:S01]  /*1de0*/  IADD3 R4, PT, PT, -R4, RZ, RZ ;  /* 0x000000ff04047210 */ /* 0x000fe20007ffe1ff */
[----:B------:R-:W-:Y:S02]  /*1df0*/  STL [R1+0x1dd4], R10 ;  /* 0x001dd40a01007387 */ /* 0x000fe40000100800 */
[----:B------:R-:W-:-:S02]  /*1e00*/  VIADD R9, R243, 0x2d ;  /* 0x0000002df3097836 */ /* 0x000fc40000000000 */
[C---:B------:R-:W-:Y:S02]  /*1e10*/  VIADD R8, R243.reuse, 0x2e ;  /* 0x0000002ef3087836 */ /* 0x040fe40000000000 */
[----:B------:R-:W-:Y:S01]  /*1e20*/  IMAD.MOV R6, RZ, RZ, -R3 ;  /* 0x000000ffff067224 */ /* 0x000fe200078e0a03 */
[----:B------:R-:W-:Y:S01]  /*1e30*/  IABS R58, R9 ;  /* 0x00000009003a7213 */ /* 0x000fe20000000000 */
[C---:B------:R-:W-:Y:S01]  /*1e40*/  IMAD.HI.U32 R3, R122.reuse, R155, RZ ;  /* 0x0000009b7a037227 */ /* 0x040fe200078e00ff */
[----:B------:R-:W-:Y:S01]  /*1e50*/  IABS R88, R8 ;  /* 0x0000000800587213 */ /* 0x000fe20000000000 */
[----:B------:R-:W-:Y:S01]  /*1e60*/  STL [R1+0x1dd8], R9 ;  /* 0x001dd80901007387 */ /* 0x000fe20000100800 */
[----:B-1----:R-:W-:Y:S01]  /*1e70*/  IADD3 R11, PT, PT, R243, 0x30, RZ ;  /* 0x00000030f30b7810 */ /* 0x002fe20007ffe0ff */
[----:B------:R-:W-:Y:S02]  /*1e80*/  IMAD.HI.U32 R5, R122, R216, RZ ;  /* 0x000000d87a057227 */ /* 0x000fe400078e00ff */
[----:B------:R1:W-:Y:S01]  /*1e90*/  STL [R1+0x1de4], R8 ;  /* 0x001de40801007387 */ /* 0x0003e20000100800 */
[----:B------:R-:W-:Y:S01]  /*1ea0*/  IABS R156, R11 ;  /* 0x0000000b009c7213 */ /* 0x000fe20000000000 */
[----:B------:R-:W-:-:S02]  /*1eb0*/  IMAD R87, R123, R0, R87 ;  /* 0x000000007b577224 */ /* 0x000fc400078e0257 */
[C---:B------:R-:W-:Y:S01]  /*1ec0*/  IMAD R215, R123.reuse, R2, R215 ;  /* 0x000000027bd77224 */ /* 0x040fe200078e02d7 */
[----:B------:R2:W-:Y:S01]  /*1ed0*/  STL [R1+0x1dec], R7 ;  /* 0x001dec0701007387 */ /* 0x0005e20000100800 */
[----:B------:R-:W-:Y:S02]  /*1ee0*/  IMAD R173, R123, R6, R173 ;  /* 0x000000067bad7224 */ /* 0x000fe400078e02ad */
[C---:B------:R-:W-:Y:S01]  /*1ef0*/  IMAD.HI.U32 R0, R122.reuse, R249, RZ ;  /* 0x000000f97a007227 */ /* 0x040fe200078e00ff */
[----:B------:R3:W-:Y:S01]  /*1f00*/  STL [R1+0x1df0], R11 ;  /* 0x001df00b01007387 */ /* 0x0007e20000100800 */
[----:B-1----:R-:W-:Y:S02]  /*1f10*/  IADD3 R8, PT, PT, R243, 0x33, RZ ;  /* 0x00000033f3087810 */ /* 0x002fe40007ffe0ff */
[----:B------:R-:W-:Y:S02]  /*1f20*/  IMAD.HI.U32 R2, R122, R118, RZ ;  /* 0x000000767a027227 */ /* 0x000fe400078e00ff */
[----:B------:R-:W-:-:S02]  /*1f30*/  IABS R246, R8 ;  /* 0x0000000800f67213 */ /* 0x000fc40000000000 */
[----:B------:R-:W-:Y:S02]  /*1f40*/  IMAD.MOV R6, RZ, RZ, -R3 ;  /* 0x000000ffff067224 */ /* 0x000fe400078e0a03 */
[----:B------:R-:W-:Y:S02]  /*1f50*/  IMAD.MOV R5, RZ, RZ, -R5 ;  /* 0x000000ffff057224 */ /* 0x000fe400078e0a05 */
[----:B------:R-:W-:Y:S02]  /*1f60*/  IMAD R186, R123, R4, R186 ;  /* 0x000000047bba7224 */ /* 0x000fe400078e02ba */
[----:B--2---:R-:W-:Y:S02]  /*1f70*/  VIADD R7, R243, 0x34 ;  /* 0x00000034f3077836 */ /* 0x004fe40000000000 */
[----:B------:R-:W-:-:S03]  /*1f80*/  IMAD.HI.U32 R3, R122, R58, RZ ;  /* 0x0000003a7a037227 */ /* 0x000fc600078e00ff */
[----:B------:R-:W-:Y:S01]  /*1f90*/  IABS R28, R7 ;  /* 0x00000007001c7213 */ /* 0x000fe20000000000 */
[----:B------:R-:W-:Y:S01]  /*1fa0*/  IMAD.HI.U32 R4, R122, R88, RZ ;  /* 0x000000587a047227 */ /* 0x000fe200078e00ff */
[----:B------:R-:W-:-:S03]  /*1fb0*/  IADD3 R3, PT, PT, -R3, RZ, RZ ;  /* 0x000000ff03037210 */ /* 0x000fc60007ffe1ff */
[C---:B------:R-:W-:Y:S02]  /*1fc0*/  VIADD R10, R243.reuse, 0x31 ;  /* 0x00000031f30a7836 */ /* 0x040fe40000000000 */
[----:B------:R-:W-:Y:S02]  /*1fd0*/  VIADD R9, R243, 0x32 ;  /* 0x00000032f3097836 */ /* 0x000fe40000000000 */
[----:B------:R-:W-:Y:S01]  /*1fe0*/  IMAD.MOV R0, RZ, RZ, -R0 ;  /* 0x000000ffff007224 */ /* 0x000fe200078e0a00 */
[----:B------:R-:W-:Y:S01]  /*1ff0*/  STL [R1+0x1df8], R10 ;  /* 0x001df80a01007387 */ /* 0x000fe20000100800 */
[----:B------:R-:W-:Y:S01]  /*2000*/  IMAD.MOV R2, RZ, RZ, -R2 ;  /* 0x000000ffff027224 */ /* 0x000fe200078e0a02 */
[----:B------:R-:W-:Y:S01]  /*2010*/  IABS R217, R9 ;  /* 0x0000000900d97213 */ /* 0x000fe20000000000 */
[----:B------:R-:W-:Y:S01]  /*2020*/  IMAD R216, R123, R5, R216 ;  /* 0x000000057bd87224 */ /* 0x000fe200078e02d8 */
[----:B------:R1:W-:Y:S01]  /*2030*/  STL [R1+0x1e00], R9 ;  /* 0x001e000901007387 */ /* 0x0003e20000100800 */
[----:B------:R-:W-:Y:S01]  /*2040*/  IMAD.HI.U32 R5, R122, R119, RZ ;  /* 0x000000777a057227 */ /* 0x000fe200078e00ff */
[----:B------:R-:W-:-:S02]  /*2050*/  IABS R187, R10 ;  /* 0x0000000a00bb7213 */ /* 0x000fc40000000000 */
[----:B------:R-:W-:Y:S01]  /*2060*/  STL [R1+0x1e04], R8 ;  /* 0x001e040801007387 */ /* 0x000fe20000100800 */
[----:B------:R-:W-:Y:S02]  /*2070*/  IMAD.MOV R4, RZ, RZ, -R4 ;  /* 0x000000ffff047224 */ /* 0x000fe400078e0a04 */
[----:B------:R-:W-:Y:S01]  /*2080*/  IMAD R249, R123, R0, R249 ;  /* 0x000000007bf97224 */ /* 0x000fe200078e02f9 */
[----:B------:R-:W-:Y:S01]  /*2090*/  STL [R1+0x1e08], R7 ;  /* 0x001e080701007387 */ /* 0x000fe20000100800 */
[C---:B---3--:R-:W-:Y:S01]  /*20a0*/  VIADD R11, R243.reuse, 0x35 ;  /* 0x00000035f30b7836 */ /* 0x048fe20000000000 */
[----:B-1----:R-:W-:Y:S01]  /*20b0*/  IADD3 R9, PT, PT, R243, 0x37, RZ ;  /* 0x00000037f3097810 */ /* 0x002fe20007ffe0ff */
[C---:B------:R-:W-:Y:S02]  /*20c0*/  IMAD R118, R123.reuse, R2, R118 ;  /* 0x000000027b767224 */ /* 0x040fe400078e0276 */
[----:B------:R-:W-:Y:S01]  /*20d0*/  IMAD R155, R123, R6, R155 ;  /* 0x000000067b9b7224 */ /* 0x000fe200078e029b */
[----:B------:R-:W-:Y:S01]  /*20e0*/  IABS R59, R11 ;  /* 0x0000000b003b7213 */ /* 0x000fe20000000000 */
[----:B------:R-:W-:Y:S01]  /*20f0*/  IMAD.HI.U32 R0, R122, R156, RZ ;  /* 0x0000009c7a007227 */ /* 0x000fe200078e00ff */
[----:B------:R1:W-:Y:S01]  /*2100*/  STL [R1+0x1e10], R11 ;  /* 0x001e100b01007387 */ /* 0x0003e20000100800 */
[----:B------:R-:W-:-:S02]  /*2110*/  IABS R120, R9 ;  /* 0x0000000900787213 */ /* 0x000fc40000000000 */
[----:B------:R-:W-:-:S04]  /*2120*/  IMAD.HI.U32 R2, R122, R27, RZ ;  /* 0x0000001b7a027227 */ /* 0x000fc800078e00ff */
[----:B------:R-:W-:Y:S02]  /*2130*/  IMAD.MOV R6, RZ, RZ, -R5 ;  /* 0x000000ffff067224 */ /* 0x000fe400078e0a05 */
[----:B------:R-:W-:Y:S01]  /*2140*/  IMAD R88, R123, R4, R88 ;  /* 0x000000047b587224 */ /* 0x000fe200078e0258 */
[C---:B-1----:R-:W-:Y:S01]  /*2150*/  IADD3 R11, PT, PT, R243.reuse, 0x3f, RZ ;  /* 0x0000003ff30b7810 */ /* 0x042fe20007ffe0ff */
[----:B------:R-:W-:Y:S02]  /*2160*/  VIADD R8, R243, 0x38 ;  /* 0x00000038f3087836 */ /* 0x000fe40000000000 */
[C---:B------:R-:W-:Y:S01]  /*2170*/  IMAD.HI.U32 R4, R122.reuse, R246, RZ ;  /* 0x000000f67a047227 */ /* 0x040fe200078e00ff */
[----:B------:R-:W-:Y:S02]  /*2180*/  IABS R121, R11 ;  /* 0x0000000b00797213 */ /* 0x000fe40000000000 */
[----:B------:R-:W-:Y:S01]  /*2190*/  IABS R157, R8 ;  /* 0x00000008009d7213 */ /* 0x000fe20000000000 */
[----:B------:R-:W-:-:S04]  /*21a0*/  IMAD.HI.U32 R5, R122, R28, RZ ;  /* 0x0000001c7a057227 */ /* 0x000fc800078e00ff */
[----:B------:R-:W-:Y:S01]  /*21b0*/  IMAD R58, R123, R3, R58 ;  /* 0x000000037b3a7224 */ /* 0x000fe200078e023a */
[----:B------:R-:W-:Y:S01]  /*21c0*/  IADD3 R5, PT, PT, -R5, RZ, RZ ;  /* 0x000000ff05057210 */ /* 0x000fe20007ffe1ff */
[C---:B------:R-:W-:Y:S02]  /*21d0*/  VIADD R10, R243.reuse, 0x36 ;  /* 0x00000036f30a7836 */ /* 0x040fe40000000000 */
[----:B------:R-:W-:Y:S02]  /*21e0*/  VIADD R7, R243, 0x39 ;  /* 0x00000039f3077836 */ /* 0x000fe40000000000 */
[----:B------:R-:W-:Y:S01]  /*21f0*/  IMAD.HI.U32 R3, R122, R217, RZ ;  /* 0x000000d97a037227 */ /* 0x000fe200078e00ff */
[----:B------:R-:W-:Y:S01]  /*2200*/  STL [R1+0x1e18], R10 ;  /* 0x001e180a01007387 */ /* 0x000fe20000100800 */
[----:B------:R-:W-:Y:S02]  /*2210*/  IABS R89, R10 ;  /* 0x0000000a00597213 */ /* 0x000fe40000000000 */
[----:B------:R-:W-:Y:S01]  /*2220*/  IMAD.MOV R0, RZ, RZ, -R0 ;  /* 0x000000ffff007224 */ /* 0x000fe200078e0a00 */
[----:B------:R-:W-:Y:S01]  /*2230*/  IABS R188, R7 ;  /* 0x0000000700bc7213 */ /* 0x000fe20000000000 */
[----:B------:R-:W-:Y:S01]  /*2240*/  IMAD.MOV R2, RZ, RZ, -R2 ;  /* 0x000000ffff027224 */ /* 0x000fe200078e0a02 */
[----:B------:R1:W-:Y:S01]  /*2250*/  STL [R1+0x1e1c], R9 ;  /* 0x001e1c0901007387 */ /* 0x0003e20000100800 */
[----:B------:R-:W-:-:S02]  /*2260*/  IMAD.MOV R4, RZ, RZ, -R4 ;  /* 0x000000ffff047224 */ /* 0x000fc400078e0a04 */
[C---:B------:R-:W-:Y:S01]  /*2270*/  IMAD R119, R123.reuse, R6, R119 ;  /* 0x000000067b777224 */ /* 0x040fe200078e0277 */
[----:B------:R2:W-:Y:S01]  /*2280*/  STL [R1+0x1e2c], R8 ;  /* 0x001e2c0801007387 */ /* 0x0005e20000100800 */
[----:B------:R-:W-:Y:S02]  /*2290*/  IMAD.MOV R6, RZ, RZ, -R3 ;  /* 0x000000ffff067224 */ /* 0x000fe400078e0a03 */
[C---:B------:R-:W-:Y:S01]  /*22a0*/  IMAD R156, R123.reuse, R0, R156 ;  /* 0x000000007b9c7224 */ /* 0x040fe200078e029c */
[----:B------:R3:W-:Y:S01]  /*22b0*/  STL [R1+0x1e30], R7 ;  /* 0x001e300701007387 */ /* 0x0007e20000100800 */
[----:B------:R-:W-:Y:S01]  /*22c0*/  IMAD R27, R123, R2, R27 ;  /* 0x000000027b1b7224 */ /* 0x000fe200078e021b */
[----:B-1----:R-:W-:Y:S01]  /*22d0*/  IADD3 R9, PT, PT, R243, 0x3b, RZ ;  /* 0x0000003bf3097810 */ /* 0x002fe20007ffe0ff */
[----:B------:R-:W-:-:S03]  /*22e0*/  IMAD.HI.U32 R0, R122, R59, RZ ;  /* 0x0000003b7a007227 */ /* 0x000fc600078e00ff */
[----:B------:R-:W-:Y:S01]  /*22f0*/  IABS R248, R9 ;  /* 0x0000000900f87213 */ /* 0x000fe20000000000 */
[----:B------:R-:W-:Y:S01]  /*2300*/  IMAD.HI.U32 R2, R122, R187, RZ ;  /* 0x000000bb7a027227 */ /* 0x000fe200078e00ff */
[----:B------:R-:W-:-:S03]  /*2310*/  IADD3 R0, PT, PT, -R0, RZ, RZ ;  /* 0x000000ff00007210 */ /* 0x000fc60007ffe1ff */
[----:B------:R-:W-:Y:S01]  /*2320*/  IMAD R246, R123, R4, R246 ;  /* 0x000000047bf67224 */ /* 0x000fe200078e02f6 */
[----:B------:R-:W-:Y:S01]  /*2330*/  IADD3 R2, PT, PT, -R2, RZ, RZ ;  /* 0x000000ff02027210 */ /* 0x000fe20007ffe1ff */
[----:B------:R-:W-:Y:S02]  /*2340*/  VIADD R10, R243, 0x3a ;  /* 0x0000003af30a7836 */ /* 0x000fe40000000000 */
[----:B------:R-:W-:-:S03]  /*2350*/  IMAD.HI.U32 R4, R122, R157, RZ ;  /* 0x0000009d7a047227 */ /* 0x000fc600078e00ff */
[----:B------:R-:W-:Y:S01]  /*2360*/  IABS R218, R10 ;  /* 0x0000000a00da7213 */ /* 0x000fe20000000000 */
[----:B------:R-:W-:Y:S01]  /*2370*/  IMAD R217, R123, R6, R217 ;  /* 0x000000067bd97224 */ /* 0x000fe200078e02d9 */
[----:B------:R-:W-:Y:S01]  /*2380*/  IADD3 R6, PT, PT, R243, 0x3e, RZ ;  /* 0x0000003ef3067810 */ /* 0x000fe20007ffe0ff */
[----:B------:R-:W-:Y:S01]  /*2390*/  IMAD R28, R123, R5, R28 ;  /* 0x000000057b1c7224 */ /* 0x000fe200078e021c */
[----:B------:R-:W-:Y:S01]  /*23a0*/  IADD3 R4, PT, PT, -R4, RZ, RZ ;  /* 0x000000ff04047210 */ /* 0x000fe20007ffe1ff */
[C---:B--2---:R-:W-:Y:S01]  /*23b0*/  VIADD R8, R243.reuse, 0x3c ;  /* 0x0000003cf3087836 */ /* 0x044fe20000000000 */
[----:B------:R1:W-:Y:S01]  /*23c0*/  STL [R1+0x1e34], R10 ;  /* 0x001e340a01007387 */ /* 0x0003e20000100800 */
[----:B---3--:R-:W-:Y:S01]  /*23d0*/  VIADD R7, R243, 0x3d ;  /* 0x0000003df3077836 */ /* 0x008fe20000000000 */
[----:B------:R-:W-:Y:S01]  /*23e0*/  IABS R90, R6 ;  /* 0x00000006005a7213 */ /* 0x000fe20000000000 */
[C---:B------:R-:W-:Y:S01]  /*23f0*/  IMAD.HI.U32 R3, R122.reuse, R120, RZ ;  /* 0x000000787a037227 */ /* 0x040fe200078e00ff */
[----:B------:R-:W-:Y:S01]  /*2400*/  IABS R29, R8 ;  /* 0x00000008001d7213 */ /* 0x000fe20000000000 */
[----:B------:R2:W-:Y:S01]  /*2410*/  STL [R1+0x1e38], R9 ;  /* 0x001e380901007387 */ /* 0x0005e20000100800 */
[----:B------:R-:W-:Y:S01]  /*2420*/  IABS R60, R7 ;  /* 0x00000007003c7213 */ /* 0x000fe20000000000 */
[----:B------:R-:W-:-:S02]  /*2430*/  IMAD.HI.U32 R5, R122, R188, RZ ;  /* 0x000000bc7a057227 */ /* 0x000fc400078e00ff */
[----:B------:R3:W-:Y:S02]  /*2440*/  STL [R1+0x1e3c], R8 ;  /* 0x001e3c0801007387 */ /* 0x0007e40000100800 */
[----:B------:R-:W-:Y:S02]  /*2450*/  IMAD.MOV R3, RZ, RZ, -R3 ;  /* 0x000000ffff037224 */ /* 0x000fe400078e0a03 */
[----:B------:R-:W-:Y:S01]  /*2460*/  IMAD.MOV R5, RZ, RZ, -R5 ;  /* 0x000000ffff057224 */ /* 0x000fe200078e0a05 */
[----:B------:R4:W-:Y:S01]  /*2470*/  STL [R1+0x1e54], R7 ;  /* 0x001e540701007387 */ /* 0x0009e20000100800 */
[----:B-1----:R-:W-:Y:S02]  /*2480*/  VIADD R10, R243, 0x40 ;  /* 0x00000040f30a7836 */ /* 0x002fe40000000000 */
[----:B------:R-:W-:Y:S01]  /*2490*/  IMAD R59, R123, R0, R59 ;  /* 0x000000007b3b7224 */ /* 0x000fe200078e023b */
[----:B------:R-:W-:Y:S01]  /*24a0*/  STL [R1+0x1e58], R6 ;  /* 0x001e580601007387 */ /* 0x000fe20000100800 */
[C---:B--2---:R-:W-:Y:S01]  /*24b0*/  VIADD R9, R243.reuse, 0x41 ;  /* 0x00000041f3097836 */ /* 0x044fe20000000000 */
[----:B---3--:R-:W-:Y:S01]  /*24c0*/  IADD3 R8, PT, PT, R243, 0x42, RZ ;  /* 0x00000042f3087810 */ /* 0x008fe20007ffe0ff */
[----:B------:R-:W-:Y:S01]  /*24d0*/  IMAD R187, R123, R2, R187 ;  /* 0x000000027bbb7224 */ /* 0x000fe200078e02bb */
[----:B------:R-:W-:Y:S01]  /*24e0*/  STL [R1+0x1e5c], R11 ;  /* 0x001e5c0b01007387 */ /* 0x000fe20000100800 */
[----:B------:R-:W-:Y:S01]  /*24f0*/  IMAD.HI.U32 R0, R122, R218, RZ ;  /* 0x000000da7a007227 */ /* 0x000fe200078e00ff */
[----:B------:R-:W-:-:S02]  /*2500*/  IABS R189, R9 ;  /* 0x0000000900bd7213 */ /* 0x000fc40000000000 */
[----:B------:R-:W-:Y:S01]  /*2510*/  STL [R1+0x1e60], R10 ;  /* 0x001e600a01007387 */ /* 0x000fe20000100800 */
[----:B------:R-:W-:Y:S01]  /*2520*/  IMAD.HI.U32 R2, R122, R89, RZ ;  /* 0x000000597a027227 */ /* 0x000fe200078e00ff */
[----:B------:R-:W-:Y:S02]  /*2530*/  IABS R219, R8 ;  /* 0x0000000800db7213 */ /* 0x000fe40000000000 */
[----:B------:R1:W-:Y:S01]  /*2540*/  STL [R1+0x1e64], R9 ;  /* 0x001e640901007387 */ /* 0x0003e20000100800 */
[C---:B------:R-:W-:Y:S01]  /*2550*/  IMAD R120, R123.reuse, R3, R120 ;  /* 0x000000037b787224 */ /* 0x040fe200078e0278 */
[----:B------:R-:W-:Y:S01]  /*2560*/  IABS R158, R10 ;  /* 0x0000000a009e7213 */ /* 0x000fe20000000000 */
[C---:B------:R-:W-:Y:S01]  /*2570*/  IMAD R157, R123.reuse, R4, R157 ;  /* 0x000000047b9d7224 */ /* 0x040fe200078e029d */
[----:B------:R-:W-:Y:S01]  /*2580*/  STL [R1+0x1e74], R8 ;  /* 0x001e740801007387 */ /* 0x000fe20000100800 */
[----:B------:R-:W-:Y:S02]  /*2590*/  IMAD R188, R123, R5, R188 ;  /* 0x000000057bbc7224 */ /* 0x000fe400078e02bc */
[----:B----4-:R-:W-:-:S02]  /*25a0*/  VIADD R7, R243, 0x43 ;  /* 0x00000043f3077836 */ /* 0x010fc40000000000 */
[C---:B------:R-:W-:Y:S01]  /*25b0*/  IMAD.HI.U32 R3, R122.reuse, R29, RZ ;  /* 0x0000001d7a037227 */ /* 0x040fe200078e00ff */
[----:B-1----:R-:W-:Y:S02]  /*25c0*/  IADD3 R9, PT, PT, R243, 0x46, RZ ;  /* 0x00000046f3097810 */ /* 0x002fe40007ffe0ff */
[----:B------:R-:W-:Y:S01]  /*25d0*/  IABS R244, R7 ;  /* 0x0000000700f47213 */ /* 0x000fe20000000000 */
[C---:B------:R-:W-:Y:S01]  /*25e0*/  IMAD.HI.U32 R4, R122.reuse, R60, RZ ;  /* 0x0000003c7a047227 */ /* 0x040fe200078e00ff */
[----:B------:R-:W-:Y:S01]  /*25f0*/  IADD3 R6, PT, PT, -R3, RZ, RZ ;  /* 0x000000ff03067210 */ /* 0x000fe20007ffe1ff */
[----:B------:R-:W-:Y:S01]  /*2600*/  STL [R1+0x1e7c], R7 ;  /* 0x001e7c0701007387 */ /* 0x000fe20000100800 */
[----:B------:R-:W-:Y:S01]  /*2610*/  IABS R91, R9 ;  /* 0x00000009005b7213 */ /* 0x000fe20000000000 */
[----:B------:R-:W-:-:S04]  /*2620*/  IMAD.HI.U32 R5, R122, R90, RZ ;  /* 0x0000005a7a057227 */ /* 0x000fc800078e00ff */
[----:B------:R-:W-:Y:S02]  /*2630*/  IMAD.MOV R0, RZ, RZ, -R0 ;  /* 0x000000ffff007224 */ /* 0x000fe400078e0a00 */
[----:B------:R-:W-:Y:S02]  /*2640*/  IMAD.MOV R2, RZ, RZ, -R2 ;  /* 0x000000ffff027224 */ /* 0x000fe400078e0a02 */
[----:B------:R-:W-:Y:S02]  /*2650*/  IMAD.MOV R4, RZ, RZ, -R4 ;  /* 0x000000ffff047224 */ /* 0x000fe400078e0a04 */
[----:B------:R-:W-:Y:S02]  /*2660*/  IMAD.MOV R5, RZ, RZ, -R5 ;  /* 0x000000ffff057224 */ /* 0x000fe400078e0a05 */
[----:B------:R-:W-:Y:S02]  /*2670*/  IMAD R218, R123, R0, R218 ;  /* 0x000000007bda7224 */ /* 0x000fe400078e02da */
[----:B------:R-:W-:-:S02]  /*2680*/  VIADD R11, R243, 0x44 ;  /* 0x00000044f30b7836 */ /* 0x000fc40000000000 */
[----:B------:R-:W-:Y:S02]  /*2690*/  IMAD R89, R123, R2, R89 ;  /* 0x000000027b597224 */ /* 0x000fe400078e0259 */
[C---:B------:R-:W-:Y:S01]  /*26a0*/  IMAD.HI.U32 R0, R122.reuse, R121, RZ ;  /* 0x000000797a007227 */ /* 0x040fe200078e00ff */
[----:B------:R-:W-:Y:S01]  /*26b0*/  IABS R30, R11 ;  /* 0x0000000b001e7213 */ /* 0x000fe20000000000 */
[----:B------:R1:W-:Y:S02]  /*26c0*/  STL [R1+0x1e80], R11 ;  /* 0x001e800b01007387 */ /* 0x0003e40000100800 */
[----:B------:R-:W-:-:S04]  /*26d0*/  IMAD.HI.U32 R3, R122, R189, RZ ;  /* 0x000000bd7a037227 */ /* 0x000fc800078e00ff */
[----:B------:R-:W-:-:S04]  /*26e0*/  IMAD.HI.U32 R2, R122, R248, RZ ;  /* 0x000000f87a027227 */ /* 0x000fc800078e00ff */
[----:B------:R-:W-:Y:S01]  /*26f0*/  IMAD R60, R123, R4, R60 ;  /* 0x000000047b3c7224 */ /* 0x000fe200078e023c */
[----:B-1----:R-:W-:Y:S01]  /*2700*/  IADD3 R11, PT, PT, R243, 0x4a, RZ ;  /* 0x0000004af30b7810 */ /* 0x002fe20007ffe0ff */
[----:B------:R-:W-:Y:S02]  /*2710*/  IMAD R90, R123, R5, R90 ;  /* 0x000000057b5a7224 */ /* 0x000fe400078e025a */
[----:B------:R-:W-:Y:S01]  /*2720*/  VIADD R8, R243, 0x47 ;  /* 0x00000047f3087836 */ /* 0x000fe20000000000 */
[----:B------:R-:W-:Y:S01]  /*2730*/  IABS R220, R11 ;  /* 0x0000000b00dc7213 */ /* 0x000fe20000000000 */
[----:B------:R-:W-:-:S03]  /*2740*/  IMAD.HI.U32 R4, R122, R219, RZ ;  /* 0x000000db7a047227 */ /* 0x000fc600078e00ff */
[----:B------:R-:W-:Y:S01]  /*2750*/  IABS R130, R8 ;  /* 0x0000000800827213 */ /* 0x000fe20000000000 */
[----:B------:R-:W-:-:S04]  /*2760*/  IMAD.HI.U32 R5, R122, R244, RZ ;  /* 0x000000f47a057227 */ /* 0x000fc800078e00ff */
[----:B------:R-:W-:Y:S01]  /*2770*/  IMAD R29, R123, R6, R29 ;  /* 0x000000067b1d7224 */ /* 0x000fe200078e021d */
[----:B------:R-:W-:Y:S01]  /*2780*/  IADD3 R5, PT, PT, -R5, RZ, RZ ;  /* 0x000000ff05057210 */ /* 0x000fe20007ffe1ff */
[C---:B------:R-:W-:Y:S02]  /*2790*/  VIADD R10, R243.reuse, 0x45 ;  /* 0x00000045f30a7836 */ /* 0x040fe40000000000 */
[----:B------:R-:W-:Y:S02]  /*27a0*/  VIADD R7, R243, 0x48 ;  /* 0x00000048f3077836 */ /* 0x000fe40000000000 */
[----:B------:R-:W-:Y:S01]  /*27b0*/  IMAD.MOV R0, RZ, RZ, -R0 ;  /* 0x000000ffff007224 */ /* 0x000fe200078e0a00 */
[----:B------:R1:W-:Y:S01]  /*27c0*/  STL [R1+0x1e84], R10 ;  /* 0x001e840a01007387 */ /* 0x0003e20000100800 */
[----:B------:R-:W-:Y:S01]  /*27d0*/  IMAD.MOV R6, RZ, RZ, -R3 ;  /* 0x000000ffff067224 */ /* 0x000fe200078e0a03 */
[----:B------:R-:W-:Y:S01]  /*27e0*/  IABS R61, R10 ;  /* 0x0000000a003d7213 */ /* 0x000fe20000000000 */
[----:B------:R-:W-:Y:S01]  /*27f0*/  IMAD.MOV R2, RZ, RZ, -R2 ;  /* 0x000000ffff027224 */ /* 0x000fe200078e0a02 */
[----:B------:R-:W-:Y:S01]  /*2800*/  IABS R159, R7 ;  /* 0x00000007009f7213 */ /* 0x000fe20000000000 */
[----:B------:R-:W-:Y:S01]  /*2810*/  IMAD.HI.U32 R3, R122, R91, RZ ;  /* 0x0000005b7a037227 */ /* 0x000fe200078e00ff */
[----:B------:R-:W-:Y:S03]  /*2820*/  STL [R1+0x1e8c], R9 ;  /* 0x001e8c0901007387 */ /* 0x000fe60000100800 */
[----:B------:R-:W-:Y:S01]  /*2830*/  IMAD.MOV R4, RZ, RZ, -R4 ;  /* 0x000000ffff047224 */ /* 0x000fe200078e0a04 */
[----:B------:R-:W-:Y:S01]  /*2840*/  STL [R1+0x1e94], R8 ;  /* 0x001e940801007387 */ /* 0x000fe20000100800 */
[----:B------:R-:W-:-:S02]  /*2850*/  IMAD R121, R123, R0, R121 ;  /* 0x000000007b797224 */ /* 0x000fc400078e0279 */
[C---:B------:R-:W-:Y:S01]  /*2860*/  IMAD R189, R123.reuse, R6, R189 ;  /* 0x000000067bbd7224 */ /* 0x040fe200078e02bd */
[----:B------:R2:W-:Y:S01]  /*2870*/  STL [R1+0x1e98], R7 ;  /* 0x001e980701007387 */ /* 0x0005e20000100800 */
[----:B------:R-:W-:Y:S02]  /*2880*/  IMAD R248, R123, R2, R248 ;  /* 0x000000027bf87224 */ /* 0x000fe400078e02f8 */
[----:B------:R-:W-:-:S04]  /*2890*/  IMAD.HI.U32 R0, R122, R30, RZ ;  /* 0x0000001e7a007227 */ /* 0x000fc800078e00ff */
[----:B------:R-:W-:Y:S01]  /*28a0*/  IMAD.MOV R6, RZ, RZ, -R3 ;  /* 0x000000ffff067224 */ /* 0x000fe200078e0a03 */
[----:B------:R-:W-:Y:S01]  /*28b0*/  IADD3 R0, PT, PT, -R0, RZ, RZ ;  /* 0x000000ff00007210 */ /* 0x000fe20007ffe1ff */
[C---:B-1----:R-:W-:Y:S01]  /*28c0*/  VIADD R10, R243.reuse, 0x4b ;  /* 0x0000004bf30a7836 */ /* 0x042fe20000000000 */
[----:B--2---:R-:W-:Y:S01]  /*28d0*/  IADD3 R7, PT, PT, R243, 0x4d, RZ ;  /* 0x0000004df3077810 */ /* 0x004fe20007ffe0ff */
[----:B------:R-:W-:-:S03]  /*28e0*/  IMAD.HI.U32 R2, R122, R158, RZ ;  /* 0x0000009e7a027227 */ /* 0x000fc600078e00ff */
[----:B------:R-:W-:Y:S01]  /*28f0*/  IABS R62, R7 ;  /* 0x00000007003e7213 */ /* 0x000fe20000000000 */
[----:B------:R-:W-:Y:S01]  /*2900*/  IMAD R219, R123, R4, R219 ;  /* 0x000000047bdb7224 */ /* 0x000fe200078e02db */
[----:B------:R-:W-:Y:S01]  /*2910*/  IADD3 R2, PT, PT, -R2, RZ, RZ ;  /* 0x000000ff02027210 */ /* 0x000fe20007ffe1ff */
[----:B------:R-:W-:Y:S02]  /*2920*/  VIADD R12, R243, 0x49 ;  /* 0x00000049f30c7836 */ /* 0x000fe40000000000 */
[----:B------:R-:W-:-:S03]  /*2930*/  IMAD.HI.U32 R4, R122, R130, RZ ;  /* 0x000000827a047227 */ /* 0x000fc600078e00ff */
[----:B------:R1:W-:Y:S01]  /*2940*/  STL [R1+0x1e9c], R12 ;  /* 0x001e9c0c01007387 */ /* 0x0003e20000100800 */
[----:B------:R-:W-:Y:S01]  /*2950*/  IMAD R244, R123, R5, R244 ;  /* 0x000000057bf47224 */ /* 0x000fe200078e02f4 */
[----:B------:R-:W-:Y:S01]  /*2960*/  IABS R190, R12 ;  /* 0x0000000c00be7213 */ /* 0x000fe20000000000 */
[----:B------:R-:W-:Y:S01]  /*2970*/  VIADD R9, R243, 0x4c ;  /* 0x0000004cf3097836 */ /* 0x000fe20000000000 */
[----:B------:R-:W-:Y:S01]  /*2980*/  IADD3 R4, PT, PT, -R4, RZ, RZ ;  /* 0x000000ff04047210 */ /* 0x000fe20007ffe1ff */
[C---:B------:R-:W-:Y:S01]  /*2990*/  IMAD.HI.U32 R5, R122.reuse, R159, RZ ;  /* 0x0000009f7a057227 */ /* 0x040fe200078e00ff */
[----:B------:R2:W-:Y:S02]  /*29a0*/  STL [R1+0x1ea4], R11 ;  /* 0x001ea40b01007387 */ /* 0x0005e40000100800 */
[----:B------:R-:W-:Y:S01]  /*29b0*/  IABS R31, R9 ;  /* 0x00000009001f7213 */ /* 0x000fe20000000000 */
[C---:B------:R-:W-:Y:S01]  /*29c0*/  IMAD R91, R123.reuse, R6, R91 ;  /* 0x000000067b5b7224 */ /* 0x040fe200078e025b */
[----:B------:R-:W-:Y:S01]  /*29d0*/  IABS R6, R10 ;  /* 0x0000000a00067213 */ /* 0x000fe20000000000 */
[----:B------:R-:W-:Y:S01]  /*29e0*/  IMAD.MOV R8, RZ, RZ, -R5 ;  /* 0x000000ffff087224 */ /* 0x000fe200078e0a05 */
[----:B------:R3:W-:Y:S01]  /*29f0*/  STL [R1+0x1eac], R10 ;  /* 0x001eac0a01007387 */ /* 0x0007e20000100800 */
[----:B------:R-:W-:Y:S01]  /*2a00*/  IMAD R30, R123, R0, R30 ;  /* 0x000000007b1e7224 */ /* 0x000fe200078e021e */
[C---:B-1----:R-:W-:Y:S01]  /*2a10*/  IADD3 R12, PT, PT, R243.reuse, 0x55, RZ ;  /* 0x00000055f30c7810 */ /* 0x042fe20007ffe0ff */
[----:B------:R-:W-:Y:S01]  /*2a20*/  IMAD.HI.U32 R3, R122, R6, RZ ;  /* 0x000000067a037227 */ /* 0x000fe200078e00ff */
[----:B------:R-:W-:Y:S01]  /*2a30*/  STL [R1+0x1eb8], R9 ;  /* 0x001eb80901007387 */ /* 0x000fe20000100800 */
[----:B--2---:R-:W-:-:S02]  /*2a40*/  IADD3 R11, PT, PT, R243, 0x4e, RZ ;  /* 0x0000004ef30b7810 */ /* 0x004fc40007ffe0ff */
[----:B------:R-:W-:Y:S01]  /*2a50*/  IMAD R158, R123, R2, R158 ;  /* 0x000000027b9e7224 */ /* 0x000fe200078e029e */
[----:B------:R1:W-:Y:S01]  /*2a60*/  STL [R1+0x1ebc], R7 ;  /* 0x001ebc0701007387 */ /* 0x0003e20000100800 */
[C---:B------:R-:W-:Y:S01]  /*2a70*/  IMAD.HI.U32 R0, R122.reuse, R190, RZ ;  /* 0x000000be7a007227 */ /* 0x040fe200078e00ff */
[----:B------:R-:W-:Y:S02]  /*2a80*/  IADD3 R3, PT, PT, -R3, RZ, RZ ;  /* 0x000000ff03037210 */ /* 0x000fe40007ffe1ff */
[----:B------:R-:W-:Y:S01]  /*2a90*/  STL [R1+0x1ec0], R11 ;  /* 0x001ec00b01007387 */ /* 0x000fe20000100800 */
[C---:B---3--:R-:W-:Y:S01]  /*2aa0*/  VIADD R10, R243.reuse, 0x4f ;  /* 0x0000004ff30a7836 */ /* 0x048fe20000000000 */
[----:B------:R-:W-:Y:S01]  /*2ab0*/  IABS R92, R11 ;  /* 0x0000000b005c7213 */ /* 0x000fe20000000000 */
[----:B------:R-:W-:Y:S01]  /*2ac0*/  IMAD.HI.U32 R2, R122, R61, RZ ;  /* 0x0000003d7a027227 */ /* 0x000fe200078e00ff */
[----:B------:R-:W-:Y:S02]  /*2ad0*/  IABS R63, R12 ;  /* 0x0000000c003f7213 */ /* 0x000fe40000000000 */
[----:B------:R-:W-:Y:S01]  /*2ae0*/  STL [R1+0x1ec4], R10 ;  /* 0x001ec40a01007387 */ /* 0x000fe20000100800 */
[----:B-1----:R-:W-:Y:S01]  /*2af0*/  VIADD R7, R243, 0x52 ;  /* 0x00000052f3077836 */ /* 0x002fe20000000000 */
[----:B------:R-:W-:Y:S01]  /*2b00*/  IABS R131, R10 ;  /* 0x0000000a00837213 */ /* 0x000fe20000000000 */
[----:B------:R-:W-:-:S02]  /*2b10*/  IMAD R130, R123, R4, R130 ;  /* 0x000000047b827224 */ /* 0x000fc400078e0282 */
[----:B------:R-:W-:Y:S01]  /*2b20*/  IMAD R159, R123, R8, R159 ;  /* 0x000000087b9f7224 */ /* 0x000fe200078e029f */
[C---:B------:R-:W-:Y:S01]  /*2b30*/  IADD3 R8, PT, PT, R243.reuse, 0x51, RZ ;  /* 0x00000051f3087810 */ /* 0x040fe20007ffe0ff */
[----:B------:R-:W-:Y:S01]  /*2b40*/  VIADD R9, R243, 0x50 ;  /* 0x00000050f3097836 */ /* 0x000fe20000000000 */
[----:B------:R-:W-:Y:S01]  /*2b50*/  IABS R221, R7 ;  /* 0x0000000700dd7213 */ /* 0x000fe20000000000 */
[----:B------:R-:W-:Y:S01]  /*2b60*/  IMAD.HI.U32 R4, R122, R31, RZ ;  /* 0x0000001f7a047227 */ /* 0x000fe200078e00ff */
[----:B------:R-:W-:Y:S02]  /*2b70*/  IABS R191, R8 ;  /* 0x0000000800bf7213 */ /* 0x000fe40000000000 */
[----:B------:R-:W-:Y:S01]  /*2b80*/  STL [R1+0x1ec8], R9 ;  /* 0x001ec80901007387 */ /* 0x000fe20000100800 */
[----:B------:R-:W-:Y:S01]  /*2b90*/  IMAD.MOV R0, RZ, RZ, -R0 ;  /* 0x000000ffff007224 */ /* 0x000fe200078e0a00 */
[----:B------:R-:W-:Y:S01]  /*2ba0*/  IABS R160, R9 ;  /* 0x0000000900a07213 */ /* 0x000fe20000000000 */
[----:B------:R-:W-:Y:S01]  /*2bb0*/  IMAD.MOV R2, RZ, RZ, -R2 ;  /* 0x000000ffff027224 */ /* 0x000fe200078e0a02 */
[----:B------:R-:W-:Y:S01]  /*2bc0*/  STL [R1+0x1ee0], R8 ;  /* 0x001ee00801007387 */ /* 0x000fe20000100800 */
[----:B------:R-:W-:-:S02]  /*2bd0*/  IMAD.MOV R4, RZ, RZ, -R4 ;  /* 0x000000ffff047224 */ /* 0x000fc400078e0a04 */
[C---:B------:R-:W-:Y:S01]  /*2be0*/  IMAD.HI.U32 R5, R122.reuse, R62, RZ ;  /* 0x0000003e7a057227 */ /* 0x040fe200078e00ff */
[----:B------:R1:W-:Y:S03]  /*2bf0*/  STL [R1+0x1ee4], R7 ;  /* 0x001ee40701007387 */ /* 0x0003e60000100800 */
[C---:B------:R-:W-:Y:S02]  /*2c00*/  IMAD R190, R123.reuse, R0, R190 ;  /* 0x000000007bbe7224 */ /* 0x040fe400078e02be */
[C---:B------:R-:W-:Y:S02]  /*2c10*/  IMAD R61, R123.reuse, R2, R61 ;  /* 0x000000027b3d7224 */ /* 0x040fe400078e023d */
[----:B------:R-:W-:Y:S02]  /*2c20*/  IMAD R0, R123, R3, R6 ;  /* 0x000000037b007224 */ /* 0x000fe400078e0206 */
[----:B------:R-:W-:-:S04]  /*2c30*/  IMAD.HI.U32 R2, R122, R220, RZ ;  /* 0x000000dc7a027227 */ /* 0x000fc800078e00ff */
[----:B-1----:R-:W-:Y:S02]  /*2c40*/  VIADD R7, R243, 0x53 ;  /* 0x00000053f3077836 */ /* 0x002fe40000000000 */
[----:B------:R-:W-:Y:S02]  /*2c50*/  IMAD R31, R123, R4, R31 ;  /* 0x000000047b1f7224 */ /* 0x000fe400078e021f */
[C---:B------:R-:W-:Y:S01]  /*2c60*/  IMAD.HI.U32 R6, R122.reuse, R221, RZ ;  /* 0x000000dd7a067227 */ /* 0x040fe200078e00ff */
[----:B------:R1:W-:Y:S03]  /*2c70*/  STL [R1+0x1ee8], R7 ;  /* 0x001ee80701007387 */ /* 0x0003e60000100800 */
[----:B------:R-:W-:Y:S01]  /*2c80*/  IMAD.HI.U32 R4, R122, R160, RZ ;  /* 0x000000a07a047227 */ /* 0x000fe200078e00ff */
[----:B------:R-:W-:Y:S01]  /*2c90*/  IADD3 R6, PT, PT, -R6, RZ, RZ ;  /* 0x000000ff06067210 */ /* 0x000fe20007ffe1ff */
[----:B------:R-:W-:Y:S02]  /*2ca0*/  STL [R1+0x1eec], R13 ;  /* 0x001eec0d01007387 */ /* 0x000fe40000100800 */
[----:B------:R-:W-:-:S02]  /*2cb0*/  VIADD R9, R243, 0x57 ;  /* 0x00000057f3097836 */ /* 0x000fc40000000000 */
[----:B------:R-:W-:Y:S01]  /*2cc0*/  IMAD.MOV R5, RZ, RZ, -R5 ;  /* 0x000000ffff057224 */ /* 0x000fe200078e0a05 */
[----:B------:R2:W-:Y:S01]  /*2cd0*/  STL [R1+0x1ef0], R12 ;  /* 0x001ef00c01007387 */ /* 0x0005e20000100800 */
[----:B------:R-:W-:Y:S01]  /*2ce0*/  VIADD R11, R243, 0x56 ;  /* 0x00000056f30b7836 */ /* 0x000fe20000000000 */
[----:B------:R-:W-:Y:S01]  /*2cf0*/  IABS R132, R9 ;  /* 0x0000000900847213 */ /* 0x000fe20000000000 */
[----:B------:R-:W-:Y:S01]  /*2d00*/  IMAD.MOV R2, RZ, RZ, -R2 ;  /* 0x000000ffff027224 */ /* 0x000fe200078e0a02 */
[----:B-1----:R-:W-:Y:S01]  /*2d10*/  IABS R7, R7 ;  /* 0x0000000700077213 */ /* 0x002fe20000000000 */
[----:B------:R-:W-:Y:S01]  /*2d20*/  IMAD.MOV R4, RZ, RZ, -R4 ;  /* 0x000000ffff047224 */ /* 0x000fe200078e0a04 */
[----:B------:R1:W-:Y:S01]  /*2d30*/  STL [R1+0x1f00], R11 ;  /* 0x001f000b01007387 */ /* 0x0003e20000100800 */
[----:B------:R-:W-:Y:S01]  /*2d40*/  IMAD R62, R123, R5, R62 ;  /* 0x000000057b3e7224 */ /* 0x000fe200078e023e */
[----:B------:R-:W-:Y:S01]  /*2d50*/  IABS R93, R11 ;  /* 0x0000000b005d7213 */ /* 0x000fe20000000000 */
[C---:B------:R-:W-:Y:S01]  /*2d60*/  IMAD.HI.U32 R3, R122.reuse, R131, RZ ;  /* 0x000000837a037227 */ /* 0x040fe200078e00ff */
[C---:B--2---:R-:W-:Y:S01]  /*2d70*/  IADD3 R12, PT, PT, R243.reuse, 0x59, RZ ;  /* 0x00000059f30c7810 */ /* 0x044fe20007ffe0ff */
[----:B------:R2:W-:Y:S02]  /*2d80*/  STL [R1+0x1f04], R9 ;  /* 0x001f040901007387 */ /* 0x0005e40000100800 */
[----:B------:R-:W-:Y:S01]  /*2d90*/  VIADD R13, R243, 0x58 ;  /* 0x00000058f30d7836 */ /* 0x000fe20000000000 */
[----:B------:R-:W-:Y:S01]  /*2da0*/  IADD3 R8, PT, PT, -R3, RZ, RZ ;  /* 0x000000ff03087210 */ /* 0x000fe20007ffe1ff */
[----:B------:R-:W-:Y:S01]  /*2db0*/  IMAD.HI.U32 R5, R122, R191, RZ ;  /* 0x000000bf7a057227 */ /* 0x000fe200078e00ff */
[----:B------:R-:W-:-:S02]  /*2dc0*/  IABS R192, R12 ;  /* 0x0000000c00c07213 */ /* 0x000fc40000000000 */
[----:B------:R-:W-:Y:S01]  /*2dd0*/  STL [R1+0x1f0c], R13 ;  /* 0x001f0c0d01007387 */ /* 0x000fe20000100800 */
[----:B------:R-:W-:Y:S01]  /*2de0*/  IMAD R220, R123, R2, R220 ;  /* 0x000000027bdc7224 */ /* 0x000fe200078e02dc */
[----:B------:R-:W-:Y:S01]  /*2df0*/  IABS R161, R13 ;  /* 0x0000000d00a17213 */ /* 0x000fe20000000000 */
[----:B-1----:R-:W-:Y:S01]  /*2e00*/  VIADD R11, R243, 0x5a ;  /* 0x0000005af30b7836 */ /* 0x002fe20000000000 */
[----:B------:R1:W-:Y:S01]  /*2e10*/  STL [R1+0x1f14], R12 ;  /* 0x001f140c01007387 */ /* 0x0003e20000100800 */
[----:B------:R-:W-:-:S03]  /*2e20*/  IMAD.HI.U32 R2, R122, R92, RZ ;  /* 0x0000005c7a027227 */ /* 0x000fc600078e00ff */
[----:B------:R-:W-:Y:S01]  /*2e30*/  STL [R1+0x1f18], R11 ;  /* 0x001f180b01007387 */ /* 0x000fe20000100800 */
[----:B------:R-:W-:Y:S01]  /*2e40*/  IMAD R160, R123, R4, R160 ;  /* 0x000000047ba07224 */ /* 0x000fe200078e02a0 */
[----:B------:R-:W-:Y:S01]  /*2e50*/  IABS R222, R11 ;  /* 0x0000000b00de7213 */ /* 0x000fe20000000000 */
[----:B--2---:R-:W-:Y:S02]  /*2e60*/  VIADD R9, R243, 0x5b ;  /* 0x0000005bf3097836 */ /* 0x004fe40000000000 */
[----:B------:R-:W-:Y:S01]  /*2e70*/  IMAD R221, R123, R6, R221 ;  /* 0x000000067bdd7224 */ /* 0x000fe200078e02dd */
[----:B-1----:R-:W-:Y:S01]  /*2e80*/  IADD3 R12, PT, PT, R243, 0x60, RZ ;  /* 0x00000060f30c7810 */ /* 0x002fe20007ffe0ff */
[----:B------:R-:W-:Y:S01]  /*2e90*/  IMAD.HI.U32 R4, R122, R63, RZ ;  /* 0x0000003f7a047227 */ /* 0x000fe200078e00ff */
[----:B------:R1:W-:Y:S02]  /*2ea0*/  STL [R1+0x1f1c], R9 ;  /* 0x001f1c0901007387 */ /* 0x0003e40000100800 */
[----:B------:R-:W-:Y:S01]  /*2eb0*/  IABS R162, R12 ;  /* 0x0000000c00a27213 */ /* 0x000fe20000000000 */
[----:B------:R-:W-:-:S02]  /*2ec0*/  IMAD.MOV R10, RZ, RZ, -R5 ;  /* 0x000000ffff0a7224 */ /* 0x000fc400078e0a05 */
[----:B------:R-:W-:-:S04]  /*2ed0*/  IMAD.HI.U32 R6, R122, R132, RZ ;  /* 0x000000847a067227 */ /* 0x000fc800078e00ff */
[----:B------:R-:W-:Y:S01]  /*2ee0*/  IMAD.HI.U32 R5, R122, R93, RZ ;  /* 0x0000005d7a057227 */ /* 0x000fe200078e00ff */
[----:B-1----:R-:W-:-:S03]  /*2ef0*/  IABS R9, R9 ;  /* 0x0000000900097213 */ /* 0x002fc60000000000 */
[----:B------:R-:W-:Y:S02]  /*2f00*/  IMAD.MOV R2, RZ, RZ, -R2 ;  /* 0x000000ffff027224 */ /* 0x000fe400078e0a02 */
[----:B------:R-:W-:-:S04]  /*2f10*/  IMAD.HI.U32 R3, R122, R32, RZ ;  /* 0x000000207a037227 */ /* 0x000fc800078e00ff */
[----:B------:R-:W-:Y:S02]  /*2f20*/  IMAD.MOV R4, RZ, RZ, -R4 ;  /* 0x000000ffff047224 */ /* 0x000fe400078e0a04 */
[----:B------:R-:W-:Y:S02]  /*2f30*/  IMAD.MOV R6, RZ, RZ, -R6 ;  /* 0x000000ffff067224 */ /* 0x000fe400078e0a06 */
[----:B------:R-:W-:Y:S01]  /*2f40*/  IMAD R131, R123, R8, R131 ;  /* 0x000000087b837224 */ /* 0x000fe200078e0283 */
[----:B------:R-:W-:Y:S01]  /*2f50*/  IADD3 R8, PT, PT, -R5, RZ, RZ ;  /* 0x000000ff05087210 */ /* 0x000fe20007ffe1ff */
[C---:B------:R-:W-:Y:S02]  /*2f60*/  IMAD R92, R123.reuse, R2, R92 ;  /* 0x000000027b5c7224 */ /* 0x040fe400078e025c */
[----:B------:R-:W-:Y:S01]  /*2f70*/  IMAD R191, R123, R10, R191 ;  /* 0x0000000a7bbf7224 */ /* 0x000fe200078e02bf */
[----:B------:R-:W-:Y:S01]  /*2f80*/  IADD3 R10, PT, PT, R243, 0x5c, RZ ;  /* 0x0000005cf30a7810 */ /* 0x000fe20007ffe0ff */
[----:B------:R-:W-:-:S03]  /*2f90*/  IMAD.HI.U32 R2, R122, R7, RZ ;  /* 0x000000077a027227 */ /* 0x000fc600078e00ff */
[----:B------:R-:W-:Y:S01]  /*2fa0*/  IABS R33, R10 ;  /* 0x0000000a00217213 */ /* 0x000fe20000000000 */
[----:B------:R-:W-:Y:S01]  /*2fb0*/  IMAD.MOV R3, RZ, RZ, -R3 ;  /* 0x000000ffff037224 */ /* 0x000fe200078e0a03 */
[----:B------:R-:W-:Y:S01]  /*2fc0*/  IADD3 R2, PT, PT, -R2, RZ, RZ ;  /* 0x000000ff02027210 */ /* 0x000fe20007ffe1ff */
[----:B------:R-:W-:Y:S01]  /*2fd0*/  IMAD R63, R123, R4, R63 ;  /* 0x000000047b3f7224 */ /* 0x000fe200078e023f */
[----:B------:R-:W-:Y:S01]  /*2fe0*/  STL [R1+0x1f24], R10 ;  /* 0x001f240a01007387 */ /* 0x000fe20000100800 */
[----:B------:R-:W-:-:S03]  /*2ff0*/  IMAD.HI.U32 R5, R122, R222, RZ ;  /* 0x000000de7a057227 */ /* 0x000fc600078e00ff */
[----:B------:R1:W-:Y:S01]  /*3000*/  STL [R1+0x1f2c], R15 ;  /* 0x001f2c0f01007387 */ /* 0x0003e20000100800 */
[----:B------:R-:W-:Y:S01]  /*3010*/  IMAD R132, R123, R6, R132 ;  /* 0x000000067b847224 */ /* 0x000fe200078e0284 */
[----:B------:R-:W-:Y:S01]  /*3020*/  IADD3 R5, PT, PT, -R5, RZ, RZ ;  /* 0x000000ff05057210 */ /* 0x000fe20007ffe1ff */
[C---:B------:R-:W-:Y:S01]  /*3030*/  IMAD.HI.U32 R4, R122.reuse, R192, RZ ;  /* 0x000000c07a047227 */ /* 0x040fe200078e00ff */
[----:B------:R-:W-:Y:S03]  /*3040*/  STL [R1+0x1f30], R14 ;  /* 0x001f300e01007387 */ /* 0x000fe60000100800 */
[----:B------:R-:W-:Y:S01]  /*3050*/  IMAD.HI.U32 R6, R122, R9, RZ ;  /* 0x000000097a067227 */ /* 0x000fe200078e00ff */
[----:B-1----:R-:W-:-:S03]  /*3060*/  IADD3 R15, PT, PT, R243, 0x68, RZ ;  /* 0x00000068f30f7810 */ /* 0x002fc60007ffe0ff */
[----:B------:R-:W-:Y:S02]  /*3070*/  VIADD R13, R243, 0x5f ;  /* 0x0000005ff30d7836 */ /* 0x000fe40000000000 */
[----:B------:R-:W-:Y:S01]  /*3080*/  IMAD R32, R123, R3, R32 ;  /* 0x000000037b207224 */ /* 0x000fe200078e0220 */
[----:B------:R-:W-:Y:S01]  /*3090*/  IABS R163, R15 ;  /* 0x0000000f00a37213 */ /* 0x000fe20000000000 */
[----:B------:R-:W-:Y:S01]  /*30a0*/  IMAD.HI.U32 R3, R122, R161, RZ ;  /* 0x000000a17a037227 */ /* 0x000fe200078e00ff */
[----:B------:R-:W-:Y:S01]  /*30b0*/  STL [R1+0x1f34], R13 ;  /* 0x001f340d01007387 */ /* 0x000fe20000100800 */
[----:B------:R-:W-:Y:S02]  /*30c0*/  IABS R133, R13 ;  /* 0x0000000d00857213 */ /* 0x000fe40000000000 */
[----:B------:R-:W-:Y:S01]  /*30d0*/  IMAD.MOV R4, RZ, RZ, -R4 ;  /* 0x000000ffff047224 */ /* 0x000fe200078e0a04 */
[----:B------:R1:W-:Y:S01]  /*30e0*/  STL [R1+0x1f44], R12 ;  /* 0x001f440c01007387 */ /* 0x0003e20000100800 */
[----:B------:R-:W-:-:S02]  /*30f0*/  IMAD.MOV R6, RZ, RZ, -R6 ;  /* 0x000000ffff067224 */ /* 0x000fc400078e0a06 */
[C---:B------:R-:W-:Y:S02]  /*3100*/  IMAD R93, R123.reuse, R8, R93 ;  /* 0x000000087b5d7224 */ /* 0x040fe400078e025d */
[----:B------:R-:W-:Y:S02]  /*3110*/  IMAD.MOV R8, RZ, RZ, -R3 ;  /* 0x000000ffff087224 */ /* 0x000fe400078e0a03 */
[----:B------:R-:W-:Y:S02]  /*3120*/  IMAD R192, R123, R4, R192 ;  /* 0x000000047bc07224 */ /* 0x000fe400078e02c0 */
[C---:B------:R-:W-:Y:S01]  /*3130*/  VIADD R11, R243.reuse, 0x61 ;  /* 0x00000061f30b7836 */ /* 0x040fe20000000000 */
[C---:B-1----:R-:W-:Y:S01]  /*3140*/  IADD3 R12, PT, PT, R243.reuse, 0x64, RZ ;  /* 0x00000064f30c7810 */ /* 0x042fe20007ffe0ff */
[----:B------:R-:W-:Y:S02]  /*3150*/  VIADD R13, R243, 0x62 ;  /* 0x00000062f30d7836 */ /* 0x000fe40000000000 */
[C---:B------:R-:W-:Y:S01]  /*3160*/  IMAD R2, R123.reuse, R2, R7 ;  /* 0x000000027b027224 */ /* 0x040fe200078e0207 */
[----:B------:R1:W-:Y:S01]  /*3170*/  STL [R1+0x1f48], R11 ;  /* 0x001f480b01007387 */ /* 0x0003e20000100800 */
[C---:B------:R-:W-:Y:S01]  /*3180*/  IMAD R222, R123.reuse, R5, R222 ;  /* 0x000000057bde7224 */ /* 0x040fe200078e02de */
[----:B------:R-:W-:Y:S01]  /*3190*/  IABS R193, R11 ;  /* 0x0000000b00c17213 */ /* 0x000fe20000000000 */
[----:B------:R-:W-:Y:S01]  /*31a0*/  IMAD R3, R123, R6, R9 ;  /* 0x000000067b037224 */ /* 0x000fe200078e0209 */
[----:B------:R-:W-:Y:S01]  /*31b0*/  IABS R223, R13 ;  /* 0x0000000d00df7213 */ /* 0x000fe20000000000 */
[----:B------:R-:W-:Y:S01]  /*31c0*/  IMAD.HI.U32 R4, R122, R64, RZ ;  /* 0x000000407a047227 */ /* 0x000fe200078e00ff */
[----:B------:R-:W-:Y:S01]  /*31d0*/  STL [R1+0x1f4c], R13 ;  /* 0x001f4c0d01007387 */ /* 0x000fe20000100800 */
[----:B------:R-:W-:-:S02]  /*31e0*/  IABS R34, R12 ;  /* 0x0000000c00227213 */ /* 0x000fc40000000000 */
[----:B------:R-:W-:-:S04]  /*31f0*/  IMAD.HI.U32 R7, R122, R33, RZ ;  /* 0x000000217a077227 */ /* 0x000fc800078e00ff */
[----:B------:R-:W-:-:S04]  /*3200*/  IMAD.HI.U32 R5, R122, R94, RZ ;  /* 0x0000005e7a057227 */ /* 0x000fc800078e00ff */
[----:B------:R-:W-:Y:S01]  /*3210*/  VIADD R9, R243, 0x63 ;  /* 0x00000063f3097836 */ /* 0x000fe20000000000 */
[----:B------:R-:W-:Y:S01]  /*3220*/  IADD3 R5, PT, PT, -R5, RZ, RZ ;  /* 0x000000ff05057210 */ /* 0x000fe20007ffe1ff */
[----:B------:R-:W-:Y:S02]  /*3230*/  IMAD.MOV R4, RZ, RZ, -R4 ;  /* 0x000000ffff047224 */ /* 0x000fe400078e0a04 */
[----:B------:R-:W-:Y:S01]  /*3240*/  IMAD.MOV R10, RZ, RZ, -R7 ;  /* 0x000000ffff0a7224 */ /* 0x000fe200078e0a07 */
[----:B------:R2:W-:Y:S01]  /*3250*/  STL [R1+0x1f50], R9 ;  /* 0x001f500901007387 */ /* 0x0005e20000100800 */
[----:B-1----:R-:W-:Y:S02]  /*3260*/  VIADD R11, R243, 0x65 ;  /* 0x00000065f30b7836 */ /* 0x002fe40000000000 */
[----:B------:R-:W-:Y:S01]  /*3270*/  IMAD.HI.U32 R7, R122, R162, RZ ;  /* 0x000000a27a077227 */ /* 0x000fe200078e00ff */
[----:B------:R-:W-:Y:S02]  /*3280*/  STL [R1+0x1f54], R12 ;  /* 0x001f540c01007387 */ /* 0x000fe40000100800 */
[----:B------:R-:W-:Y:S01]  /*3290*/  IABS R65, R11 ;  /* 0x0000000b00417213 */ /* 0x000fe20000000000 */
[C---:B------:R-:W-:Y:S01]  /*32a0*/  IMAD R161, R123.reuse, R8, R161 ;  /* 0x000000087ba17224 */ /* 0x040fe200078e02a1 */
[----:B------:R1:W-:Y:S01]  /*32b0*/  STL [R1+0x1f70], R11 ;  /* 0x001f700b01007387 */ /* 0x0003e20000100800 */
[C---:B------:R-:W-:Y:S01]  /*32c0*/  IMAD R64, R123.reuse, R4, R64 ;  /* 0x000000047b407224 */ /* 0x040fe200078e0240 */
[----:B--2---:R-:W-:Y:S01]  /*32d0*/  IABS R9, R9 ;  /* 0x0000000900097213 */ /* 0x004fe20000000000 */
[----:B------:R-:W-:-:S02]  /*32e0*/  IMAD R33, R123, R10, R33 ;  /* 0x0000000a7b217224 */ /* 0x000fc400078e0221 */
[----:B------:R-:W-:-:S04]  /*32f0*/  IMAD.HI.U32 R8, R122, R193, RZ ;  /* 0x000000c17a087227 */ /* 0x000fc800078e00ff */
[----:B------:R-:W-:Y:S01]  /*3300*/  IMAD.HI.U32 R4, R122, R223, RZ ;  /* 0x000000df7a047227 */ /* 0x000fe200078e00ff */
[----:B------:R-:W-:Y:S02]  /*3310*/  IADD3 R8, PT, PT, -R8, RZ, RZ ;  /* 0x000000ff08087210 */ /* 0x000fe40007ffe1ff */
[----:B-1----:R-:W-:Y:S01]  /*3320*/  IADD3 R11, PT, PT, R243, 0x6b, RZ ;  /* 0x0000006bf30b7810 */ /* 0x002fe20007ffe0ff */
[----:B------:R-:W-:Y:S01]  /*3330*/  IMAD.HI.U32 R6, R122, R133, RZ ;  /* 0x000000857a067227 */ /* 0x000fe200078e00ff */
[----:B------:R-:W-:-:S03]  /*3340*/  IADD3 R4, PT, PT, -R4, RZ, RZ ;  /* 0x000000ff04047210 */ /* 0x000fc60007ffe1ff */
[----:B------:R-:W-:Y:S02]  /*3350*/  IMAD.MOV R7, RZ, RZ, -R7 ;  /* 0x000000ffff077224 */ /* 0x000fe400078e0a07 */
[----:B------:R-:W-:Y:S02]  /*3360*/  VIADD R10, R243, 0x66 ;  /* 0x00000066f30a7836 */ /* 0x000fe40000000000 */
[----:B------:R-:W-:Y:S02]  /*3370*/  IMAD R94, R123, R5, R94 ;  /* 0x000000057b5e7224 */ /* 0x000fe400078e025e */
[----:B------:R-:W-:Y:S01]  /*3380*/  IMAD.HI.U32 R5, R122, R9, RZ ;  /* 0x000000097a057227 */ /* 0x000fe200078e00ff */
[----:B------:R1:W-:Y:S01]  /*3390*/  STL [R1+0x1f78], R10 ;  /* 0x001f780a01007387 */ /* 0x0003e20000100800 */
[----:B------:R-:W-:Y:S02]  /*33a0*/  IABS R95, R10 ;  /* 0x0000000a005f7213 */ /* 0x000fe40000000000 */
[----:B------:R-:W-:Y:S01]  /*33b0*/  VIADD R14, R243, 0x69 ;  /* 0x00000069f30e7836 */ /* 0x000fe20000000000 */
[----:B------:R-:W-:Y:S01]  /*33c0*/  STL [R1+0x1f80], R16 ;  /* 0x001f801001007387 */ /* 0x000fe20000100800 */
[----:B------:R-:W-:-:S02]  /*33d0*/  IMAD.MOV R6, RZ, RZ, -R6 ;  /* 0x000000ffff067224 */ /* 0x000fc400078e0a06 */
[----:B------:R-:W-:Y:S01]  /*33e0*/  IMAD R162, R123, R7, R162 ;  /* 0x000000077ba27224 */ /* 0x000fe200078e02a2 */
[----:B------:R-:W-:Y:S01]  /*33f0*/  IABS R194, R14 ;  /* 0x0000000e00c27213 */ /* 0x000fe20000000000 */
[----:B------:R-:W-:Y:S01]  /*3400*/  IMAD.HI.U32 R7, R122, R65, RZ ;  /* 0x000000417a077227 */ /* 0x000fe200078e00ff */
[----:B------:R2:W-:Y:S03]  /*3410*/  STL [R1+0x1f88], R15 ;  /* 0x001f880f01007387 */ /* 0x0005e60000100800 */
[----:B-1----:R-:W-:Y:S01]  /*3420*/  IMAD.MOV R10, RZ, RZ, -R5 ;  /* 0x000000ffff0a7224 */ /* 0x002fe200078e0a05 */
[----:B------:R-:W-:Y:S01]  /*3430*/  IADD3 R12, PT, PT, -R7, RZ, RZ ;  /* 0x000000ff070c7210 */ /* 0x000fe20007ffe1ff */
[C---:B------:R-:W-:Y:S01]  /*3440*/  IMAD R133, R123.reuse, R6, R133 ;  /* 0x000000067b857224 */ /* 0x040fe200078e0285 */
[----:B------:R1:W-:Y:S01]  /*3450*/  STL [R1+0x1f90], R14 ;  /* 0x001f900e01007387 */ /* 0x0003e20000100800 */
[----:B------:R-:W-:-:S02]  /*3460*/  IMAD R193, R123, R8, R193 ;  /* 0x000000087bc17224 */ /* 0x000fc400078e02c1 */
[----:B------:R-:W-:Y:S01]  /*3470*/  IMAD.HI.U32 R6, R122, R34, RZ ;  /* 0x000000227a067227 */ /* 0x000fe200078e00ff */
[----:B--2---:R-:W-:-:S03]  /*3480*/  IADD3 R15, PT, PT, R243, 0x6c, RZ ;  /* 0x0000006cf30f7810 */ /* 0x004fc60007ffe0ff */
[----:B------:R-:W-:Y:S01]  /*3490*/  IMAD R223, R123, R4, R223 ;  /* 0x000000047bdf7224 */ /* 0x000fe200078e02df */
[----:B------:R-:W-:Y:S01]  /*34a0*/  IABS R35, R15 ;  /* 0x0000000f00237213 */ /* 0x000fe20000000000 */
[----:B------:R-:W-:Y:S02]  /*34b0*/  VIADD R13, R243, 0x6a ;  /* 0x0000006af30d7836 */ /* 0x000fe40000000000 */
[----:B------:R-:W-:-:S03]  /*34c0*/  IMAD.HI.U32 R8, R122, R95, RZ ;  /* 0x0000005f7a087227 */ /* 0x000fc600078e00ff */
[----:B------:R-:W-:Y:S01]  /*34d0*/  IABS R224, R13 ;  /* 0x0000000d00e07213 */ /* 0x000fe20000000000 */
[----:B------:R-:W-:Y:S01]  /*34e0*/  IMAD R4, R123, R10, R9 ;  /* 0x0000000a7b047224 */ /* 0x000fe200078e0209 */
[----:B------:R-:W-:Y:S01]  /*34f0*/  IABS R10, R11 ;  /* 0x0000000b000a7213 */ /* 0x000fe20000000000 */
[----:B------:R-:W-:Y:S01]  /*3500*/  IMAD.HI.U32 R7, R122, R194, RZ ;  /* 0x000000c27a077227 */ /* 0x000fe200078e00ff */
[----:B------:R2:W-:Y:S03]  /*3510*/  STL [R1+0x1fbc], R13 ;  /* 0x001fbc0d01007387 */ /* 0x0005e60000100800 */
[----:B------:R-:W-:Y:S01]  /*3520*/  IMAD.MOV R6, RZ, RZ, -R6 ;  /* 0x000000ffff067224 */ /* 0x000fe200078e0a06 */
[----:B------:R-:W-:Y:S01]  /*3530*/  IADD3 R7, PT, PT, -R7, RZ, RZ ;  /* 0x000000ff07077210 */ /* 0x000fe20007ffe1ff */
[----:B-1----:R-:W-:Y:S01]  /*3540*/  VIADD R14, R243, 0x6d ;  /* 0x0000006df30e7836 */ /* 0x002fe20000000000 */
[----:B------:R-:W-:Y:S01]  /*3550*/  STL [R1+0x1fc4], R11 ;  /* 0x001fc40b01007387 */ /* 0x000fe20000100800 */
[----:B------:R-:W-:-:S02]  /*3560*/  IMAD.MOV R8, RZ, RZ, -R8 ;  /* 0x000000ffff087224 */ /* 0x000fc400078e0a08 */
[----:B------:R-:W-:Y:S01]  /*3570*/  IMAD R65, R123, R12, R65 ;  /* 0x0000000c7b417224 */ /* 0x000fe200078e0241 */
[----:B------:R-:W-:Y:S01]  /*3580*/  IADD3 R12, PT, PT, R243, 0x6f, RZ ;  /* 0x0000006ff30c7810 */ /* 0x000fe20007ffe0ff */
[C---:B------:R-:W-:Y:S01]  /*3590*/  IMAD.HI.U32 R5, R122.reuse, R134, RZ ;  /* 0x000000867a057227 */ /* 0x040fe200078e00ff */
[----:B------:R-:W-:Y:S01]  /*35a0*/  IABS R66, R14 ;  /* 0x0000000e00427213 */ /* 0x000fe20000000000 */
[----:B------:R-:W-:Y:S01]  /*35b0*/  STL [R1+0x1fcc], R15 ;  /* 0x001fcc0f01007387 */ /* 0x000fe20000100800 */
[----:B------:R-:W-:Y:S01]  /*35c0*/  IABS R135, R12 ;  /* 0x0000000c00877213 */ /* 0x000fe20000000000 */
[----:B------:R-:W-:Y:S02]  /*35d0*/  IMAD.HI.U32 R9, R122, R10, RZ ;  /* 0x0000000a7a097227 */ /* 0x000fe400078e00ff */
[----:B------:R1:W-:Y:S02]  /*35e0*/  STL [R1+0x1fd4], R14 ;  /* 0x001fd40e01007387 */ /* 0x0003e40000100800 */
[----:B------:R-:W-:-:S02]  /*35f0*/  IMAD R34, R123, R6, R34 ;  /* 0x000000067b227224 */ /* 0x000fc400078e0222 */
[----:B------:R-:W-:Y:S02]  /*3600*/  IMAD R95, R123, R8, R95 ;  /* 0x000000087b5f7224 */ /* 0x000fe400078e025f */
[----:B------:R-:W-:-:S04]  /*3610*/  IMAD.HI.U32 R6, R122, R163, RZ ;  /* 0x000000a37a067227 */ /* 0x000fc800078e00ff */
[C---:B--2---:R-:W-:Y:S01]  /*3620*/  VIADD R13, R243.reuse, 0x6e ;  /* 0x0000006ef30d7836 */ /* 0x044fe20000000000 */
[----:B-1----:R-:W-:Y:S01]  /*3630*/  IADD3 R14, PT, PT, R243, 0x73, RZ ;  /* 0x00000073f30e7810 */ /* 0x002fe20007ffe0ff */
[----:B------:R-:W-:-:S03]  /*3640*/  IMAD.HI.U32 R8, R122, R224, RZ ;  /* 0x000000e07a087227 */ /* 0x000fc600078e00ff */
[----:B------:R1:W-:Y:S01]  /*3650*/  STL [R1+0x1fdc], R13 ;  /* 0x001fdc0d01007387 */ /* 0x0003e20000100800 */
[----:B------:R-:W-:Y:S01]  /*3660*/  IMAD.MOV R5, RZ, RZ, -R5 ;  /* 0x000000ffff057224 */ /* 0x000fe200078e0a05 */
[----:B------:R-:W-:Y:S01]  /*3670*/  IABS R96, R13 ;  /* 0x0000000d00607213 */ /* 0x000fe20000000000 */
[----:B------:R-:W-:Y:S01]  /*3680*/  IMAD.MOV R9, RZ, RZ, -R9 ;  /* 0x000000ffff097224 */ /* 0x000fe200078e0a09 */
[----:B------:R-:W-:Y:S01]  /*3690*/  STL [R1+0x2000], R12 ;  /* 0x0020000c01007387 */ /* 0x000fe20000100800 */
[----:B------:R-:W-:Y:S02]  /*36a0*/  VIADD R11, R243, 0x70 ;  /* 0x00000070f30b7836 */ /* 0x000fe40000000000 */
[----:B------:R-:W-:Y:S02]  /*36b0*/  IMAD.MOV R6, RZ, RZ, -R6 ;  /* 0x000000ffff067224 */ /* 0x000fe400078e0a06 */
[C---:B------:R-:W-:Y:S01]  /*36c0*/  IMAD R194, R123.reuse, R7, R194 ;  /* 0x000000077bc27224 */ /* 0x040fe200078e02c2 */
[----:B------:R2:W-:Y:S01]  /*36d0*/  STL [R1+0x2008], R11 ;  /* 0x0020080b01007387 */ /* 0x0005e20000100800 */
[----:B------:R-:W-:Y:S01]  /*36e0*/  IMAD.MOV R8, RZ, RZ, -R8 ;  /* 0x000000ffff087224 */ /* 0x000fe200078e0a08 */
[----:B------:R-:W-:Y:S01]  /*36f0*/  IABS R164, R11 ;  /* 0x0000000b00a47213 */ /* 0x000fe20000000000 */
[----:B------:R-:W-:-:S02]  /*3700*/  IMAD R134, R123, R5, R134 ;  /* 0x000000057b867224 */ /* 0x000fc400078e0286 */
[----:B------:R-:W-:-:S04]  /*3710*/  IMAD.HI.U32 R7, R122, R66, RZ ;  /* 0x000000427a077227 */ /* 0x000fc800078e00ff */
[----:B------:R-:W-:Y:S01]  /*3720*/  IMAD R5, R123, R9, R10 ;  /* 0x000000097b057224 */ /* 0x000fe200078e020a */
[----:B------:R-:W-:Y:S01]  /*3730*/  IADD3 R7, PT, PT, -R7, RZ, RZ ;  /* 0x000000ff07077210 */ /* 0x000fe20007ffe1ff */
[C---:B------:R-:W-:Y:S02]  /*3740*/  VIADD R16, R243.reuse, 0x71 ;  /* 0x00000071f3107836 */ /* 0x040fe40000000000 */
[----:B-1----:R-:W-:Y:S02]  /*3750*/  VIADD R13, R243, 0x74 ;  /* 0x00000074f30d7836 */ /* 0x002fe40000000000 */
[----:B------:R-:W-:Y:S01]  /*3760*/  IMAD.HI.U32 R9, R122, R135, RZ ;  /* 0x000000877a097227 */ /* 0x000fe200078e00ff */
[----:B------:R-:W-:Y:S01]  /*3770*/  IABS R195, R16 ;  /* 0x0000001000c37213 */ /* 0x000fe20000000000 */
[----:B------:R-:W-:Y:S01]  /*3780*/  STL [R1+0x2010], R16 ;  /* 0x0020101001007387 */ /* 0x000fe20000100800 */
[----:B------:R-:W-:Y:S01]  /*3790*/  IABS R36, R13 ;  /* 0x0000000d00247213 */ /* 0x000fe20000000000 */
[----:B------:R-:W-:-:S02]  /*37a0*/  IMAD R163, R123, R6, R163 ;  /* 0x000000067ba37224 */ /* 0x000fc400078e02a3 */
[----:B------:R-:W-:Y:S02]  /*37b0*/  IMAD R224, R123, R8, R224 ;  /* 0x000000087be07224 */ /* 0x000fe400078e02e0 */
[----:B------:R-:W-:-:S04]  /*37c0*/  IMAD.HI.U32 R6, R122, R35, RZ ;  /* 0x000000237a067227 */ /* 0x000fc800078e00ff */
[C---:B------:R-:W-:Y:S02]  /*37d0*/  VIADD R15, R243.reuse, 0x72 ;  /* 0x00000072f30f7836 */ /* 0x040fe40000000000 */
[----:B--2---:R-:W-:Y:S02]  /*37e0*/  VIADD R11, R243, 0x75 ;  /* 0x00000075f30b7836 */ /* 0x004fe40000000000 */
[----:B------:R-:W-:Y:S01]  /*37f0*/  IMAD.HI.U32 R8, R122, R96, RZ ;  /* 0x000000607a087227 */ /* 0x000fe200078e00ff */
[----:B------:R1:W-:Y:S01]  /*3800*/  STL [R1+0x2018], R15 ;  /* 0x0020180f01007387 */ /* 0x0003e20000100800 */
[----:B------:R-:W-:Y:S02]  /*3810*/  IABS R225, R15 ;  /* 0x0000000f00e17213 */ /* 0x000fe40000000000 */
[----:B------:R-:W-:Y:S01]  /*3820*/  IMAD.MOV R12, RZ, RZ, -R9 ;  /* 0x000000ffff0c7224 */ /* 0x000fe200078e0a09 */
[----:B------:R-:W-:Y:S01]  /*3830*/  IABS R67, R11 ;  /* 0x0000000b00437213 */ /* 0x000fe20000000000 */
[----:B------:R-:W-:Y:S01]  /*3840*/  IMAD.MOV R6, RZ, RZ, -R6 ;  /* 0x000000ffff067224 */ /* 0x000fe200078e0a06 */
[----:B------:R-:W-:Y:S01]  /*3850*/  STL [R1+0x2020], R14 ;  /* 0x0020200e01007387 */ /* 0x000fe20000100800 */
[----:B------:R-:W-:-:S02]  /*3860*/  IMAD.MOV R8, RZ, RZ, -R8 ;  /* 0x000000ffff087224 */ /* 0x000fc400078e0a08 */
[----:B------:R-:W-:Y:S01]  /*3870*/  IMAD.HI.U32 R10, R122, R164, RZ ;  /* 0x000000a47a0a7227 */ /* 0x000fe200078e00ff */
[----:B------:R-:W-:Y:S01]  /*3880*/  STL [R1+0x2044], R13 ;  /* 0x0020440d01007387 */ /* 0x000fe20000100800 */
[----:B-1----:R-:W-:Y:S02]  /*3890*/  IADD3 R15, PT, PT, R243, 0x77, RZ ;  /* 0x00000077f30f7810 */ /* 0x002fe40007ffe0ff */
[C---:B------:R-:W-:Y:S01]  /*38a0*/  IMAD R66, R123.reuse, R7, R66 ;  /* 0x000000077b427224 */ /* 0x040fe200078e0242 */
[----:B------:R1:W-:Y:S01]  /*38b0*/  STL [R1+0x2050], R11 ;  /* 0x0020500b01007387 */ /* 0x0003e20000100800 */
[----:B------:R-:W-:Y:S01]  /*38c0*/  IMAD R135, R123, R12, R135 ;  /* 0x0000000c7b877224 */ /* 0x000fe200078e0287 */
[----:B------:R-:W-:Y:S01]  /*38d0*/  IADD3 R10, PT, PT, -R10, RZ, RZ ;  /* 0x000000ff0a0a7210 */ /* 0x000fe20007ffe1ff */
[----:B------:R-:W-:Y:S01]  /*38e0*/  IMAD.HI.U32 R12, R122, R195, RZ ;  /* 0x000000c37a0c7227 */ /* 0x000fe200078e00ff */
[----:B------:R-:W-:-:S03]  /*38f0*/  IABS R136, R15 ;  /* 0x0000000f00887213 */ /* 0x000fc60000000000 */
[----:B------:R-:W-:Y:S01]  /*3900*/  IMAD.HI.U32 R7, R122, R36, RZ ;  /* 0x000000247a077227 */ /* 0x000fe200078e00ff */
[----:B------:R-:W-:Y:S02]  /*3910*/  IADD3 R12, PT, PT, -R12, RZ, RZ ;  /* 0x000000ff0c0c7210 */ /* 0x000fe40007ffe1ff */
[----:B-1----:R-:W-:Y:S01]  /*3920*/  IADD3 R11, PT, PT, R243, 0x7a, RZ ;  /* 0x0000007af30b7810 */ /* 0x002fe20007ffe0ff */
[C---:B------:R-:W-:Y:S01]  /*3930*/  IMAD R35, R123.reuse, R6, R35 ;  /* 0x000000067b237224 */ /* 0x040fe200078e0223 */
[----:B------:R-:W-:Y:S01]  /*3940*/  IABS R6, R14 ;  /* 0x0000000e00067213 */ /* 0x000fe20000000000 */
[----:B------:R-:W-:Y:S01]  /*3950*/  IMAD R96, R123, R8, R96 ;  /* 0x000000087b607224 */ /* 0x000fe200078e0260 */
[----:B------:R-:W-:Y:S01]  /*3960*/  IADD3 R7, PT, PT, -R7, RZ, RZ ;  /* 0x000000ff07077210 */ /* 0x000fe20007ffe1ff */
[----:B------:R-:W-:Y:S01]  /*3970*/  VIADD R13, R243, 0x79 ;  /* 0x00000079f30d7836 */ /* 0x000fe20000000000 */
[----:B------:R-:W-:Y:S01]  /*3980*/  IABS R226, R11 ;  /* 0x0000000b00e27213 */ /* 0x000fe20000000000 */
[----:B------:R-:W-:-:S03]  /*3990*/  IMAD.HI.U32 R8, R122, R67, RZ ;  /* 0x000000437a087227 */ /* 0x000fc600078e00ff */
[----:B------:R-:W-:Y:S01]  /*39a0*/  IABS R196, R13 ;  /* 0x0000000d00c47213 */ /* 0x000fe20000000000 */
[C---:B------:R-:W-:Y:S02]  /*39b0*/  VIADD R16, R243.reuse, 0x76 ;  /* 0x00000076f3107836 */ /* 0x040fe40000000000 */
[----:B------:R-:W-:Y:S02]  /*39c0*/  VIADD R14, R243, 0x78 ;  /* 0x00000078f30e7836 */ /* 0x000fe40000000000 */
[C---:B------:R-:W-:Y:S01]  /*39d0*/  IMAD.HI.U32 R9, R122.reuse, R6, RZ ;  /* 0x000000067a097227 */ /* 0x040fe200078e00ff */
[----:B------:R1:W-:Y:S01]  /*39e0*/  STL [R1+0x205c], R16 ;  /* 0x00205c1001007387 */ /* 0x0003e20000100800 */
[----:B------:R-:W-:Y:S02]  /*39f0*/  IABS R97, R16 ;  /* 0x0000001000617213 */ /* 0x000fe40000000000 */
[----:B------:R-:W-:Y:S01]  /*3a00*/  IMAD.MOV R8, RZ, RZ, -R8 ;  /* 0x000000ffff087224 */ /* 0x000fe200078e0a08 */
[----:B------:R-:W-:Y:S01]  /*3a10*/  STL [R1+0x2068], R15 ;  /* 0x0020680f01007387 */ /* 0x000fe20000100800 */
[----:B------:R-:W-:Y:S01]  /*3a20*/  IMAD R164, R123, R10, R164 ;  /* 0x0000000a7ba47224 */ /* 0x000fe200078e02a4 */
[----:B------:R-:W-:Y:S01]  /*3a30*/  IABS R165, R14 ;  /* 0x0000000e00a57213 */ /* 0x000fe20000000000 */
[----:B------:R-:W-:Y:S01]  /*3a40*/  IMAD.HI.U32 R10, R122, R225, RZ ;  /* 0x000000e17a0a7227 */ /* 0x000fe200078e00ff */
[----:B------:R-:W-:Y:S01]  /*3a50*/  STL [R1+0x2074], R14 ;  /* 0x0020740e01007387 */ /* 0x000fe20000100800 */
[----:B-1----:R-:W-:-:S02]  /*3a60*/  IADD3 R16, PT, PT, R243, 0x7b, RZ ;  /* 0x0000007bf3107810 */ /* 0x002fc40007ffe0ff */
[C---:B------:R-:W-:Y:S01]  /*3a70*/  IMAD R195, R123.reuse, R12, R195 ;  /* 0x0000000c7bc37224 */ /* 0x040fe200078e02c3 */
[----:B------:R1:W-:Y:S01]  /*3a80*/  STL [R1+0x2084], R13 ;  /* 0x0020840d01007387 */ /* 0x0003e20000100800 */
[C---:B------:R-:W-:Y:S02]  /*3a90*/  IMAD R36, R123.reuse, R7, R36 ;  /* 0x000000077b247224 */ /* 0x040fe400078e0224 */
[----:B------:R-:W-:Y:S01]  /*3aa0*/  IMAD.MOV R9, RZ, RZ, -R9 ;  /* 0x000000ffff097224 */ /* 0x000fe200078e0a09 */
[----:B------:R2:W-:Y:S01]  /*3ab0*/  STL [R1+0x2088], R11 ;  /* 0x0020880b01007387 */ /* 0x0005e20000100800 */
[----:B------:R-:W-:Y:S02]  /*3ac0*/  IMAD R67, R123, R8, R67 ;  /* 0x000000087b437224 */ /* 0x000fe400078e0243 */
[----:B------:R-:W-:Y:S01]  /*3ad0*/  IMAD.HI.U32 R7, R122, R226, RZ ;  /* 0x000000e27a077227 */ /* 0x000fe200078e00ff */
[----:B------:R-:W-:Y:S01]  /*3ae0*/  STL [R1+0x2058], R16 ;  /* 0x0020581001007387 */ /* 0x000fe20000100800 */
[----:B-1----:R-:W-:-:S02]  /*3af0*/  IADD3 R13, PT, PT, R243, 0x7e, RZ ;  /* 0x0000007ef30d7810 */ /* 0x002fc40007ffe0ff */
[C---:B------:R-:W-:Y:S02]  /*3b00*/  VIADD R12, R243.reuse, 0x7f ;  /* 0x0000007ff30c7836 */ /* 0x040fe40000000000 */
[C---:B------:R-:W-:Y:S01]  /*3b10*/  IMAD.HI.U32 R8, R122.reuse, R196, RZ ;  /* 0x000000c47a087227 */ /* 0x040fe200078e00ff */
[----:B------:R-:W-:Y:S02]  /*3b20*/  IABS R98, R13 ;  /* 0x0000000d00627213 */ /* 0x000fe40000000000 */
[----:B------:R-:W-:Y:S01]  /*3b30*/  IABS R137, R12 ;  /* 0x0000000c00897213 */ /* 0x000fe20000000000 */
[----:B------:R-:W-:Y:S02]  /*3b40*/  VIADD R15, R243, 0x7c ;  /* 0x0000007cf30f7836 */ /* 0x000fe40000000000 */
[----:B------:R-:W-:Y:S02]  /*3b50*/  IMAD.MOV R10, RZ, RZ, -R10 ;  /* 0x000000ffff0a7224 */ /* 0x000fe400078e0a0a */
[----:B--2---:R-:W-:Y:S01]  /*3b60*/  IMAD.HI.U32 R11, R122, R97, RZ ;  /* 0x000000617a0b7227 */ /* 0x004fe200078e00ff */
[----:B------:R-:W-:Y:S01]  /*3b70*/  IABS R37, R15 ;  /* 0x0000000f00257213 */ /* 0x000fe20000000000 */
[----:B------:R1:W-:Y:S02]  /*3b80*/  STL [R1+0x2064], R15 ;  /* 0x0020640f01007387 */ /* 0x0003e40000100800 */
[----:B------:R-:W-:-:S02]  /*3b90*/  IMAD R6, R123, R9, R6 ;  /* 0x000000097b067224 */ /* 0x000fc400078e0206 */
[----:B------:R-:W-:Y:S02]  /*3ba0*/  IMAD.MOV R7, RZ, RZ, -R7 ;  /* 0x000000ffff077224 */ /* 0x000fe400078e0a07 */
[----:B------:R-:W-:-:S04]  /*3bb0*/  IMAD.HI.U32 R9, R122, R165, RZ ;  /* 0x000000a57a097227 */ /* 0x000fc800078e00ff */
[----:B------:R-:W-:Y:S01]  /*3bc0*/  IMAD.MOV R8, RZ, RZ, -R8 ;  /* 0x000000ffff087224 */ /* 0x000fe200078e0a08 */
[----:B------:R-:W-:Y:S01]  /*3bd0*/  IADD3 R9, PT, PT, -R9, RZ, RZ ;  /* 0x000000ff09097210 */ /* 0x000fe20007ffe1ff */
[C---:B------:R-:W-:Y:S01]  /*3be0*/  VIADD R14, R243.reuse, 0x7d ;  /* 0x0000007df30e7836 */ /* 0x040fe20000000000 */
[----:B-1----:R-:W-:Y:S01]  /*3bf0*/  IADD3 R15, PT, PT, R243, 0x82, RZ ;  /* 0x00000082f30f7810 */ /* 0x002fe20007ffe0ff */
[C---:B------:R-:W-:Y:S02]  /*3c00*/  IMAD R225, R123.reuse, R10, R225 ;  /* 0x0000000a7be17224 */ /* 0x040fe400078e02e1 */
[----:B------:R-:W-:Y:S01]  /*3c10*/  IMAD.MOV R11, RZ, RZ, -R11 ;  /* 0x000000ffff0b7224 */ /* 0x000fe200078e0a0b */
[----:B------:R-:W-:Y:S01]  /*3c20*/  STL [R1+0x2070], R14 ;  /* 0x0020700e01007387 */ /* 0x000fe20000100800 */
[C---:B------:R-:W-:Y:S01]  /*3c30*/  IMAD.HI.U32 R10, R122.reuse, R136, RZ ;  /* 0x000000887a0a7227 */ /* 0x040fe200078e00ff */
[----:B------:R-:W-:Y:S02]  /*3c40*/  IABS R68, R14 ;  /* 0x0000000e00447213 */ /* 0x000fe40000000000 */
[----:B------:R-:W-:Y:S01]  /*3c50*/  STL [R1+0x207c], R13 ;  /* 0x00207c0d01007387 */ /* 0x000fe20000100800 */
[C---:B------:R-:W-:Y:S01]  /*3c60*/  IMAD R226, R123.reuse, R7, R226 ;  /* 0x000000077be27224 */ /* 0x040fe200078e02e2 */
[----:B------:R-:W-:Y:S01]  /*3c70*/  IABS R7, R16 ;  /* 0x0000001000077213 */ /* 0x000fe20000000000 */
[----:B------:R-:W-:Y:S01]  /*3c80*/  IMAD R196, R123, R8, R196 ;  /* 0x000000087bc47224 */ /* 0x000fe200078e02c4 */
[----:B------:R1:W-:Y:S01]  /*3c90*/  STL [R1+0x2080], R12 ;  /* 0x0020800c01007387 */ /* 0x0003e20000100800 */
[----:B------:R-:W-:Y:S01]  /*3ca0*/  IMAD.HI.U32 R8, R122, R137, RZ ;  /* 0x000000897a087227 */ /* 0x000fe200078e00ff */
[----:B------:R-:W-:-:S02]  /*3cb0*/  IABS R227, R15 ;  /* 0x0000000f00e37213 */ /* 0x000fc40000000000 */
[----:B------:R2:W-:Y:S01]  /*3cc0*/  STL [R1+0x2048], R17 ;  /* 0x0020481101007387 */ /* 0x0005e20000100800 */
[----:B------:R-:W-:Y:S01]  /*3cd0*/  IMAD R97, R123, R11, R97 ;  /* 0x0000000b7b617224 */ /* 0x000fe200078e0261 */
[----:B------:R-:W-:Y:S01]  /*3ce0*/  IADD3 R8, PT, PT, -R8, RZ, RZ ;  /* 0x000000ff08087210 */ /* 0x000fe20007ffe1ff */
[----:B------:R-:W-:Y:S02]  /*3cf0*/  IMAD.MOV R10, RZ, RZ, -R10 ;  /* 0x000000ffff0a7224 */ /* 0x000fe400078e0a0a */
[----:B------:R-:W-:-:S04]  /*3d00*/  IMAD.HI.U32 R11, R122, R37, RZ ;  /* 0x000000257a0b7227 */ /* 0x000fc800078e00ff */
[----:B------:R-:W-:Y:S01]  /*3d10*/  VIADD R16, R243, 0x81 ;  /* 0x00000081f3107836 */ /* 0x000fe20000000000 */
[----:B------:R-:W-:Y:S01]  /*3d20*/  IADD3 R11, PT, PT, -R11, RZ, RZ ;  /* 0x000000ff0b0b7210 */ /* 0x000fe20007ffe1ff */
[C---:B-1----:R-:W-:Y:S01]  /*3d30*/  IMAD.HI.U32 R12, R122.reuse, R7, RZ ;  /* 0x000000077a0c7227 */ /* 0x042fe200078e00ff */
[----:B--2---:R-:W-:Y:S02]  /*3d40*/  IADD3 R17, PT, PT, R243, 0x86, RZ ;  /* 0x00000086f3117810 */ /* 0x004fe40007ffe0ff */
[----:B------:R-:W-:Y:S01]  /*3d50*/  IABS R197, R16 ;  /* 0x0000001000c57213 */ /* 0x000fe20000000000 */
[----:B------:R-:W-:Y:S01]  /*3d60*/  IMAD R165, R123, R9, R165 ;  /* 0x000000097ba57224 */ /* 0x000fe200078e02a5 */
[----:B------:R-:W-:Y:S01]  /*3d70*/  STL [R1+0x2054], R16 ;  /* 0x0020541001007387 */ /* 0x000fe20000100800 */
[----:B------:R-:W-:Y:S01]  /*3d80*/  VIADD R13, R243, 0x84 ;  /* 0x00000084f30d7836 */ /* 0x000fe20000000000 */
[----:B------:R-:W-:Y:S01]  /*3d90*/  IABS R99, R17 ;  /* 0x0000001100637213 */ /* 0x000fe20000000000 */
[----:B------:R-:W-:Y:S01]  /*3da0*/  IMAD R136, R123, R10, R136 ;  /* 0x0000000a7b887224 */ /* 0x000fe200078e0288 */
[----:B------:R-:W-:Y:S01]  /*3db0*/  STL [R1+0x2060], R15 ;  /* 0x0020600f01007387 */ /* 0x000fe20000100800 */
[----:B------:R-:W-:Y:S01]  /*3dc0*/  IMAD.HI.U32 R9, R122, R98, RZ ;  /* 0x000000627a097227 */ /* 0x000fe200078e00ff */
[----:B------:R-:W-:-:S03]  /*3dd0*/  IABS R38, R13 ;  /* 0x0000000d00267213 */ /* 0x000fc60000000000 */
[----:B------:R-:W-:Y:S02]  /*3de0*/  VIADD R14, R243, 0x83 ;  /* 0x00000083f30e7836 */ /* 0x000fe40000000000 */
[----:B------:R-:W-:-:S03]  /*3df0*/  IMAD.HI.U32 R10, R122, R68, RZ ;  /* 0x000000447a0a7227 */ /* 0x000fc600078e00ff */
[----:B------:R1:W-:Y:S01]  /*3e00*/  STL [R1+0x206c], R14 ;  /* 0x00206c0e01007387 */ /* 0x0003e20000100800 */
[----:B------:R-:W-:Y:S02]  /*3e10*/  IMAD.MOV R12, RZ, RZ, -R12 ;  /* 0x000000ffff0c7224 */ /* 0x000fe400078e0a0c */
[----:B------:R-:W-:Y:S01]  /*3e20*/  IMAD.MOV R9, RZ, RZ, -R9 ;  /* 0x000000ffff097224 */ /* 0x000fe200078e0a09 */
[----:B------:R-:W-:Y:S01]  /*3e30*/  STL [R1+0x2078], R13 ;  /* 0x0020780d01007387 */ /* 0x000fe20000100800 */
[C---:B------:R-:W-:Y:S01]  /*3e40*/  IMAD R137, R123.reuse, R8, R137 ;  /* 0x000000087b897224 */ /* 0x040fe200078e0289 */
[----:B------:R-:W-:Y:S01]  /*3e50*/  IABS R8, R14 ;  /* 0x0000000e00087213 */ /* 0x000fe20000000000 */
[----:B------:R-:W-:Y:S01]  /*3e60*/  IMAD.MOV R10, RZ, RZ, -R10 ;  /* 0x000000ffff0a7224 */ /* 0x000fe200078e0a0a */
[----:B------:R2:W-:Y:S01]  /*3e70*/  STL [R1+0x2034], R18 ;  /* 0x0020341201007387 */ /* 0x0005e20000100800 */
[----:B------:R-:W-:Y:S01]  /*3e80*/  IMAD R7, R123, R12, R7 ;  /* 0x0000000c7b077224 */ /* 0x000fe200078e0207 */
[----:B-1----:R-:W-:Y:S01]  /*3e90*/  IADD3 R14, PT, PT, R243, 0x89, RZ ;  /* 0x00000089f30e7810 */ /* 0x002fe20007ffe0ff */
[----:B------:R-:W-:Y:S01]  /*3ea0*/  IMAD R37, R123, R11, R37 ;  /* 0x0000000b7b257224 */ /* 0x000fe200078e0225 */
[----:B------:R-:W-:Y:S01]  /*3eb0*/  STL [R1+0x2038], R17 ;  /* 0x0020381101007387 */ /* 0x000fe20000100800 */
[----:B------:R-:W-:Y:S01]  /*3ec0*/  VIADD R16, R243, 0x87 ;  /* 0x00000087f3107836 */ /* 0x000fe20000000000 */
[----:B------:R-:W-:Y:S01]  /*3ed0*/  IABS R198, R14 ;  /* 0x0000000e00c67213 */ /* 0x000fe20000000000 */
[----:B------:R-:W-:-:S03]  /*3ee0*/  IMAD.HI.U32 R12, R122, R197, RZ ;  /* 0x000000c57a0c7227 */ /* 0x000fc600078e00ff */
[----:B------:R-:W-:Y:S01]  /*3ef0*/  IABS R138, R16 ;  /* 0x00000010008a7213 */ /* 0x000fe20000000000 */
[C---:B------:R-:W-:Y:S01]  /*3f00*/  IMAD.HI.U32 R11, R122.reuse, R227, RZ ;  /* 0x000000e37a0b7227 */ /* 0x040fe200078e00ff */
[----:B------:R1:W-:Y:S01]  /*3f10*/  STL [R1+0x203c], R16 ;  /* 0x00203c1001007387 */ /* 0x0003e20000100800 */
[----:B--2---:R-:W-:Y:S02]  /*3f20*/  IADD3 R18, PT, PT, R243, 0x8a, RZ ;  /* 0x0000008af3127810 */ /* 0x004fe40007ffe0ff */
[C---:B------:R-:W-:Y:S02]  /*3f30*/  IMAD R98, R123.reuse, R9, R98 ;  /* 0x000000097b627224 */ /* 0x040fe400078e0262 */
[----:B------:R-:W-:Y:S01]  /*3f40*/  IMAD R68, R123, R10, R68 ;  /* 0x0000000a7b447224 */ /* 0x000fe200078e0244 */
[----:B------:R-:W-:Y:S01]  /*3f50*/  IABS R228, R18 ;  /* 0x0000001200e47213 */ /* 0x000fe20000000000 */
[----:B------:R-:W-:-:S04]  /*3f60*/  IMAD.HI.U32 R9, R122, R38, RZ ;  /* 0x000000267a097227 */ /* 0x000fc800078e00ff */
[----:B------:R-:W-:-:S04]  /*3f70*/  IMAD.HI.U32 R10, R122, R8, RZ ;  /* 0x000000087a0a7227 */ /* 0x000fc800078e00ff */
[----:B------:R-:W-:Y:S01]  /*3f80*/  IMAD.MOV R12, RZ, RZ, -R12 ;  /* 0x000000ffff0c7224 */ /* 0x000fe200078e0a0c */
[----:B------:R-:W-:Y:S01]  /*3f90*/  IADD3 R10, PT, PT, -R10, RZ, RZ ;  /* 0x000000ff0a0a7210 */ /* 0x000fe20007ffe1ff */
[----:B------:R-:W-:Y:S02]  /*3fa0*/  IMAD.MOV R11, RZ, RZ, -R11 ;  /* 0x000000ffff0b7224 */ /* 0x000fe400078e0a0b */
[----:B------:R-:W-:Y:S02]  /*3fb0*/  VIADD R15, R243, 0x88 ;  /* 0x00000088f30f7836 */ /* 0x000fe40000000000 */
[----:B------:R-:W-:-:S03]  /*3fc0*/  IMAD.HI.U32 R13, R122, R166, RZ ;  /* 0x000000a67a0d7227 */ /* 0x000fc600078e00ff */
[----:B------:R-:W-:Y:S01]  /*3fd0*/  IABS R167, R15 ;  /* 0x0000000f00a77213 */ /* 0x000fe20000000000 */
[----:B------:R-:W-:Y:S01]  /*3fe0*/  IMAD.MOV R9, RZ, RZ, -R9 ;  /* 0x000000ffff097224 */ /* 0x000fe200078e0a09 */
[----:B------:R-:W-:Y:S01]  /*3ff0*/  IADD3 R13, PT, PT, -R13, RZ, RZ ;  /* 0x000000ff0d0d7210 */ /* 0x000fe20007ffe1ff */
[C---:B------:R-:W-:Y:S01]  /*4000*/  IMAD R197, R123.reuse, R12, R197 ;  /* 0x0000000c7bc57224 */ /* 0x040fe200078e02c5 */
[----:B------:R2:W-:Y:S01]  /*4010*/  STL [R1+0x2040], R15 ;  /* 0x0020400f01007387 */ /* 0x0005e20000100800 */
[----:B------:R-:W-:Y:S02]  /*4020*/  IMAD R227, R123, R11, R227 ;  /* 0x0000000b7be37224 */ /* 0x000fe400078e02e3 */
[----:B-1----:R-:W-:Y:S01]  /*4030*/  VIADD R16, R243, 0x8c ;  /* 0x0000008cf3107836 */ /* 0x002fe20000000000 */
[----:B------:R1:W-:Y:S01]  /*4040*/  STL [R1+0x204c], R14 ;  /* 0x00204c0e01007387 */ /* 0x0003e20000100800 */
[----:B------:R-:W-:-:S03]  /*4050*/  IMAD.HI.U32 R12, R122, R99, RZ ;  /* 0x000000637a0c7227 */ /* 0x000fc600078e00ff */
[----:B------:R-:W-:Y:S01]  /*4060*/  IABS R39, R16 ;  /* 0x0000001000277213 */ /* 0x000fe20000000000 */
[C---:B------:R-:W-:Y:S01]  /*4070*/  IMAD.HI.U32 R11, R122.reuse, R138, RZ ;  /* 0x0000008a7a0b7227 */ /* 0x040fe200078e00ff */
[----:B--2---:R-:W-:Y:S01]  /*4080*/  IADD3 R15, PT, PT, R243, 0x8d, RZ ;  /* 0x0000008df30f7810 */ /* 0x004fe20007ffe0ff */
[----:B------:R-:W-:Y:S02]  /*4090*/  STL [R1+0x201c], R18 ;  /* 0x00201c1201007387 */ /* 0x000fe40000100800 */
[----:B------:R-:W-:Y:S01]  /*40a0*/  IMAD R38, R123, R9, R38 ;  /* 0x000000097b267224 */ /* 0x000fe200078e0226 */
[----:B------:R-:W-:Y:S01]  /*40b0*/  IADD3 R11, PT, PT, -R11, RZ, RZ ;  /* 0x000000ff0b0b7210 */ /* 0x000fe20007ffe1ff */
[----:B------:R-:W-:Y:S01]  /*40c0*/  VIADD R17, R243, 0x8b ;  /* 0x0000008bf3117836 */ /* 0x000fe20000000000 */
[----:B------:R-:W-:Y:S01]  /*40d0*/  IABS R70, R15 ;  /* 0x0000000f00467213 */ /* 0x000fe20000000000 */
[----:B------:R-:W-:-:S03]  /*40e0*/  IMAD.HI.U32 R9, R122, R198, RZ ;  /* 0x000000c67a097227 */ /* 0x000fc600078e00ff */
[----:B------:R-:W-:Y:S01]  /*40f0*/  STL [R1+0x2024], R17 ;  /* 0x0020241101007387 */ /* 0x000fe20000100800 */
[----:B------:R-:W-:Y:S02]  /*4100*/  IMAD R8, R123, R10, R8 ;  /* 0x0000000a7b087224 */ /* 0x000fe400078e0208 */
[----:B------:R-:W-:Y:S01]  /*4110*/  IMAD.MOV R12, RZ, RZ, -R12 ;  /* 0x000000ffff0c7224 */ /* 0x000fe200078e0a0c */
[----:B------:R2:W-:Y:S01]  /*4120*/  STL [R1+0x2028], R16 ;  /* 0x0020281001007387 */ /* 0x0005e20000100800 */
[----:B-1----:R-:W-:Y:S02]  /*4130*/  VIADD R14, R243, 0x8e ;  /* 0x0000008ef30e7836 */ /* 0x002fe40000000000 */
[----:B------:R-:W-:Y:S01]  /*4140*/  IMAD.HI.U32 R10, R122, R167, RZ ;  /* 0x000000a77a0a7227 */ /* 0x000fe200078e00ff */
[----:B------:R-:W-:Y:S02]  /*4150*/  STL [R1+0x202c], R15 ;  /* 0x00202c0f01007387 */ /* 0x000fe40000100800 */
[----:B------:R-:W-:Y:S01]  /*4160*/  IABS R168, R14 ;  /* 0x0000000e00a87213 */ /* 0x000fe20000000000 */
[----:B------:R-:W-:Y:S01]  /*4170*/  IMAD R166, R123, R13, R166 ;  /* 0x0000000d7ba67224 */ /* 0x000fe200078e02a6 */
[----:B------:R-:W-:Y:S01]  /*4180*/  STL [R1+0x2030], R14 ;  /* 0x0020300e01007387 */ /* 0x000fe20000100800 */
[----:B------:R-:W-:-:S02]  /*4190*/  IMAD.MOV R9, RZ, RZ, -R9 ;  /* 0x000000ffff097224 */ /* 0x000fc400078e0a09 */
[C---:B------:R-:W-:Y:S01]  /*41a0*/  IMAD.HI.U32 R13, R122.reuse, R69, RZ ;  /* 0x000000457a0d7227 */ /* 0x040fe200078e00ff */
[----:B------:R1:W-:Y:S03]  /*41b0*/  STL [R1+0x1ff8], R19 ;  /* 0x001ff81301007387 */ /* 0x0003e60000100800 */
[----:B------:R-:W-:Y:S02]  /*41c0*/  IMAD R99, R123, R12, R99 ;  /* 0x0000000c7b637224 */ /* 0x000fe400078e0263 */
[----:B--2---:R-:W-:Y:S02]  /*41d0*/  VIADD R16, R243, 0x92 ;  /* 0x00000092f3107836 */ /* 0x004fe40000000000 */
[----:B------:R-:W-:Y:S02]  /*41e0*/  IMAD.MOV R10, RZ, RZ, -R10 ;  /* 0x000000ffff0a7224 */ /* 0x000fe400078e0a0a */
[----:B------:R-:W-:Y:S01]  /*41f0*/  IMAD.HI.U32 R12, R122, R39, RZ ;  /* 0x000000277a0c7227 */ /* 0x000fe200078e00ff */
[----:B------:R-:W-:-:S02]  /*4200*/  IABS R101, R16 ;  /* 0x0000001000657213 */ /* 0x000fc40000000000 */
[----:B-1----:R-:W-:Y:S01]  /*4210*/  IADD3 R19, PT, PT, R243, 0x95, RZ ;  /* 0x00000095f3137810 */ /* 0x002fe20007ffe0ff */
[C---:B------:R-:W-:Y:S02]  /*4220*/  IMAD R138, R123.reuse, R11, R138 ;  /* 0x0000000b7b8a7224 */ /* 0x040fe400078e028a */
[----:B------:R-:W-:Y:S01]  /*4230*/  IMAD R198, R123, R9, R198 ;  /* 0x000000097bc67224 */ /* 0x000fe200078e02c6 */
[----:B------:R-:W-:Y:S01]  /*4240*/  IABS R9, R17 ;  /* 0x0000001100097213 */ /* 0x000fe20000000000 */
[----:B------:R-:W-:Y:S01]  /*4250*/  IMAD.MOV R13, RZ, RZ, -R13 ;  /* 0x000000ffff0d7224 */ /* 0x000fe200078e0a0d */
[C---:B------:R-:W-:Y:S01]  /*4260*/  IADD3 R17, PT, PT, R243.reuse, 0x91, RZ ;  /* 0x00000091f3117810 */ /* 0x040fe20007ffe0ff */
[----:B------:R-:W-:Y:S01]  /*4270*/  IMAD.HI.U32 R11, R122, R70, RZ ;  /* 0x000000467a0b7227 */ /* 0x000fe200078e00ff */
[----:B------:R-:W-:Y:S02]  /*4280*/  IABS R40, R19 ;  /* 0x0000001300287213 */ /* 0x000fe40000000000 */
[----:B------:R-:W-:Y:S01]  /*4290*/  IABS R229, R17 ;  /* 0x0000001100e57213 */ /* 0x000fe20000000000 */
[----:B------:R-:W-:-:S02]  /*42a0*/  VIADD R18, R243, 0x90 ;  /* 0x00000090f3127836 */ /* 0x000fc40000000000 */
[C---:B------:R-:W-:Y:S02]  /*42b0*/  IMAD R167, R123.reuse, R10, R167 ;  /* 0x0000000a7ba77224 */ /* 0x040fe400078e02a7 */
[----:B------:R-:W-:Y:S01]  /*42c0*/  IMAD.MOV R12, RZ, RZ, -R12 ;  /* 0x000000ffff0c7224 */ /* 0x000fe200078e0a0c */
[----:B------:R-:W-:Y:S01]  /*42d0*/  STL [R1+0x1ffc], R18 ;  /* 0x001ffc1201007387 */ /* 0x000fe20000100800 */
[----:B------:R-:W-:Y:S01]  /*42e0*/  IMAD.HI.U32 R10, R122, R168, RZ ;  /* 0x000000a87a0a7227 */ /* 0x000fe200078e00ff */
[----:B------:R-:W-:Y:S02]  /*42f0*/  IABS R199, R18 ;  /* 0x0000001200c77213 */ /* 0x000fe40000000000 */
[----:B------:R-:W-:Y:S01]  /*4300*/  STL [R1+0x2004], R17 ;  /* 0x0020041101007387 */ /* 0x000fe20000100800 */
[----:B------:R-:W-:Y:S01]  /*4310*/  IMAD R69, R123, R13, R69 ;  /* 0x0000000d7b457224 */ /* 0x000fe200078e0245 */
[----:B------:R-:W-:Y:S01]  /*4320*/  IADD3 R10, PT, PT, -R10, RZ, RZ ;  /* 0x000000ff0a0a7210 */ /* 0x000fe20007ffe1ff */
[----:B------:R-:W-:Y:S01]  /*4330*/  IMAD.MOV R11, RZ, RZ, -R11 ;  /* 0x000000ffff0b7224 */ /* 0x000fe200078e0a0b */
[----:B------:R1:W-:Y:S01]  /*4340*/  STL [R1+0x200c], R16 ;  /* 0x00200c1001007387 */ /* 0x0003e20000100800 */
[----:B------:R-:W-:-:S02]  /*4350*/  VIADD R15, R243, 0x93 ;  /* 0x00000093f30f7836 */ /* 0x000fc40000000000 */
[----:B------:R-:W-:-:S03]  /*4360*/  IMAD.HI.U32 R13, R122, R9, RZ ;  /* 0x000000097a0d7227 */ /* 0x000fc600078e00ff */
[----:B------:R2:W-:Y:S01]  /*4370*/  STL [R1+0x2014], R15 ;  /* 0x0020140f01007387 */ /* 0x0005e20000100800 */
[----:B------:R-:W-:Y:S01]  /*4380*/  IMAD R39, R123, R12, R39 ;  /* 0x0000000c7b277224 */ /* 0x000fe200078e0227 */
[----:B------:R-:W-:Y:S01]  /*4390*/  IADD3 R13, PT, PT, -R13, RZ, RZ ;  /* 0x000000ff0d0d7210 */ /* 0x000fe20007ffe1ff */
[C---:B------:R-:W-:Y:S01]  /*43a0*/  IMAD.HI.U32 R12, R122.reuse, R101, RZ ;  /* 0x000000657a0c7227 */ /* 0x040fe200078e00ff */
[----:B-1----:R-:W-:Y:S01]  /*43b0*/  IADD3 R16, PT, PT, R243, 0x98, RZ ;  /* 0x00000098f3107810 */ /* 0x002fe20007ffe0ff */
[----:B------:R-:W-:Y:S02]  /*43c0*/  STL [R1+0x1fe4], R20 ;  /* 0x001fe41401007387 */ /* 0x000fe40000100800 */
[----:B------:R-:W-:Y:S01]  /*43d0*/  IMAD.HI.U32 R14, R122, R228, RZ ;  /* 0x000000e47a0e7227 */ /* 0x000fe200078e00ff */
[----:B------:R-:W-:Y:S01]  /*43e0*/  IADD3 R12, PT, PT, -R12, RZ, RZ ;  /* 0x000000ff0c0c7210 */ /* 0x000fe20007ffe1ff */
[----:B------:R-:W-:Y:S01]  /*43f0*/  STL [R1+0x1fe8], R19 ;  /* 0x001fe81301007387 */ /* 0x000fe20000100800 */
[----:B------:R-:W-:Y:S01]  /*4400*/  IABS R41, R16 ;  /* 0x0000001000297213 */ /* 0x000fe20000000000 */
[----:B------:R-:W-:Y:S01]  /*4410*/  IMAD R70, R123, R11, R70 ;  /* 0x0000000b7b467224 */ /* 0x000fe200078e0246 */
[----:B------:R-:W-:Y:S01]  /*4420*/  IABS R11, R15 ;  /* 0x0000000f000b7213 */ /* 0x000fe20000000000 */
[----:B------:R-:W-:-:S02]  /*4430*/  VIADD R18, R243, 0x96 ;  /* 0x00000096f3127836 */ /* 0x000fc40000000000 */
[----:B------:R-:W-:Y:S02]  /*4440*/  VIADD R17, R243, 0x97 ;  /* 0x00000097f3117836 */ /* 0x000fe40000000000 */
[----:B------:R-:W-:Y:S01]  /*4450*/  IMAD.MOV R14, RZ, RZ, -R14 ;  /* 0x000000ffff0e7224 */ /* 0x000fe200078e0a0e */
[----:B------:R1:W-:Y:S01]  /*4460*/  STL [R1+0x1fec], R18 ;  /* 0x001fec1201007387 */ /* 0x0003e20000100800 */
[C---:B------:R-:W-:Y:S01]  /*4470*/  IMAD R168, R123.reuse, R10, R168 ;  /* 0x0000000a7ba87224 */ /* 0x040fe200078e02a8 */
[----:B------:R-:W-:Y:S01]  /*4480*/  IABS R169, R17 ;  /* 0x0000001100a97213 */ /* 0x000fe20000000000 */
[C---:B------:R-:W-:Y:S01]  /*4490*/  IMAD.HI.U32 R10, R122.reuse, R11, RZ ;  /* 0x0000000b7a0a7227 */ /* 0x040fe200078e00ff */
[----:B------:R3:W-:Y:S01]  /*44a0*/  STL [R1+0x1ff0], R17 ;  /* 0x001ff01101007387 */ /* 0x0007e20000100800 */
[----:B------:R-:W-:Y:S02]  /*44b0*/  IABS R139, R18 ;  /* 0x00000012008b7213 */ /* 0x000fe40000000000 */
[----:B------:R-:W-:Y:S01]  /*44c0*/  IMAD R9, R123, R13, R9 ;  /* 0x0000000d7b097224 */ /* 0x000fe200078e0209 */
[----:B------:R-:W-:Y:S01]  /*44d0*/  STL [R1+0x1ff4], R16 ;  /* 0x001ff41001007387 */ /* 0x000fe20000100800 */
[----:B--2---:R-:W-:Y:S01]  /*44e0*/  IMAD.HI.U32 R15, R122, R100, RZ ;  /* 0x000000647a0f7227 */ /* 0x004fe200078e00ff */
[----:B-1----:R-:W-:-:S02]  /*44f0*/  IADD3 R18, PT, PT, R243, 0x9c, RZ ;  /* 0x0000009cf3127810 */ /* 0x002fc40007ffe0ff */
[----:B------:R-:W-:Y:S01]  /*4500*/  STL [R1+0x1fc0], R21 ;  /* 0x001fc01501007387 */ /* 0x000fe20000100800 */
[----:B------:R-:W-:Y:S01]  /*4510*/  IMAD R228, R123, R14, R228 ;  /* 0x0000000e7be47224 */ /* 0x000fe200078e02e4 */
[----:B------:R-:W-:Y:S01]  /*4520*/  IADD3 R15, PT, PT, -R15, RZ, RZ ;  /* 0x000000ff0f0f7210 */ /* 0x000fe20007ffe1ff */
[----:B------:R-:W-:Y:S01]  /*4530*/  IMAD.HI.U32 R13, R122, R229, RZ ;  /* 0x000000e57a0d7227 */ /* 0x000fe200078e00ff */
[----:B------:R-:W-:-:S03]  /*4540*/  IABS R71, R18 ;  /* 0x0000001200477213 */ /* 0x000fc60000000000 */
[----:B------:R-:W-:-:S04]  /*4550*/  IMAD.HI.U32 R14, R122, R199, RZ ;  /* 0x000000c77a0e7227 */ /* 0x000fc800078e00ff */
[----:B------:R-:W-:Y:S02]  /*4560*/  IMAD R101, R123, R12, R101 ;  /* 0x0000000c7b657224 */ /* 0x000fe400078e0265 */
[----:B---3--:R-:W-:Y:S02]  /*4570*/  VIADD R17, R243, 0x9d ;  /* 0x0000009df3117836 */ /* 0x008fe40000000000 */
[----:B------:R-:W-:Y:S02]  /*4580*/  IMAD.MOV R10, RZ, RZ, -R10 ;  /* 0x000000ffff0a7224 */ /* 0x000fe400078e0a0a */
[----:B------:R-:W-:Y:S01]  /*4590*/  IMAD.HI.U32 R12, R122, R41, RZ ;  /* 0x000000297a0c7227 */ /* 0x000fe200078e00ff */
[----:B------:R-:W-:-:S03]  /*45a0*/  IABS R102, R17 ;  /* 0x0000001100667213 */ /* 0x000fc60000000000 */
[----:B------:R-:W-:Y:S02]  /*45b0*/  IMAD.MOV R13, RZ, RZ, -R13 ;  /* 0x000000ffff0d7224 */ /* 0x000fe400078e0a0d */
[----:B------:R-:W-:Y:S02]  /*45c0*/  IMAD.MOV R14, RZ, RZ, -R14 ;  /* 0x000000ffff0e7224 */ /* 0x000fe400078e0a0e */
[C---:B------:R-:W-:Y:S01]  /*45d0*/  IMAD R11, R123.reuse, R10, R11 ;  /* 0x0000000a7b0b7224 */ /* 0x040fe200078e020b */
[----:B------:R-:W-:Y:S01]  /*45e0*/  IABS R10, R20 ;  /* 0x00000014000a7213 */ /* 0x000fe20000000000 */
[----:B------:R-:W-:Y:S02]  /*45f0*/  IMAD.MOV R12, RZ, RZ, -R12 ;  /* 0x000000ffff0c7224 */ /* 0x000fe400078e0a0c */
[----:B------:R-:W-:Y:S02]  /*4600*/  IMAD R229, R123, R13, R229 ;  /* 0x0000000d7be57224 */ /* 0x000fe400078e02e5 */
[----:B------:R-:W-:-:S02]  /*4610*/  VIADD R20, R243, 0x9a ;  /* 0x0000009af3147836 */ /* 0x000fc40000000000 */
[C---:B------:R-:W-:Y:S02]  /*4620*/  IMAD R100, R123.reuse, R15, R100 ;  /* 0x0000000f7b647224 */ /* 0x040fe400078e0264 */
[----:B------:R-:W-:Y:S01]  /*4630*/  IMAD R199, R123, R14, R199 ;  /* 0x0000000e7bc77224 */ /* 0x000fe200078e02c7 */
[----:B------:R-:W-:Y:S01]  /*4640*/  STL [R1+0x1fc8], R20 ;  /* 0x001fc81401007387 */ /* 0x000fe20000100800 */
[----:B------:R-:W-:Y:S01]  /*4650*/  IMAD.HI.U32 R13, R122, R169, RZ ;  /* 0x000000a97a0d7227 */ /* 0x000fe200078e00ff */
[----:B------:R-:W-:-:S03]  /*4660*/  IABS R200, R20 ;  /* 0x0000001400c87213 */ /* 0x000fc60000000000 */
[----:B------:R-:W-:Y:S02]  /*4670*/  VIADD R19, R243, 0x9b ;  /* 0x0000009bf3137836 */ /* 0x000fe40000000000 */
[----:B------:R-:W-:-:S03]  /*4680*/  IMAD.HI.U32 R15, R122, R40, RZ ;  /* 0x000000287a0f7227 */ /* 0x000fc600078e00ff */
[----:B------:R1:W-:Y:S01]  /*4690*/  STL [R1+0x1fd0], R19 ;  /* 0x001fd01301007387 */ /* 0x0003e20000100800 */
[----:B------:R-:W-:Y:S01]  /*46a0*/  IMAD.HI.U32 R14, R122, R139, RZ ;  /* 0x0000008b7a0e7227 */ /* 0x000fe200078e00ff */
[----:B------:R-:W-:Y:S02]  /*46b0*/  IABS R230, R19 ;  /* 0x0000001300e67213 */ /* 0x000fe40000000000 */
[----:B------:R-:W-:Y:S01]  /*46c0*/  STL [R1+0x1fd8], R18 ;  /* 0x001fd81201007387 */ /* 0x000fe20000100800 */
[----:B------:R-:W-:Y:S01]  /*46d0*/  IMAD R41, R123, R12, R41 ;  /* 0x0000000c7b297224 */ /* 0x000fe200078e0229 */
[----:B------:R-:W-:Y:S01]  /*46e0*/  IADD3 R14, PT, PT, -R14, RZ, RZ ;  /* 0x000000ff0e0e7210 */ /* 0x000fe20007ffe1ff */
[----:B------:R-:W-:Y:S01]  /*46f0*/  IMAD.HI.U32 R12, R122, R102, RZ ;  /* 0x000000667a0c7227 */ /* 0x000fe200078e00ff */
[----:B------:R2:W-:Y:S01]  /*4700*/  STL [R1+0x1fe0], R17 ;  /* 0x001fe01101007387 */ /* 0x0005e20000100800 */
[----:B-1----:R-:W-:Y:S02]  /*4710*/  IADD3 R19, PT, PT, R243, 0xa0, RZ ;  /* 0x000000a0f3137810 */ /* 0x002fe40007ffe0ff */
[----:B------:R-:W-:Y:S01]  /*4720*/  IMAD.MOV R13, RZ, RZ, -R13 ;  /* 0x000000ffff0d7224 */ /* 0x000fe200078e0a0d */
[----:B------:R-:W-:Y:S01]  /*4730*/  IADD3 R12, PT, PT, -R12, RZ, RZ ;  /* 0x000000ff0c0c7210 */ /* 0x000fe20007ffe1ff */
[----:B------:R-:W-:Y:S01]  /*4740*/  IMAD.MOV R15, RZ, RZ, -R15 ;  /* 0x000000ffff0f7224 */ /* 0x000fe200078e0a0f */
[----:B------:R-:W-:Y:S01]  /*4750*/  IABS R140, R19 ;  /* 0x00000013008c7213 */ /* 0x000fe20000000000 */
[----:B------:R-:W-:-:S02]  /*4760*/  IMAD R169, R123, R13, R169 ;  /* 0x0000000d7ba97224 */ /* 0x000fc400078e02a9 */
[----:B------:R-:W-:Y:S02]  /*4770*/  IMAD R40, R123, R15, R40 ;  /* 0x0000000f7b287224 */ /* 0x000fe400078e0228 */
[----:B--2---:R-:W-:Y:S02]  /*4780*/  VIADD R17, R243, 0xa2 ;  /* 0x000000a2f3117836 */ /* 0x004fe40000000000 */
[----:B------:R-:W-:-:S04]  /*4790*/  IMAD.HI.U32 R13, R122, R71, RZ ;  /* 0x000000477a0d7227 */ /* 0x000fc800078e00ff */
[----:B------:R-:W-:Y:S02]  /*47a0*/  VIADD R21, R243, 0x9e ;  /* 0x0000009ef3157836 */ /* 0x000fe40000000000 */
[----:B------:R-:W-:-:S03]  /*47b0*/  IMAD.HI.U32 R16, R122, R10, RZ ;  /* 0x0000000a7a107227 */ /* 0x000fc600078e00ff */
[----:B------:R1:W-:Y:S01]  /*47c0*/  STL [R1+0x1fa8], R21 ;  /* 0x001fa81501007387 */ /* 0x0003e20000100800 */
[----:B------:R-:W-:Y:S01]  /*47d0*/  IMAD.HI.U32 R15, R122, R200, RZ ;  /* 0x000000c87a0f7227 */ /* 0x000fe200078e00ff */
[----:B------:R-:W-:-:S03]  /*47e0*/  IABS R231, R21 ;  /* 0x0000001500e77213 */ /* 0x000fc60000000000 */
[----:B------:R-:W-:Y:S01]  /*47f0*/  VIADD R20, R243, 0x9f ;  /* 0x0000009ff3147836 */ /* 0x000fe20000000000 */
[----:B------:R-:W-:Y:S01]  /*4800*/  IADD3 R15, PT, PT, -R15, RZ, RZ ;  /* 0x000000ff0f0f7210 */ /* 0x000fe20007ffe1ff */
[----:B------:R-:W-:Y:S02]  /*4810*/  IMAD R139, R123, R14, R139 ;  /* 0x0000000e7b8b7224 */ /* 0x000fe400078e028b */
[----:B------:R-:W-:Y:S01]  /*4820*/  VIADD R18, R243, 0xa1 ;  /* 0x000000a1f3127836 */ /* 0x000fe20000000000 */
[----:B------:R-:W-:Y:S01]  /*4830*/  STL [R1+0x1fac], R20 ;  /* 0x001fac1401007387 */ /* 0x000fe20000100800 */
[C---:B------:R-:W-:Y:S01]  /*4840*/  IMAD.HI.U32 R14, R122.reuse, R230, RZ ;  /* 0x000000e67a0e7227 */ /* 0x040fe200078e00ff */
[----:B------:R-:W-:Y:S02]  /*4850*/  IABS R141, R20 ;  /* 0x00000014008d7213 */ /* 0x000fe40000000000 */
[----:B------:R-:W-:Y:S01]  /*4860*/  STL [R1+0x1fb0], R19 ;  /* 0x001fb01301007387 */ /* 0x000fe20000100800 */
[----:B------:R-:W-:Y:S01]  /*4870*/  IMAD R102, R123, R12, R102 ;  /* 0x0000000c7b667224 */ /* 0x000fe200078e0266 */
[----:B------:R-:W-:Y:S01]  /*4880*/  IABS R12, R17 ;  /* 0x00000011000c7213 */ /* 0x000fe20000000000 */
[----:B------:R-:W-:Y:S01]  /*4890*/  IMAD.MOV R13, RZ, RZ, -R13 ;  /* 0x000000ffff0d7224 */ /* 0x000fe200078e0a0d */
[----:B------:R-:W-:Y:S01]  /*48a0*/  IABS R170, R18 ;  /* 0x0000001200aa7213 */ /* 0x000fe20000000000 */
[----:B------:R-:W-:Y:S01]  /*48b0*/  IMAD.MOV R16, RZ, RZ, -R16 ;  /* 0x000000ffff107224 */ /* 0x000fe200078e0a10 */
[----:B------:R2:W-:Y:S01]  /*48c0*/  STL [R1+0x1fb4], R18 ;  /* 0x001fb41201007387 */ /* 0x0005e20000100800 */
[----:B------:R-:W-:Y:S01]  /*48d0*/  IMAD.MOV R14, RZ, RZ, -R14 ;  /* 0x000000ffff0e7224 */ /* 0x000fe200078e0a0e */
[----:B-1----:R-:W-:Y:S01]  /*48e0*/  IADD3 R21, PT, PT, R243, 0xa4, RZ ;  /* 0x000000a4f3157810 */ /* 0x002fe20007ffe0ff */
[C---:B------:R-:W-:Y:S01]  /*48f0*/  IMAD R71, R123.reuse, R13, R71 ;  /* 0x0000000d7b477224 */ /* 0x040fe200078e0247 */
[----:B------:R-:W-:Y:S01]  /*4900*/  STL [R1+0x1fb8], R17 ;  /* 0x001fb81101007387 */ /* 0x000fe20000100800 */
[----:B------:R-:W-:Y:S01]  /*4910*/  IMAD R10, R123, R16, R10 ;  /* 0x000000107b0a7224 */ /* 0x000fe200078e020a */
[----:B------:R-:W-:Y:S01]  /*4920*/  IABS R171, R21 ;  /* 0x0000001500ab7213 */ /* 0x000fe20000000000 */
[----:B------:R-:W-:Y:S01]  /*4930*/  IMAD.HI.U32 R13, R122, R12, RZ ;  /* 0x0000000c7a0d7227 */ /* 0x000fe200078e00ff */
[----:B------:R1:W-:Y:S01]  /*4940*/  STL [R1+0x1f94], R22 ;  /* 0x001f941601007387 */ /* 0x0003e20000100800 */
[----:B--2---:R-:W-:-:S02]  /*4950*/  IADD3 R18, PT, PT, R243, 0xa7, RZ ;  /* 0x000000a7f3127810 */ /* 0x004fc40007ffe0ff */
[C---:B------:R-:W-:Y:S01]  /*4960*/  IMAD.HI.U32 R16, R122.reuse, R201, RZ ;  /* 0x000000c97a107227 */ /* 0x040fe200078e00ff */
[----:B------:R-:W-:Y:S01]  /*4970*/  STL [R1+0x1f98], R21 ;  /* 0x001f981501007387 */ /* 0x000fe20000100800 */
[----:B------:R-:W-:Y:S02]  /*4980*/  IABS R103, R18 ;  /* 0x0000001200677213 */ /* 0x000fe40000000000 */
[C---:B------:R-:W-:Y:S02]  /*4990*/  IMAD R200, R123.reuse, R15, R200 ;  /* 0x0000000f7bc87224 */ /* 0x040fe400078e02c8 */
[----:B------:R-:W-:Y:S01]  /*49a0*/  IMAD R230, R123, R14, R230 ;  /* 0x0000000e7be67224 */ /* 0x000fe200078e02e6 */
[C---:B-1----:R-:W-:Y:S01]  /*49b0*/  IADD3 R22, PT, PT, R243.reuse, 0xa8, RZ ;  /* 0x000000a8f3167810 */ /* 0x042fe20007ffe0ff */
[----:B------:R-:W-:Y:S02]  /*49c0*/  VIADD R20, R243, 0xa5 ;  /* 0x000000a5f3147836 */ /* 0x000fe40000000000 */
[----:B------:R-:W-:Y:S01]  /*49d0*/  IMAD.HI.U32 R15, R122, R140, RZ ;  /* 0x0000008c7a0f7227 */ /* 0x000fe200078e00ff */
[----:B------:R-:W-:-:S02]  /*49e0*/  IABS R202, R22 ;  /* 0x0000001600ca7213 */ /* 0x000fc40000000000 */
[----:B------:R-:W-:Y:S01]  /*49f0*/  IABS R73, R20 ;  /* 0x0000001400497213 */ /* 0x000fe20000000000 */
[----:B------:R-:W-:Y:S01]  /*4a00*/  IMAD.HI.U32 R14, R122, R170, RZ ;  /* 0x000000aa7a0e7227 */ /* 0x000fe200078e00ff */
[----:B------:R-:W-:Y:S03]  /*4a10*/  STL [R1+0x1f9c], R20 ;  /* 0x001f9c1401007387 */ /* 0x000fe60000100800 */
[----:B------:R-:W-:Y:S01]  /*4a20*/  IMAD.MOV R13, RZ, RZ, -R13 ;  /* 0x000000ffff0d7224 */ /* 0x000fe200078e0a0d */
[----:B------:R-:W-:Y:S01]  /*4a30*/  IADD3 R14, PT, PT, -R14, RZ, RZ ;  /* 0x000000ff0e0e7210 */ /* 0x000fe20007ffe1ff */
[----:B------:R-:W-:Y:S02]  /*4a40*/  VIADD R19, R243, 0xa6 ;  /* 0x000000a6f3137836 */ /* 0x000fe40000000000 */
[----:B------:R-:W-:Y:S02]  /*4a50*/  IMAD.MOV R16, RZ, RZ, -R16 ;  /* 0x000000ffff107224 */ /* 0x000fe400078e0a10 */
[----:B------:R-:W-:Y:S01]  /*4a60*/  IMAD.HI.U32 R17, R122, R231, RZ ;  /* 0x000000e77a117227 */ /* 0x000fe200078e00ff */
[----:B------:R-:W-:Y:S01]  /*4a70*/  IABS R72, R19 ;  /* 0x0000001300487213 */ /* 0x000fe20000000000 */
[----:B------:R1:W-:Y:S02]  /*4a80*/  STL [R1+0x1fa0], R19 ;  /* 0x001fa01301007387 */ /* 0x0003e40000100800 */
[----:B------:R-:W-:Y:S01]  /*4a90*/  IMAD.MOV R15, RZ, RZ, -R15 ;  /* 0x000000ffff0f7224 */ /* 0x000fe200078e0a0f */
[----:B------:R-:W-:Y:S01]  /*4aa0*/  IADD3 R17, PT, PT, -R17, RZ, RZ ;  /* 0x000000ff11117210 */ /* 0x000fe20007ffe1ff */
[C---:B------:R-:W-:Y:S01]  /*4ab0*/  IMAD R12, R123.reuse, R13, R12 ;  /* 0x0000000d7b0c7224 */ /* 0x040fe200078e020c */
[----:B------:R-:W-:Y:S01]  /*4ac0*/  STL [R1+0x1fa4], R18 ;  /* 0x001fa41201007387 */ /* 0x000fe20000100800 */
[----:B------:R-:W-:-:S02]  /*4ad0*/  IMAD R201, R123, R16, R201 ;  /* 0x000000107bc97224 */ /* 0x000fc400078e02c9 */
[C---:B------:R-:W-:Y:S01]  /*4ae0*/  IMAD.HI.U32 R13, R122.reuse, R103, RZ ;  /* 0x000000677a0d7227 */ /* 0x040fe200078e00ff */
[----:B------:R2:W-:Y:S01]  /*4af0*/  STL [R1+0x1f6c], R22 ;  /* 0x001f6c1601007387 */ /* 0x0005e20000100800 */
[----:B-1----:R-:W-:Y:S02]  /*4b00*/  IADD3 R19, PT, PT, R243, 0xab, RZ ;  /* 0x000000abf3137810 */ /* 0x002fe40007ffe0ff */
[----:B------:R-:W-:-:S04]  /*4b10*/  IMAD.HI.U32 R16, R122, R141, RZ ;  /* 0x0000008d7a107227 */ /* 0x000fc800078e00ff */
[----:B------:R-:W-:Y:S02]  /*4b20*/  IMAD R140, R123, R15, R140 ;  /* 0x0000000f7b8c7224 */ /* 0x000fe400078e028c */
[----:B------:R-:W-:Y:S01]  /*4b30*/  IMAD.HI.U32 R15, R122, R73, RZ ;  /* 0x000000497a0f7227 */ /* 0x000fe200078e00ff */
[----:B--2---:R-:W-:-:S03]  /*4b40*/  IADD3 R22, PT, PT, R243, 0xaf, RZ ;  /* 0x000000aff3167810 */ /* 0x004fc60007ffe0ff */
[----:B------:R-:W-:Y:S01]  /*4b50*/  IMAD R170, R123, R14, R170 ;  /* 0x0000000e7baa7224 */ /* 0x000fe200078e02aa */
[----:B------:R-:W-:Y:S01]  /*4b60*/  IADD3 R15, PT, PT, -R15, RZ, RZ ;  /* 0x000000ff0f0f7210 */ /* 0x000fe20007ffe1ff */
[----:B------:R-:W-:Y:S01]  /*4b70*/  IMAD.MOV R13, RZ, RZ, -R13 ;  /* 0x000000ffff0d7224 */ /* 0x000fe200078e0a0d */
[----:B------:R-:W-:Y:S01]  /*4b80*/  IABS R172, R22 ;  /* 0x0000001600ac7213 */ /* 0x000fe20000000000 */
[----:B------:R-:W-:Y:S02]  /*4b90*/  VIADD R18, R243, 0xac ;  /* 0x000000acf3127836 */ /* 0x000fe40000000000 */
[----:B------:R-:W-:Y:S02]  /*4ba0*/  IMAD.MOV R16, RZ, RZ, -R16 ;  /* 0x000000ffff107224 */ /* 0x000fe400078e0a10 */
[----:B------:R-:W-:-:S04]  /*4bb0*/  IMAD.HI.U32 R14, R122, R72, RZ ;  /* 0x000000487a0e7227 */ /* 0x000fc800078e00ff */
[C---:B------:R-:W-:Y:S02]  /*4bc0*/  IMAD R231, R123.reuse, R17, R231 ;  /* 0x000000117be77224 */ /* 0x040fe400078e02e7 */
[----:B------:R-:W-:Y:S01]  /*4bd0*/  IMAD R103, R123, R13, R103 ;  /* 0x0000000d7b677224 */ /* 0x000fe200078e0267 */
[----:B------:R-:W-:Y:S01]  /*4be0*/  IABS R13, R18 ;  /* 0x00000012000d7213 */ /* 0x000fe20000000000 */
[C---:B------:R-:W-:Y:S02]  /*4bf0*/  VIADD R21, R243.reuse, 0xa9 ;  /* 0x000000a9f3157836 */ /* 0x040fe40000000000 */
[----:B------:R-:W-:Y:S02]  /*4c00*/  VIADD R20, R243, 0xaa ;  /* 0x000000aaf3147836 */ /* 0x000fe40000000000 */
[----:B------:R-:W-:Y:S01]  /*4c10*/  IMAD R141, R123, R16, R141 ;  /* 0x000000107b8d7224 */ /* 0x000fe200078e028d */
[----:B------:R-:W-:Y:S01]  /*4c20*/  STL [R1+0x1f74], R21 ;  /* 0x001f741501007387 */ /* 0x000fe20000100800 */
[----:B------:R-:W-:Y:S01]  /*4c30*/  IMAD.HI.U32 R17, R122, R42, RZ ;  /* 0x0000002a7a117227 */ /* 0x000fe200078e00ff */
[----:B------:R-:W-:-:S02]  /*4c40*/  IABS R104, R20 ;  /* 0x0000001400687213 */ /* 0x000fc40000000000 */
[----:B------:R1:W-:Y:S01]  /*4c50*/  STL [R1+0x1f7c], R20 ;  /* 0x001f7c1401007387 */ /* 0x0003e20000100800 */
[----:B------:R-:W-:Y:S01]  /*4c60*/  IMAD.MOV R14, RZ, RZ, -R14 ;  /* 0x000000ffff0e7224 */ /* 0x000fe200078e0a0e */
[----:B------:R-:W-:Y:S01]  /*4c70*/  IABS R232, R21 ;  /* 0x0000001500e87213 */ /* 0x000fe20000000000 */
[----:B------:R-:W-:Y:S01]  /*4c80*/  IMAD.HI.U32 R16, R122, R171, RZ ;  /* 0x000000ab7a107227 */ /* 0x000fe200078e00ff */
[----:B------:R2:W-:Y:S03]  /*4c90*/  STL [R1+0x1f84], R19 ;  /* 0x001f841301007387 */ /* 0x0005e60000100800 */
[----:B------:R-:W-:Y:S01]  /*4ca0*/  IMAD.MOV R17, RZ, RZ, -R17 ;  /* 0x000000ffff117224 */ /* 0x000fe200078e0a11 */
[----:B------:R-:W-:Y:S01]  /*4cb0*/  STL [R1+0x1f8c], R18 ;  /* 0x001f8c1201007387 */ /* 0x000fe20000100800 */
[C---:B------:R-:W-:Y:S02]  /*4cc0*/  IMAD R73, R123.reuse, R15, R73 ;  /* 0x0000000f7b497224 */ /* 0x040fe400078e0249 */
[----:B------:R-:W-:Y:S01]  /*4cd0*/  IMAD R72, R123, R14, R72 ;  /* 0x0000000e7b487224 */ /* 0x000fe200078e0248 */
[----:B------:R-:W-:Y:S01]  /*4ce0*/  IABS R14, R19 ;  /* 0x00000013000e7213 */ /* 0x000fe20000000000 */
[----:B------:R-:W-:-:S02]  /*4cf0*/  IMAD.MOV R16, RZ, RZ, -R16 ;  /* 0x000000ffff107224 */ /* 0x000fc400078e0a10 */
[----:B------:R-:W-:-:S04]  /*4d00*/  IMAD.HI.U32 R15, R122, R13, RZ ;  /* 0x0000000d7a0f7227 */ /* 0x000fc800078e00ff */
[----:B------:R-:W-:Y:S01]  /*4d10*/  VIADD R24, R243, 0xad ;  /* 0x000000adf3187836 */ /* 0x000fe20000000000 */
[----:B------:R-:W-:Y:S01]  /*4d20*/  IADD3 R15, PT, PT, -R15, RZ, RZ ;  /* 0x000000ff0f0f7210 */ /* 0x000fe20007ffe1ff */
[----:B-1----:R-:W-:Y:S02]  /*4d30*/  VIADD R20, R243, 0xb1 ;  /* 0x000000b1f3147836 */ /* 0x002fe40000000000 */
[C---:B------:R-:W-:Y:S01]  /*4d40*/  IMAD R42, R123.reuse, R17, R42 ;  /* 0x000000117b2a7224 */ /* 0x040fe200078e022a */
[----:B------:R-:W-:Y:S01]  /*4d50*/  STL [R1+0x1f64], R24 ;  /* 0x001f641801007387 */ /* 0x000fe20000100800 */
[----:B------:R-:W-:Y:S01]  /*4d60*/  IMAD R171, R123, R16, R171 ;  /* 0x000000107bab7224 */ /* 0x000fe200078e02ab */
[----:B------:R-:W-:Y:S01]  /*4d70*/  IABS R151, R20 ;  /* 0x0000001400977213 */ /* 0x000fe20000000000 */
[----:B------:R-:W-:Y:S01]  /*4d80*/  IMAD.HI.U32 R17, R122, R104, RZ ;  /* 0x000000687a117227 */ /* 0x000fe200078e00ff */
[----:B------:R1:W-:Y:S01]  /*4d90*/  STL [R1+0x1f68], R23 ;  /* 0x001f681701007387 */ /* 0x0003e20000100800 */
[----:B------:R-:W-:-:S02]  /*4da0*/  IABS R43, R24 ;  /* 0x00000018002b7213 */ /* 0x000fc40000000000 */
[----:B------:R-:W-:Y:S01]  /*4db0*/  VIADD R21, R243, 0xb0 ;  /* 0x000000b0f3157836 */ /* 0x000fe20000000000 */
[----:B------:R-:W-:Y:S01]  /*4dc0*/  STL [R1+0x1f60], R22 ;  /* 0x001f601601007387 */ /* 0x000fe20000100800 */
[----:B------:R-:W-:-:S03]  /*4dd0*/  IMAD.HI.U32 R16, R122, R14, RZ ;  /* 0x0000000e7a107227 */ /* 0x000fc600078e00ff */
[----:B------:R-:W-:Y:S01]  /*4de0*/  STL [R1+0x1f5c], R21 ;  /* 0x001f5c1501007387 */ /* 0x000fe20000100800 */
[----:B------:R-:W-:Y:S01]  /*4df0*/  IMAD.MOV R17, RZ, RZ, -R17 ;  /* 0x000000ffff117224 */ /* 0x000fe200078e0a11 */
[----:B------:R-:W-:Y:S01]  /*4e00*/  IABS R44, R21 ;  /* 0x00000015002c7213 */ /* 0x000fe20000000000 */
[----:B------:R-:W-:Y:S01]  /*4e10*/  IMAD.MOV R16, RZ, RZ, -R16 ;  /* 0x000000ffff107224 */ /* 0x000fe200078e0a10 */
[----:B------:R3:W-:Y:S01]  /*4e20*/  STL [R1+0x1f58], R20 ;  /* 0x001f581401007387 */ /* 0x0007e20000100800 */
[----:B--2---:R-:W-:Y:S01]  /*4e30*/  IMAD.HI.U32 R19, R122, R202, RZ ;  /* 0x000000ca7a137227 */ /* 0x004fe200078e00ff */
[----:B-1----:R-:W-:-:S03]  /*4e40*/  IADD3 R23, PT, PT, R243, 0xb3, RZ ;  /* 0x000000b3f3177810 */ /* 0x002fc60007ffe0ff */
[----:B------:R-:W-:Y:S01]  /*4e50*/  IMAD.HI.U32 R18, R122, R232, RZ ;  /* 0x000000e87a127227 */ /* 0x000fe200078e00ff */
[----:B------:R-:W-:-:S03]  /*4e60*/  IABS R233, R23 ;  /* 0x0000001700e97213 */ /* 0x000fc60000000000 */
[----:B------:R-:W-:Y:S01]  /*4e70*/  IMAD R13, R123, R15, R13 ;  /* 0x0000000f7b0d7224 */ /* 0x000fe200078e020d */
[----:B---3--:R-:W-:Y:S01]  /*4e80*/  IADD3 R20, PT, PT, R243, 0xb6, RZ ;  /* 0x000000b6f3147810 */ /* 0x008fe20007ffe0ff */
[----:B------:R-:W-:Y:S01]  /*4e90*/  IMAD.HI.U32 R15, R122, R151, RZ ;  /* 0x000000977a0f7227 */ /* 0x000fe200078e00ff */
[----:B------:R-:W-:Y:S02]  /*4ea0*/  IADD3 R18, PT, PT, -R18, RZ, RZ ;  /* 0x000000ff12127210 */ /* 0x000fe40007ffe1ff */
[----:B------:R-:W-:Y:S01]  /*4eb0*/  IABS R250, R20 ;  /* 0x0000001400fa7213 */ /* 0x000fe20000000000 */
[----:B------:R-:W-:Y:S02]  /*4ec0*/  IMAD R104, R123, R17, R104 ;  /* 0x000000117b687224 */ /* 0x000fe400078e0268 */
[----:B------:R-:W-:Y:S02]  /*4ed0*/  VIADD R22, R243, 0xb4 ;  /* 0x000000b4f3167836 */ /* 0x000fe40000000000 */
[----:B------:R-:W-:-:S02]  /*4ee0*/  IMAD R14, R123, R16, R14 ;  /* 0x000000107b0e7224 */ /* 0x000fc400078e020e */
[----:B------:R-:W-:Y:S01]  /*4ef0*/  IMAD.HI.U32 R17, R122, R172, RZ ;  /* 0x000000ac7a117227 */ /* 0x000fe200078e00ff */
[----:B------:R-:W-:-:S03]  /*4f00*/  IABS R105, R22 ;  /* 0x0000001600697213 */ /* 0x000fc60000000000 */
[----:B------:R-:W-:Y:S02]  /*4f10*/  IMAD.MOV R19, RZ, RZ, -R19 ;  /* 0x000000ffff137224 */ /* 0x000fe400078e0a13 */
[----:B------:R-:W-:-:S04]  /*4f20*/  IMAD.HI.U32 R16, R122, R44, RZ ;  /* 0x0000002c7a107227 */ /* 0x000fc800078e00ff */
[C---:B------:R-:W-:Y:S01]  /*4f30*/  VIADD R24, R243.reuse, 0xb2 ;  /* 0x000000b2f3187836 */ /* 0x040fe20000000000 */
[----:B------:R-:W-:Y:S01]  /*4f40*/  IADD3 R16, PT, PT, -R16, RZ, RZ ;  /* 0x000000ff10107210 */ /* 0x000fe20007ffe1ff */
[----:B------:R-:W-:Y:S02]  /*4f50*/  IMAD.MOV R15, RZ, RZ, -R15 ;  /* 0x000000ffff0f7224 */ /* 0x000fe400078e0a0f */
[----:B------:R-:W-:Y:S01]  /*4f60*/  VIADD R21, R243, 0xb5 ;  /* 0x000000b5f3157836 */ /* 0x000fe20000000000 */
[----:B------:R1:W-:Y:S01]  /*4f70*/  STL [R1+0x1f40], R24 ;  /* 0x001f401801007387 */ /* 0x0003e20000100800 */
[----:B------:R-:W-:Y:S01]  /*4f80*/  IMAD.MOV R17, RZ, RZ, -R17 ;  /* 0x000000ffff117224 */ /* 0x000fe200078e0a11 */
[----:B------:R-:W-:Y:S01]  /*4f90*/  IABS R203, R24 ;  /* 0x0000001800cb7213 */ /* 0x000fe20000000000 */
[----:B------:R-:W-:Y:S01]  /*4fa0*/  IMAD R202, R123, R19, R202 ;  /* 0x000000137bca7224 */ /* 0x000fe200078e02ca */
[----:B------:R-:W-:Y:S01]  /*4fb0*/  STL [R1+0x1f3c], R23 ;  /* 0x001f3c1701007387 */ /* 0x000fe20000100800 */
[----:B------:R-:W-:Y:S01]  /*4fc0*/  IMAD.HI.U32 R19, R122, R43, RZ ;  /* 0x0000002b7a137227 */ /* 0x000fe200078e00ff */
[----:B------:R-:W-:-:S02]  /*4fd0*/  IABS R242, R21 ;  /* 0x0000001500f27213 */ /* 0x000fc40000000000 */
[----:B------:R-:W-:Y:S01]  /*4fe0*/  STL [R1+0x1f38], R22 ;  /* 0x001f381601007387 */ /* 0x000fe20000100800 */
[----:B------:R-:W-:Y:S01]  /*4ff0*/  IMAD R151, R123, R15, R151 ;  /* 0x0000000f7b977224 */ /* 0x000fe200078e0297 */
[----:B------:R-:W-:Y:S01]  /*5000*/  IADD3 R19, PT, PT, -R19, RZ, RZ ;  /* 0x000000ff13137210 */ /* 0x000fe20007ffe1ff */
[----:B------:R-:W-:Y:S01]  /*5010*/  IMAD R232, R123, R18, R232 ;  /* 0x000000127be87224 */ /* 0x000fe200078e02e8 */
[----:B------:R2:W-:Y:S01]  /*5020*/  STL [R1+0x1f28], R21 ;  /* 0x001f281501007387 */ /* 0x0005e20000100800 */
[C---:B------:R-:W-:Y:S01]  /*5030*/  IMAD.HI.U32 R15, R122.reuse, R250, RZ ;  /* 0x000000fa7a0f7227 */ /* 0x040fe200078e00ff */
[----:B-1----:R-:W-:Y:S02]  /*5040*/  IADD3 R24, PT, PT, R243, 0xb7, RZ ;  /* 0x000000b7f3187810 */ /* 0x002fe40007ffe0ff */
[----:B------:R1:W-:Y:S01]  /*5050*/  STL [R1+0x1f20], R20 ;  /* 0x001f201401007387 */ /* 0x0003e20000100800 */
[----:B------:R-:W-:Y:S01]  /*5060*/  IMAD.HI.U32 R18, R122, R142, RZ ;  /* 0x0000008e7a127227 */ /* 0x000fe200078e00ff */
[----:B------:R-:W-:-:S02]  /*5070*/  IABS R182, R24 ;  /* 0x0000001800b67213 */ /* 0x000fc40000000000 */
[----:B------:R-:W-:Y:S01]  /*5080*/  STL [R1+0x1f10], R24 ;  /* 0x001f101801007387 */ /* 0x000fe20000100800 */
[----:B------:R-:W-:Y:S01]  /*5090*/  IMAD R172, R123, R17, R172 ;  /* 0x000000117bac7224 */ /* 0x000fe200078e02ac */
[----:B--2---:R-:W-:Y:S01]  /*50a0*/  IADD3 R21, PT, PT, R243, 0xba, RZ ;  /* 0x000000baf3157810 */ /* 0x004fe20007ffe0ff */
[----:B------:R-:W-:-:S03]  /*50b0*/  IMAD.HI.U32 R17, R122, R105, RZ ;  /* 0x000000697a117227 */ /* 0x000fc600078e00ff */
[----:B------:R-:W-:Y:S01]  /*50c0*/  IABS R234, R21 ;  /* 0x0000001500ea7213 */ /* 0x000fe20000000000 */
[----:B------:R-:W-:Y:S01]  /*50d0*/  IMAD R44, R123, R16, R44 ;  /* 0x000000107b2c7224 */ /* 0x000fe200078e022c */
[----:B------:R-:W-:Y:S01]  /*50e0*/  IADD3 R17, PT, PT, -R17, RZ, RZ ;  /* 0x000000ff11117210 */ /* 0x000fe20007ffe1ff */
[----:B------:R-:W-:Y:S02]  /*50f0*/  IMAD.MOV R15, RZ, RZ, -R15 ;  /* 0x000000ffff0f7224 */ /* 0x000fe400078e0a0f */
[----:B-1----:R-:W-:Y:S02]  /*5100*/  VIADD R20, R243, 0xbb ;  /* 0x000000bbf3147836 */ /* 0x002fe40000000000 */
[----:B------:R-:W-:Y:S02]  /*5110*/  IMAD.MOV R18, RZ, RZ, -R18 ;  /* 0x000000ffff127224 */ /* 0x000fe400078e0a12 */
[----:B------:R-:W-:-:S04]  /*5120*/  IMAD.HI.U32 R16, R122, R242, RZ ;  /* 0x000000f27a107227 */ /* 0x000fc800078e00ff */
[C---:B------:R-:W-:Y:S02]  /*5130*/  VIADD R23, R243.reuse, 0xb8 ;  /* 0x000000b8f3177836 */ /* 0x040fe40000000000 */
[----:B------:R-:W-:Y:S02]  /*5140*/  VIADD R22, R243, 0xb9 ;  /* 0x000000b9f3167836 */ /* 0x000fe40000000000 */
[C---:B------:R-:W-:Y:S01]  /*5150*/  IMAD R250, R123.reuse, R15, R250 ;  /* 0x0000000f7bfa7224 */ /* 0x040fe200078e02fa */
[----:B------:R-:W-:Y:S01]  /*5160*/  IABS R15, R20 ;  /* 0x00000014000f7213 */ /* 0x000fe20000000000 */
[C---:B------:R-:W-:Y:S01]  /*5170*/  IMAD R43, R123.reuse, R19, R43 ;  /* 0x000000137b2b7224 */ /* 0x040fe200078e022b */
[----:B------:R1:W-:Y:S01]  /*5180*/  STL [R1+0x1f08], R23 ;  /* 0x001f081701007387 */ /* 0x0003e20000100800 */
[----:B------:R-:W-:Y:S01]  /*5190*/  IMAD R142, R123, R18, R142 ;  /* 0x000000127b8e7224 */ /* 0x000fe200078e028e */
[----:B------:R-:W-:Y:S01]  /*51a0*/  IABS R204, R22 ;  /* 0x0000001600cc7213 */ /* 0x000fe20000000000 */
[----:B------:R-:W-:Y:S01]  /*51b0*/  IMAD.MOV R16, RZ, RZ, -R16 ;  /* 0x000000ffff107224 */ /* 0x000fe200078e0a10 */
[----:B------:R2:W-:Y:S01]  /*51c0*/  STL [R1+0x1efc], R22 ;  /* 0x001efc1601007387 */ /* 0x0005e20000100800 */
[----:B------:R-:W-:Y:S01]  /*51d0*/  IMAD.HI.U32 R19, R122, R203, RZ ;  /* 0x000000cb7a137227 */ /* 0x000fe200078e00ff */
[----:B------:R-:W-:-:S02]  /*51e0*/  IABS R245, R23 ;  /* 0x0000001700f57213 */ /* 0x000fc40000000000 */
[----:B------:R-:W-:Y:S01]  /*51f0*/  STL [R1+0x1ef8], R21 ;  /* 0x001ef81501007387 */ /* 0x000fe20000100800 */
[C---:B------:R-:W-:Y:S01]  /*5200*/  IMAD.HI.U32 R18, R122.reuse, R233, RZ ;  /* 0x000000e97a127227 */ /* 0x040fe200078e00ff */
[----:B-1----:R-:W-:Y:S02]  /*5210*/  IADD3 R23, PT, PT, R243, 0xbe, RZ ;  /* 0x000000bef3177810 */ /* 0x002fe40007ffe0ff */
[----:B------:R-:W-:Y:S01]  /*5220*/  STL [R1+0x1ef4], R20 ;  /* 0x001ef41401007387 */ /* 0x000fe20000100800 */
[----:B------:R-:W-:Y:S01]  /*5230*/  IMAD R105, R123, R17, R105 ;  /* 0x000000117b697224 */ /* 0x000fe200078e0269 */
[----:B------:R-:W-:Y:S01]  /*5240*/  IABS R106, R23 ;  /* 0x00000017006a7213 */ /* 0x000fe20000000000 */
[----:B--2---:R-:W-:Y:S01]  /*5250*/  VIADD R22, R243, 0xbf ;  /* 0x000000bff3167836 */ /* 0x004fe20000000000 */
[----:B------:R1:W-:Y:S01]  /*5260*/  STL [R1+0x1edc], R45 ;  /* 0x001edc2d01007387 */ /* 0x0003e20000100800 */
[----:B------:R-:W-:Y:S02]  /*5270*/  IMAD R242, R123, R16, R242 ;  /* 0x000000107bf27224 */ /* 0x000fe400078e02f2 */
[----:B------:R-:W-:Y:S01]  /*5280*/  IMAD.HI.U32 R17, R122, R234, RZ ;  /* 0x000000ea7a117227 */ /* 0x000fe200078e00ff */
[----:B------:R-:W-:-:S03]  /*5290*/  IABS R143, R22 ;  /* 0x00000016008f7213 */ /* 0x000fc60000000000 */
[----:B------:R-:W-:Y:S02]  /*52a0*/  IMAD.MOV R19, RZ, RZ, -R19 ;  /* 0x000000ffff137224 */ /* 0x000fe400078e0a13 */
[----:B------:R-:W-:Y:S01]  /*52b0*/  IMAD.MOV R18, RZ, RZ, -R18 ;  /* 0x000000ffff127224 */ /* 0x000fe200078e0a12 */
[----:B-1----:R-:W-:Y:S01]  /*52c0*/  IABS R45, R45 ;  /* 0x0000002d002d7213 */ /* 0x002fe20000000000 */
[----:B------:R-:W-:-:S04]  /*52d0*/  IMAD.HI.U32 R16, R122, R15, RZ ;  /* 0x0000000f7a107227 */ /* 0x000fc800078e00ff */
[C---:B------:R-:W-:Y:S01]  /*52e0*/  VIADD R24, R243.reuse, 0xbd ;  /* 0x000000bdf3187836 */ /* 0x040fe20000000000 */
[----:B------:R-:W-:Y:S01]  /*52f0*/  IADD3 R16, PT, PT, -R16, RZ, RZ ;  /* 0x000000ff10107210 */ /* 0x000fe20007ffe1ff */
[----:B------:R-:W-:Y:S02]  /*5300*/  VIADD R21, R243, 0xc0 ;  /* 0x000000c0f3157836 */ /* 0x000fe40000000000 */
[----:B------:R-:W-:Y:S01]  /*5310*/  IMAD.MOV R17, RZ, RZ, -R17 ;  /* 0x000000ffff117224 */ /* 0x000fe200078e0a11 */
[----:B------:R1:W-:Y:S01]  /*5320*/  STL [R1+0x1ed8], R24 ;  /* 0x001ed81801007387 */ /* 0x0003e20000100800 */
[C---:B------:R-:W-:Y:S01]  /*5330*/  IMAD R203, R123.reuse, R19, R203 ;  /* 0x000000137bcb7224 */ /* 0x040fe200078e02cb */
[----:B------:R-:W-:Y:S01]  /*5340*/  IABS R174, R21 ;  /* 0x0000001500ae7213 */ /* 0x000fe20000000000 */
[----:B------:R-:W-:Y:S01]  /*5350*/  IMAD R233, R123, R18, R233 ;  /* 0x000000127be97224 */ /* 0x000fe200078e02e9 */
[----:B------:R-:W-:Y:S01]  /*5360*/  STL [R1+0x1ed4], R23 ;  /* 0x001ed41701007387 */ /* 0x000fe20000100800 */
[----:B------:R-:W-:Y:S01]  /*5370*/  IMAD.HI.U32 R19, R122, R245, RZ ;  /* 0x000000f57a137227 */ /* 0x000fe200078e00ff */
[----:B------:R-:W-:-:S02]  /*5380*/  IABS R75, R24 ;  /* 0x00000018004b7213 */ /* 0x000fc40000000000 */
[----:B------:R-:W-:Y:S01]  /*5390*/  STL [R1+0x1ed0], R22 ;  /* 0x001ed01601007387 */ /* 0x000fe20000100800 */
[C---:B------:R-:W-:Y:S01]  /*53a0*/  IMAD.HI.U32 R18, R122.reuse, R204, RZ ;  /* 0x000000cc7a127227 */ /* 0x040fe200078e00ff */
[----:B------:R-:W-:Y:S02]  /*53b0*/  IADD3 R19, PT, PT, -R19, RZ, RZ ;  /* 0x000000ff13137210 */ /* 0x000fe40007ffe1ff */
[----:B------:R2:W-:Y:S01]  /*53c0*/  STL [R1+0x1ecc], R21 ;  /* 0x001ecc1501007387 */ /* 0x0005e20000100800 */
[C---:B------:R-:W-:Y:S01]  /*53d0*/  IMAD.HI.U32 R20, R122.reuse, R182, RZ ;  /* 0x000000b67a147227 */ /* 0x040fe200078e00ff */
[----:B-1----:R-:W-:Y:S02]  /*53e0*/  IADD3 R24, PT, PT, R243, 0xc2, RZ ;  /* 0x000000c2f3187810 */ /* 0x002fe40007ffe0ff */
[----:B------:R1:W-:Y:S01]  /*53f0*/  STL [R1+0x1eb4], R46 ;  /* 0x001eb42e01007387 */ /* 0x0003e20000100800 */
[----:B------:R-:W-:Y:S01]  /*5400*/  IMAD R234, R123, R17, R234 ;  /* 0x000000117bea7224 */ /* 0x000fe200078e02ea */
[----:B------:R-:W-:Y:S01]  /*5410*/  IABS R235, R24 ;  /* 0x0000001800eb7213 */ /* 0x000fe20000000000 */
[----:B------:R-:W-:Y:S01]  /*5420*/  IMAD.HI.U32 R17, R122, R143, RZ ;  /* 0x0000008f7a117227 */ /* 0x000fe200078e00ff */
[----:B------:R-:W-:Y:S01]  /*5430*/  STL [R1+0x1eb0], R24 ;  /* 0x001eb01801007387 */ /* 0x000fe20000100800 */
[----:B--2---:R-:W-:-:S02]  /*5440*/  IADD3 R21, PT, PT, R243, 0xc5, RZ ;  /* 0x000000c5f3157810 */ /* 0x004fc40007ffe0ff */
[----:B------:R-:W-:Y:S01]  /*5450*/  IMAD.MOV R18, RZ, RZ, -R18 ;  /* 0x000000ffff127224 */ /* 0x000fe200078e0a12 */
[----:B------:R-:W-:Y:S01]  /*5460*/  IADD3 R17, PT, PT, -R17, RZ, RZ ;  /* 0x000000ff11117210 */ /* 0x000fe20007ffe1ff */
[----:B------:R-:W-:Y:S01]  /*5470*/  IMAD.MOV R20, RZ, RZ, -R20 ;  /* 0x000000ffff147224 */ /* 0x000fe200078e0a14 */
[----:B------:R-:W-:Y:S01]  /*5480*/  IABS R76, R21 ;  /* 0x00000015004c7213 */ /* 0x000fe20000000000 */
[----:B------:R-:W-:Y:S02]  /*5490*/  IMAD R15, R123, R16, R15 ;  /* 0x000000107b0f7224 */ /* 0x000fe400078e020f */
[----:B------:R-:W-:-:S04]  /*54a0*/  IMAD.HI.U32 R16, R122, R174, RZ ;  /* 0x000000ae7a107227 */ /* 0x000fc800078e00ff */
[C---:B------:R-:W-:Y:S02]  /*54b0*/  VIADD R23, R243.reuse, 0xc3 ;  /* 0x000000c3f3177836 */ /* 0x040fe40000000000 */
[----:B------:R-:W-:Y:S02]  /*54c0*/  VIADD R22, R243, 0xc4 ;  /* 0x000000c4f3167836 */ /* 0x000fe40000000000 */
[C---:B------:R-:W-:Y:S01]  /*54d0*/  IMAD R204, R123.reuse, R18, R204 ;  /* 0x000000127bcc7224 */ /* 0x040fe200078e02cc */
[----:B------:R-:W-:Y:S01]  /*54e0*/  STL [R1+0x1ea8], R23 ;  /* 0x001ea81701007387 */ /* 0x000fe20000100800 */
[C---:B------:R-:W-:Y:S01]  /*54f0*/  IMAD R182, R123.reuse, R20, R182 ;  /* 0x000000147bb67224 */ /* 0x040fe200078e02b6 */
[----:B-1----:R-:W-:Y:S01]  /*5500*/  IABS R46, R22 ;  /* 0x00000016002e7213 */ /* 0x002fe20000000000 */
[C---:B------:R-:W-:Y:S01]  /*5510*/  IMAD.HI.U32 R18, R122.reuse, R106, RZ ;  /* 0x0000006a7a127227 */ /* 0x040fe200078e00ff */
[----:B------:R1:W-:Y:S03]  /*5520*/  STL [R1+0x1ea0], R22 ;  /* 0x001ea01601007387 */ /* 0x0003e60000100800 */
[----:B------:R-:W-:Y:S01]  /*5530*/  IMAD R245, R123, R19, R245 ;  /* 0x000000137bf57224 */ /* 0x000fe200078e02f5 */
[----:B------:R2:W-:Y:S01]  /*5540*/  STL [R1+0x1e90], R21 ;  /* 0x001e901501007387 */ /* 0x0005e20000100800 */
[----:B------:R-:W-:-:S03]  /*5550*/  IMAD.HI.U32 R20, R122, R45, RZ ;  /* 0x0000002d7a147227 */ /* 0x000fc600078e00ff */
[----:B------:R-:W-:Y:S01]  /*5560*/  STL [R1+0x1e88], R48 ;  /* 0x001e883001007387 */ /* 0x000fe20000100800 */
[----:B------:R-:W-:Y:S01]  /*5570*/  IMAD.MOV R16, RZ, RZ, -R16 ;  /* 0x000000ffff107224 */ /* 0x000fe200078e0a10 */
[----:B------:R-:W-:Y:S01]  /*5580*/  IADD3 R20, PT, PT, -R20, RZ, RZ ;  /* 0x000000ff14147210 */ /* 0x000fe20007ffe1ff */
[----:B------:R-:W-:Y:S01]  /*5590*/  IMAD.HI.U32 R19, R122, R75, RZ ;  /* 0x0000004b7a137227 */ /* 0x000fe200078e00ff */
[----:B------:R-:W-:Y:S03]  /*55a0*/  STL [R1+0x1e78], R47 ;  /* 0x001e782f01007387 */ /* 0x000fe60000100800 */
[----:B------:R-:W-:Y:S02]  /*55b0*/  IMAD.MOV R18, RZ, RZ, -R18 ;  /* 0x000000ffff127224 */ /* 0x000fe400078e0a12 */
[----:B------:R-:W-:Y:S02]  /*55c0*/  IMAD R143, R123, R17, R143 ;  /* 0x000000117b8f7224 */ /* 0x000fe400078e028f */
[----:B-1----:R-:W-:-:S02]  /*55d0*/  VIADD R22, R243, 0xca ;  /* 0x000000caf3167836 */ /* 0x002fc40000000000 */
[----:B------:R-:W-:Y:S01]  /*55e0*/  IMAD R174, R123, R16, R174 ;  /* 0x000000107bae7224 */ /* 0x000fe200078e02ae */
[----:B------:R-:W-:Y:S01]  /*55f0*/  IABS R16, R23 ;  /* 0x0000001700107213 */ /* 0x000fe20000000000 */
[C---:B------:R-:W-:Y:S01]  /*5600*/  IMAD.HI.U32 R17, R122.reuse, R76, RZ ;  /* 0x0000004c7a117227 */ /* 0x040fe200078e00ff */
[----:B------:R-:W-:Y:S02]  /*5610*/  IADD3 R23, PT, PT, R243, 0xc9, RZ ;  /* 0x000000c9f3177810 */ /* 0x000fe40007ffe0ff */
[----:B------:R-:W-:Y:S01]  /*5620*/  IABS R236, R22 ;  /* 0x0000001600ec7213 */ /* 0x000fe20000000000 */
[----:B------:R-:W-:Y:S01]  /*5630*/  IMAD.MOV R19, RZ, RZ, -R19 ;  /* 0x000000ffff137224 */ /* 0x000fe200078e0a13 */
[----:B------:R-:W-:Y:S01]  /*5640*/  IABS R206, R23 ;  /* 0x0000001700ce7213 */ /* 0x000fe20000000000 */
[----:B------:R-:W-:Y:S02]  /*5650*/  IMAD R106, R123, R18, R106 ;  /* 0x000000127b6a7224 */ /* 0x000fe400078e026a */
[----:B--2---:R-:W-:-:S04]  /*5660*/  IMAD.HI.U32 R21, R122, R205, RZ ;  /* 0x000000cd7a157227 */ /* 0x004fc800078e00ff */
[----:B------:R-:W-:-:S04]  /*5670*/  IMAD.HI.U32 R18, R122, R46, RZ ;  /* 0x0000002e7a127227 */ /* 0x000fc800078e00ff */
[----:B------:R-:W-:Y:S02]  /*5680*/  IMAD.MOV R17, RZ, RZ, -R17 ;  /* 0x000000ffff117224 */ /* 0x000fe400078e0a11 */
[----:B------:R-:W-:Y:S02]  /*5690*/  VIADD R24, R243, 0xc8 ;  /* 0x000000c8f3187836 */ /* 0x000fe40000000000 */
[C---:B------:R-:W-:Y:S02]  /*56a0*/  IMAD R75, R123.reuse, R19, R75 ;  /* 0x000000137b4b7224 */ /* 0x040fe400078e024b */
[----:B------:R-:W-:Y:S01]  /*56b0*/  IMAD R45, R123, R20, R45 ;  /* 0x000000147b2d7224 */ /* 0x000fe200078e022d */
[----:B------:R1:W-:Y:S01]  /*56c0*/  STL [R1+0x1e70], R24 ;  /* 0x001e701801007387 */ /* 0x0003e20000100800 */
[C---:B------:R-:W-:Y:S01]  /*56d0*/  IMAD.HI.U32 R19, R122.reuse, R16, RZ ;  /* 0x000000107a137227 */ /* 0x040fe200078e00ff */
[----:B------:R-:W-:Y:S02]  /*56e0*/  IABS R175, R24 ;  /* 0x0000001800af7213 */ /* 0x000fe40000000000 */
[----:B------:R-:W-:Y:S01]  /*56f0*/  STL [R1+0x1e6c], R23 ;  /* 0x001e6c1701007387 */ /* 0x000fe20000100800 */
[----:B------:R-:W-:Y:S01]  /*5700*/  IMAD.HI.U32 R20, R122, R235, RZ ;  /* 0x000000eb7a147227 */ /* 0x000fe200078e00ff */
[----:B------:R-:W-:-:S02]  /*5710*/  IADD3 R19, PT, PT, -R19, RZ, RZ ;  /* 0x000000ff13137210 */ /* 0x000fc40007ffe1ff */
[----:B------:R2:W-:Y:S01]  /*5720*/  STL [R1+0x1e68], R22 ;  /* 0x001e681601007387 */ /* 0x0005e20000100800 */
[----:B------:R-:W-:Y:S01]  /*5730*/  IMAD.MOV R21, RZ, RZ, -R21 ;  /* 0x000000ffff157224 */ /* 0x000fe200078e0a15 */
[----:B-1----:R-:W-:Y:S01]  /*5740*/  IADD3 R24, PT, PT, R243, 0xcd, RZ ;  /* 0x000000cdf3187810 */ /* 0x002fe20007ffe0ff */
[----:B------:R-:W-:Y:S02]  /*5750*/  IMAD.MOV R18, RZ, RZ, -R18 ;  /* 0x000000ffff127224 */ /* 0x000fe400078e0a12 */
[----:B------:R-:W-:Y:S01]  /*5760*/  IMAD R76, R123, R17, R76 ;  /* 0x000000117b4c7224 */ /* 0x000fe200078e024c */
[----:B------:R-:W-:Y:S01]  /*5770*/  IABS R77, R24 ;  /* 0x00000018004d7213 */ /* 0x000fe20000000000 */
[----:B------:R-:W-:-:S04]  /*5780*/  IMAD.HI.U32 R17, R122, R236, RZ ;  /* 0x000000ec7a117227 */ /* 0x000fc800078e00ff */
[----:B------:R-:W-:Y:S01]  /*5790*/  VIADD R48, R243, 0xcb ;  /* 0x000000cbf3307836 */ /* 0x000fe20000000000 */
[----:B------:R-:W-:Y:S01]  /*57a0*/  IADD3 R17, PT, PT, -R17, RZ, RZ ;  /* 0x000000ff11117210 */ /* 0x000fe20007ffe1ff */
[----:B------:R-:W-:Y:S02]  /*57b0*/  IMAD.MOV R20, RZ, RZ, -R20 ;  /* 0x000000ffff147224 */ /* 0x000fe400078e0a14 */
[----:B------:R-:W-:Y:S01]  /*57c0*/  VIADD R47, R243, 0xcc ;  /* 0x000000ccf32f7836 */ /* 0x000fe20000000000 */
[----:B------:R-:W-:Y:S01]  /*57d0*/  STL [R1+0x1e50], R48 ;  /* 0x001e503001007387 */ /* 0x000fe20000100800 */
[C---:B------:R-:W-:Y:S02]  /*57e0*/  IMAD R205, R123.reuse, R21, R205 ;  /* 0x000000157bcd7224 */ /* 0x040fe400078e02cd */
[----:B------:R-:W-:Y:S01]  /*57f0*/  IMAD R46, R123, R18, R46 ;  /* 0x000000127b2e7224 */ /* 0x000fe200078e022e */
[----:B------:R1:W-:Y:S01]  /*5800*/  STL [R1+0x1e4c], R47 ;  /* 0x001e4c2f01007387 */ /* 0x0003e20000100800 */
[----:B--2---:R-:W-:-:S02]  /*5810*/  VIADD R22, R243, 0xcf ;  /* 0x000000cff3167836 */ /* 0x004fc40000000000 */
[C---:B------:R-:W-:Y:S01]  /*5820*/  IMAD.HI.U32 R21, R122.reuse, R107, RZ ;  /* 0x0000006b7a157227 */ /* 0x040fe200078e00ff */
[----:B------:R-:W-:Y:S02]  /*5830*/  STL [R1+0x1e48], R24 ;  /* 0x001e481801007387 */ /* 0x000fe40000100800 */
[----:B------:R-:W-:Y:S01]  /*5840*/  IABS R145, R22 ;  /* 0x0000001600917213 */ /* 0x000fe20000000000 */
[----:B------:R-:W-:Y:S01]  /*5850*/  IMAD.HI.U32 R18, R122, R206, RZ ;  /* 0x000000ce7a127227 */ /* 0x000fe200078e00ff */
[----:B-1----:R-:W-:-:S03]  /*5860*/  IABS R47, R47 ;  /* 0x0000002f002f7213 */ /* 0x002fc60000000000 */
[C---:B------:R-:W-:Y:S02]  /*5870*/  IMAD R235, R123.reuse, R20, R235 ;  /* 0x000000147beb7224 */ /* 0x040fe400078e02eb */
[----:B------:R-:W-:Y:S02]  /*5880*/  IMAD R16, R123, R19, R16 ;  /* 0x000000137b107224 */ /* 0x000fe400078e0210 */
[----:B------:R-:W-:-:S04]  /*5890*/  IMAD.HI.U32 R20, R122, R144, RZ ;  /* 0x000000907a147227 */ /* 0x000fc800078e00ff */
[----:B------:R-:W-:Y:S01]  /*58a0*/  VIADD R23, R243, 0xce ;  /* 0x000000cef3177836 */ /* 0x000fe20000000000 */
[----:B------:R-:W-:Y:S01]  /*58b0*/  IADD3 R20, PT, PT, -R20, RZ, RZ ;  /* 0x000000ff14147210 */ /* 0x000fe20007ffe1ff */
[----:B------:R-:W-:-:S03]  /*58c0*/  IMAD.HI.U32 R19, R122, R175, RZ ;  /* 0x000000af7a137227 */ /* 0x000fc600078e00ff */
[----:B------:R-:W-:Y:S01]  /*58d0*/  IABS R108, R23 ;  /* 0x00000017006c7213 */ /* 0x000fe20000000000 */
[----:B------:R-:W-:Y:S01]  /*58e0*/  IMAD.MOV R21, RZ, RZ, -R21 ;  /* 0x000000ffff157224 */ /* 0x000fe200078e0a15 */
[----:B------:R1:W-:Y:S01]  /*58f0*/  STL [R1+0x1e44], R23 ;  /* 0x001e441701007387 */ /* 0x0003e20000100800 */
[----:B------:R-:W-:Y:S02]  /*5900*/  IMAD.MOV R18, RZ, RZ, -R18 ;  /* 0x000000ffff127224 */ /* 0x000fe400078e0a12 */
[C---:B------:R-:W-:Y:S01]  /*5910*/  IMAD R236, R123.reuse, R17, R236 ;  /* 0x000000117bec7224 */ /* 0x040fe200078e02ec */
[----:B------:R-:W-:Y:S01]  /*5920*/  IABS R17, R48 ;  /* 0x0000003000117213 */ /* 0x000fe20000000000 */
[----:B------:R-:W-:Y:S01]  /*5930*/  IMAD.MOV R19, RZ, RZ, -R19 ;  /* 0x000000ffff137224 */ /* 0x000fe200078e0a13 */
[----:B------:R-:W-:Y:S01]  /*5940*/  STL [R1+0x1e40], R22 ;  /* 0x001e401601007387 */ /* 0x000fe20000100800 */
[C---:B------:R-:W-:Y:S02]  /*5950*/  IMAD R107, R123.reuse, R21, R107 ;  /* 0x000000157b6b7224 */ /* 0x040fe400078e026b */
[----:B------:R-:W-:Y:S01]  /*5960*/  IMAD R206, R123, R18, R206 ;  /* 0x000000127bce7224 */ /* 0x000fe200078e02ce */
[C---:B-1----:R-:W-:Y:S01]  /*5970*/  IADD3 R23, PT, PT, R243.reuse, 0xd4, RZ ;  /* 0x000000d4f3177810 */ /* 0x042fe20007ffe0ff */
[----:B------:R-:W-:Y:S01]  /*5980*/  VIADD R48, R243, 0xd2 ;  /* 0x000000d2f3307836 */ /* 0x000fe20000000000 */
[----:B------:R-:W-:Y:S01]  /*5990*/  STL [R1+0x1e28], R50 ;  /* 0x001e283201007387 */ /* 0x000fe20000100800 */
[----:B------:R-:W-:-:S03]  /*59a0*/  IMAD.HI.U32 R21, R122, R47, RZ ;  /* 0x0000002f7a157227 */ /* 0x000fc600078e00ff */
[----:B------:R-:W-:Y:S01]  /*59b0*/  IABS R237, R48 ;  /* 0x0000003000ed7213 */ /* 0x000fe20000000000 */
[C---:B------:R-:W-:Y:S01]  /*59c0*/  IMAD.HI.U32 R18, R122.reuse, R145, RZ ;  /* 0x000000917a127227 */ /* 0x040fe200078e00ff */
[----:B------:R1:W-:Y:S03]  /*59d0*/  STL [R1+0x1e24], R49 ;  /* 0x001e243101007387 */ /* 0x0003e60000100800 */
[C---:B------:R-:W-:Y:S01]  /*59e0*/  IMAD R175, R123.reuse, R19, R175 ;  /* 0x000000137baf7224 */ /* 0x040fe200078e02af */
[----:B------:R2:W-:Y:S01]  /*59f0*/  STL [R1+0x1e20], R48 ;  /* 0x001e203001007387 */ /* 0x0005e20000100800 */
[----:B------:R-:W-:Y:S02]  /*5a00*/  IMAD R144, R123, R20, R144 ;  /* 0x000000147b907224 */ /* 0x000fe400078e0290 */
[----:B------:R-:W-:Y:S01]  /*5a10*/  IMAD.HI.U32 R19, R122, R108, RZ ;  /* 0x0000006c7a137227 */ /* 0x000fe200078e00ff */
[----:B-1----:R-:W-:-:S03]  /*5a20*/  IADD3 R49, PT, PT, R243, 0xd8, RZ ;  /* 0x000000d8f3317810 */ /* 0x002fc60007ffe0ff */
[----:B------:R-:W-:Y:S01]  /*5a30*/  IMAD.MOV R21, RZ, RZ, -R21 ;  /* 0x000000ffff157224 */ /* 0x000fe200078e0a15 */
[----:B------:R-:W-:Y:S01]  /*5a40*/  IADD3 R19, PT, PT, -R19, RZ, RZ ;  /* 0x000000ff13137210 */ /* 0x000fe20007ffe1ff */
[----:B------:R-:W-:Y:S01]  /*5a50*/  IMAD.MOV R18, RZ, RZ, -R18 ;  /* 0x000000ffff127224 */ /* 0x000fe200078e0a12 */
[----:B--2---:R-:W-:Y:S01]  /*5a60*/  IABS R48, R23 ;  /* 0x0000001700307213 */ /* 0x004fe20000000000 */
[----:B------:R-:W-:Y:S01]  /*5a70*/  VIADD R24, R243, 0xd3 ;  /* 0x000000d3f3187836 */ /* 0x000fe20000000000 */
[----:B------:R-:W-:Y:S01]  /*5a80*/  IABS R177, R49 ;  /* 0x0000003100b17213 */ /* 0x000fe20000000000 */
[----:B------:R-:W-:-:S03]  /*5a90*/  IMAD.HI.U32 R20, R122, R77, RZ ;  /* 0x0000004d7a147227 */ /* 0x000fc600078e00ff */
[----:B------:R1:W-:Y:S01]  /*5aa0*/  STL [R1+0x1e14], R24 ;  /* 0x001e141801007387 */ /* 0x0003e20000100800 */
[C---:B------:R-:W-:Y:S02]  /*5ab0*/  IMAD R47, R123.reuse, R21, R47 ;  /* 0x000000157b2f7224 */ /* 0x040fe400078e022f */
[----:B------:R-:W-:Y:S01]  /*5ac0*/  IMAD R145, R123, R18, R145 ;  /* 0x000000127b917224 */ /* 0x000fe200078e0291 */
[----:B------:R-:W-:Y:S01]  /*5ad0*/  IABS R18, R24 ;  /* 0x0000001800127213 */ /* 0x000fe20000000000 */
[----:B------:R-:W-:Y:S01]  /*5ae0*/  IMAD.MOV R20, RZ, RZ, -R20 ;  /* 0x000000ffff147224 */ /* 0x000fe200078e0a14 */
[----:B------:R-:W-:Y:S01]  /*5af0*/  STL [R1+0x1e0c], R23 ;  /* 0x001e0c1701007387 */ /* 0x000fe20000100800 */
[----:B------:R-:W-:-:S03]  /*5b00*/  IMAD.HI.U32 R21, R122, R237, RZ ;  /* 0x000000ed7a157227 */ /* 0x000fc600078e00ff */
[----:B------:R-:W-:Y:S01]  /*5b10*/  STL [R1+0x1dfc], R52 ;  /* 0x001dfc3401007387 */ /* 0x000fe20000100800 */
[----:B------:R-:W-:Y:S01]  /*5b20*/  VIADD R50, R243, 0xd7 ;  /* 0x000000d7f3327836 */ /* 0x000fe20000000000 */
[----:B------:R-:W-:Y:S01]  /*5b30*/  IADD3 R21, PT, PT, -R21, RZ, RZ ;  /* 0x000000ff15157210 */ /* 0x000fe20007ffe1ff */
[C---:B------:R-:W-:Y:S01]  /*5b40*/  IMAD R77, R123.reuse, R20, R77 ;  /* 0x000000147b4d7224 */ /* 0x040fe200078e024d */
[----:B------:R-:W-:Y:S01]  /*5b50*/  STL [R1+0x1df4], R51 ;  /* 0x001df43301007387 */ /* 0x000fe20000100800 */
[----:B------:R-:W-:Y:S01]  /*5b60*/  IMAD R108, R123, R19, R108 ;  /* 0x000000137b6c7224 */ /* 0x000fe200078e026c */
[----:B------:R-:W-:Y:S01]  /*5b70*/  IABS R146, R50 ;  /* 0x0000003200927213 */ /* 0x000fe20000000000 */
[C---:B------:R-:W-:Y:S01]  /*5b80*/  IMAD.HI.U32 R20, R122.reuse, R18, RZ ;  /* 0x000000127a147227 */ /* 0x040fe200078e00ff */
[----:B------:R-:W-:Y:S03]  /*5b90*/  STL [R1+0x1de8], R50 ;  /* 0x001de83201007387 */ /* 0x000fe60000100800 */
[----:B-1----:R-:W-:Y:S01]  /*5ba0*/  VIADD R24, R243, 0xd9 ;  /* 0x000000d9f3187836 */ /* 0x002fe20000000000 */
[----:B------:R1:W-:Y:S01]  /*5bb0*/  STL [R1+0x1de0], R49 ;  /* 0x001de03101007387 */ /* 0x0003e20000100800 */
[----:B------:R-:W-:-:S03]  /*5bc0*/  IMAD.HI.U32 R19, R122, R48, RZ ;  /* 0x000000307a137227 */ /* 0x000fc600078e00ff */
[----:B------:R-:W-:Y:S01]  /*5bd0*/  IABS R208, R24 ;  /* 0x0000001800d07213 */ /* 0x000fe20000000000 */
[----:B------:R-:W-:Y:S01]  /*5be0*/  IMAD.HI.U32 R22, R122, R17, RZ ;  /* 0x000000117a167227 */ /* 0x000fe200078e00ff */
[----:B------:R2:W-:Y:S03]  /*5bf0*/  STL [R1+0x1ddc], R24 ;  /* 0x001ddc1801007387 */ /* 0x0005e60000100800 */
[----:B------:R-:W-:Y:S01]  /*5c00*/  IMAD.MOV R20, RZ, RZ, -R20 ;  /* 0x000000ffff147224 */ /* 0x000fe200078e0a14 */
[----:B------:R-:W-:Y:S01]  /*5c10*/  IADD3 R22, PT, PT, -R22, RZ, RZ ;  /* 0x000000ff16167210 */ /* 0x000fe20007ffe1ff */
[----:B------:R-:W-:Y:S01]  /*5c20*/  IMAD.MOV R19, RZ, RZ, -R19 ;  /* 0x000000ffff137224 */ /* 0x000fe200078e0a13 */
[----:B-1----:R-:W-:Y:S01]  /*5c30*/  IADD3 R49, PT, PT, R243, 0xdc, RZ ;  /* 0x000000dcf3317810 */ /* 0x002fe20007ffe0ff */
[----:B------:R-:W-:Y:S02]  /*5c40*/  IMAD R237, R123, R21, R237 ;  /* 0x000000157bed7224 */ /* 0x000fe400078e02ed */
[----:B------:R-:W-:-:S02]  /*5c50*/  VIADD R50, R243, 0xdd ;  /* 0x000000ddf3327836 */ /* 0x000fc40000000000 */
[----:B------:R-:W-:-:S03]  /*5c60*/  IMAD.HI.U32 R21, R122, R146, RZ ;  /* 0x000000927a157227 */ /* 0x000fc600078e00ff */
[----:B------:R-:W-:Y:S01]  /*5c70*/  IABS R79, R50 ;  /* 0x00000032004f7213 */ /* 0x000fe20000000000 */
[----:B------:R-:W-:-:S04]  /*5c80*/  IMAD.HI.U32 R23, R122, R176, RZ ;  /* 0x000000b07a177227 */ /* 0x000fc800078e00ff */
[----:B------:R-:W-:Y:S02]  /*5c90*/  IMAD R18, R123, R20, R18 ;  /* 0x000000147b127224 */ /* 0x000fe400078e0212 */
[----:B--2---:R-:W-:Y:S02]  /*5ca0*/  VIADD R24, R243, 0xde ;  /* 0x000000def3187836 */ /* 0x004fe40000000000 */
[----:B------:R-:W-:Y:S02]  /*5cb0*/  IMAD R48, R123, R19, R48 ;  /* 0x000000137b307224 */ /* 0x000fe400078e0230 */
[----:B------:R-:W-:Y:S01]  /*5cc0*/  IMAD.HI.U32 R20, R122, R177, RZ ;  /* 0x000000b17a147227 */ /* 0x000fe200078e00ff */
[----:B------:R-:W-:-:S03]  /*5cd0*/  IABS R110, R24 ;  /* 0x00000018006e7213 */ /* 0x000fc60000000000 */
[----:B------:R-:W-:-:S04]  /*5ce0*/  IMAD.HI.U32 R19, R122, R208, RZ ;  /* 0x000000d07a137227 */ /* 0x000fc800078e00ff */
[----:B------:R-:W-:Y:S01]  /*5cf0*/  IMAD.MOV R21, RZ, RZ, -R21 ;  /* 0x000000ffff157224 */ /* 0x000fe200078e0a15 */
[----:B------:R-:W-:Y:S01]  /*5d00*/  IADD3 R19, PT, PT, -R19, RZ, RZ ;  /* 0x000000ff13137210 */ /* 0x000fe20007ffe1ff */
[----:B------:R-:W-:Y:S02]  /*5d10*/  IMAD R17, R123, R22, R17 ;  /* 0x000000167b117224 */ /* 0x000fe400078e0211 */
[----:B------:R-:W-:Y:S02]  /*5d20*/  IMAD.MOV R23, RZ, RZ, -R23 ;  /* 0x000000ffff177224 */ /* 0x000fe400078e0a17 */
[----:B------:R-:W-:-:S04]  /*5d30*/  IMAD.HI.U32 R22, R122, R207, RZ ;  /* 0x000000cf7a167227 */ /* 0x000fc800078e00ff */
[----:B------:R-:W-:Y:S02]  /*5d40*/  IMAD.MOV R20, RZ, RZ, -R20 ;  /* 0x000000ffff147224 */ /* 0x000fe400078e0a14 */
[----:B------:R-:W-:Y:S02]  /*5d50*/  VIADD R52, R243, 0xda ;  /* 0x000000daf3347836 */ /* 0x000fe40000000000 */
[----:B------:R-:W-:Y:S02]  /*5d60*/  IMAD R146, R123, R21, R146 ;  /* 0x000000157b927224 */ /* 0x000fe400078e0292 */
[----:B------:R-:W-:Y:S01]  /*5d70*/  VIADD R51, R243, 0xdb ;  /* 0x000000dbf3337836 */ /* 0x000fe20000000000 */
[----:B------:R-:W-:Y:S01]  /*5d80*/  IABS R238, R52 ;  /* 0x0000003400ee7213 */ /* 0x000fe20000000000 */
[C---:B------:R-:W-:Y:S01]  /*5d90*/  IMAD.HI.U32 R21, R122.reuse, R79, RZ ;  /* 0x0000004f7a157227 */ /* 0x040fe200078e00ff */
[----:B------:R-:W-:Y:S03]  /*5da0*/  STL [R1+0x1dcc], R52 ;  /* 0x001dcc3401007387 */ /* 0x000fe60000100800 */
[----:B------:R-:W-:Y:S01]  /*5db0*/  IMAD R176, R123, R23, R176 ;  /* 0x000000177bb07224 */ /* 0x000fe200078e02b0 */
[----:B------:R1:W-:Y:S01]  /*5dc0*/  STL [R1+0x1dc0], R51 ;  /* 0x001dc03301007387 */ /* 0x0003e20000100800 */
[----:B------:R-:W-:Y:S01]  /*5dd0*/  IMAD.MOV R22, RZ, RZ, -R22 ;  /* 0x000000ffff167224 */ /* 0x000fe200078e0a16 */
[----:B------:R-:W-:Y:S01]  /*5de0*/  IADD3 R21, PT, PT, -R21, RZ, RZ ;  /* 0x000000ff15157210 */ /* 0x000fe20007ffe1ff */
[C---:B------:R-:W-:Y:S01]  /*5df0*/  IMAD.HI.U32 R23, R122.reuse, R78, RZ ;  /* 0x0000004e7a177227 */ /* 0x040fe200078e00ff */
[----:B------:R2:W-:Y:S03]  /*5e00*/  STL [R1+0x1dbc], R49 ;  /* 0x001dbc3101007387 */ /* 0x0005e60000100800 */
[----:B------:R-:W-:Y:S01]  /*5e10*/  IMAD R177, R123, R20, R177 ;  /* 0x000000147bb17224 */ /* 0x000fe200078e02b1 */
[----:B------:R3:W-:Y:S01]  /*5e20*/  STL [R1+0x1db8], R50 ;  /* 0x001db83201007387 */ /* 0x0007e20000100800 */
[----:B------:R-:W-:-:S03]  /*5e30*/  IMAD.HI.U32 R20, R122, R110, RZ ;  /* 0x0000006e7a147227 */ /* 0x000fc600078e00ff */
[----:B------:R4:W-:Y:S01]  /*5e40*/  STL [R1+0x1db4], R24 ;  /* 0x001db41801007387 */ /* 0x0009e20000100800 */
[C---:B------:R-:W-:Y:S01]  /*5e50*/  IMAD R208, R123.reuse, R19, R208 ;  /* 0x000000137bd07224 */ /* 0x040fe200078e02d0 */
[----:B------:R-:W-:Y:S01]  /*5e60*/  IABS R19, R51 ;  /* 0x0000003300137213 */ /* 0x000fe20000000000 */
[----:B------:R-:W-:Y:S01]  /*5e70*/  IMAD R207, R123, R22, R207 ;  /* 0x000000167bcf7224 */ /* 0x000fe200078e02cf */
[----:B-1----:R-:W-:Y:S01]  /*5e80*/  IADD3 R51, PT, PT, R243, 0xe0, RZ ;  /* 0x000000e0f3337810 */ /* 0x002fe20007ffe0ff */
[----:B------:R-:W-:Y:S01]  /*5e90*/  IMAD.MOV R23, RZ, RZ, -R23 ;  /* 0x000000ffff177224 */ /* 0x000fe200078e0a17 */
[----:B--2---:R-:W-:Y:S01]  /*5ea0*/  IABS R49, R49 ;  /* 0x0000003100317213 */ /* 0x004fe20000000000 */
[----:B------:R-:W-:Y:S01]  /*5eb0*/  IMAD.HI.U32 R22, R122, R109, RZ ;  /* 0x0000006d7a167227 */ /* 0x000fe200078e00ff */
[----:B------:R-:W-:-:S03]  /*5ec0*/  IABS R178, R51 ;  /* 0x0000003300b27213 */ /* 0x000fc60000000000 */
[----:B------:R-:W-:Y:S01]  /*5ed0*/  IMAD.MOV R20, RZ, RZ, -R20 ;  /* 0x000000ffff147224 */ /* 0x000fe200078e0a14 */
[----:B------:R-:W-:Y:S01]  /*5ee0*/  IADD3 R22, PT, PT, -R22, RZ, RZ ;  /* 0x000000ff16167210 */ /* 0x000fe20007ffe1ff */
[----:B---3--:R-:W-:-:S04]  /*5ef0*/  IMAD.HI.U32 R50, R122, R238, RZ ;  /* 0x000000ee7a327227 */ /* 0x008fc800078e00ff */
[----:B------:R-:W-:Y:S01]  /*5f00*/  VIADD R52, R243, 0xdf ;  /* 0x000000dff3347836 */ /* 0x000fe20000000000 */
[----:B------:R-:W-:Y:S01]  /*5f10*/  IADD3 R50, PT, PT, -R50, RZ, RZ ;  /* 0x000000ff32327210 */ /* 0x000fe20007ffe1ff */
[C---:B------:R-:W-:Y:S02]  /*5f20*/  IMAD R78, R123.reuse, R23, R78 ;  /* 0x000000177b4e7224 */ /* 0x040fe400078e024e */
[----:B------:R-:W-:Y:S01]  /*5f30*/  IMAD R79, R123, R21, R79 ;  /* 0x000000157b4f7224 */ /* 0x000fe200078e024f */
[----:B------:R-:W-:Y:S01]  /*5f40*/  STL [R1+0x1d9c], R52 ;  /* 0x001d9c3401007387 */ /* 0x000fe20000100800 */
[----:B----4-:R-:W-:Y:S01]  /*5f50*/  VIADD R24, R243, 0xe1 ;  /* 0x000000e1f3187836 */ /* 0x010fe20000000000 */
[----:B------:R-:W-:Y:S01]  /*5f60*/  IABS R147, R52 ;  /* 0x0000003400937213 */ /* 0x000fe20000000000 */
[----:B------:R-:W-:Y:S01]  /*5f70*/  IMAD.HI.U32 R23, R122, R19, RZ ;  /* 0x000000137a177227 */ /* 0x000fe200078e00ff */
[----:B------:R-:W-:Y:S02]  /*5f80*/  STL [R1+0x1d98], R51 ;  /* 0x001d983301007387 */ /* 0x000fe40000100800 */
[----:B------:R-:W-:Y:S01]  /*5f90*/  IABS R209, R24 ;  /* 0x0000001800d17213 */ /* 0x000fe20000000000 */
[----:B------:R-:W-:Y:S01]  /*5fa0*/  IMAD R110, R123, R20, R110 ;  /* 0x000000147b6e7224 */ /* 0x000fe200078e026e */
[C---:B------:R-:W-:Y:S01]  /*5fb0*/  IADD3 R20, PT, PT, R243.reuse, 0xe3, RZ ;  /* 0x000000e3f3147810 */ /* 0x040fe20007ffe0ff */
[----:B------:R-:W-:Y:S01]  /*5fc0*/  VIADD R21, R243, 0xe2 ;  /* 0x000000e2f3157836 */ /* 0x000fe20000000000 */
[----:B------:R1:W-:Y:S01]  /*5fd0*/  STL [R1+0x1d94], R24 ;  /* 0x001d941801007387 */ /* 0x0003e20000100800 */
[----:B------:R-:W-:-:S02]  /*5fe0*/  IMAD.MOV R23, RZ, RZ, -R23 ;  /* 0x000000ffff177224 */ /* 0x000fc400078e0a17 */
[C---:B------:R-:W-:Y:S01]  /*5ff0*/  IMAD R109, R123.reuse, R22, R109 ;  /* 0x000000167b6d7224 */ /* 0x040fe200078e026d */
[----:B------:R-:W-:Y:S01]  /*6000*/  STL [R1+0x1d90], R21 ;  /* 0x001d901501007387 */ /* 0x000fe20000100800 */
[C---:B------:R-:W-:Y:S01]  /*6010*/  IMAD.HI.U32 R22, R122.reuse, R49, RZ ;  /* 0x000000317a167227 */ /* 0x040fe200078e00ff */
[----:B------:R-:W-:Y:S02]  /*6020*/  IABS R239, R21 ;  /* 0x0000001500ef7213 */ /* 0x000fe40000000000 */
[----:B------:R2:W-:Y:S01]  /*6030*/  STL [R1+0x1d84], R20 ;  /* 0x001d841401007387 */ /* 0x0005e20000100800 */
[----:B------:R-:W-:Y:S01]  /*6040*/  IMAD R238, R123, R50, R238 ;  /* 0x000000327bee7224 */ /* 0x000fe200078e02ee */
[----:B-1----:R-:W-:Y:S01]  /*6050*/  IADD3 R24, PT, PT, R243, 0xe4, RZ ;  /* 0x000000e4f3187810 */ /* 0x002fe20007ffe0ff */
[----:B------:R-:W-:Y:S02]  /*6060*/  IMAD R19, R123, R23, R19 ;  /* 0x000000177b137224 */ /* 0x000fe400078e0213 */
[----:B------:R-:W-:-:S02]  /*6070*/  IMAD.HI.U32 R50, R122, R178, RZ ;  /* 0x000000b27a327227 */ /* 0x000fc400078e00ff */
[----:B------:R1:W-:Y:S02]  /*6080*/  STL [R1+0x1d74], R24 ;  /* 0x001d741801007387 */ /* 0x0003e40000100800 */
[----:B------:R-:W-:Y:S01]  /*6090*/  IMAD.HI.U32 R23, R122, R209, RZ ;  /* 0x000000d17a177227 */ /* 0x000fe200078e00ff */
[----:B--2---:R-:W-:-:S03]  /*60a0*/  IABS R20, R20 ;  /* 0x0000001400147213 */ /* 0x004fc60000000000 */
[----:B------:R-:W-:Y:S01]  /*60b0*/  IMAD.MOV R22, RZ, RZ, -R22 ;  /* 0x000000ffff167224 */ /* 0x000fe200078e0a16 */
[----:B------:R-:W-:Y:S01]  /*60c0*/  IADD3 R23, PT, PT, -R23, RZ, RZ ;  /* 0x000000ff17177210 */ /* 0x000fe20007ffe1ff */
[----:B------:R-:W-:-:S04]  /*60d0*/  IMAD.HI.U32 R21, R122, R20, RZ ;  /* 0x000000147a157227 */ /* 0x000fc800078e00ff */
[----:B------:R-:W-:Y:S02]  /*60e0*/  IMAD.MOV R50, RZ, RZ, -R50 ;  /* 0x000000ffff327224 */ /* 0x000fe400078e0a32 */
[----:B------:R-:W-:Y:S02]  /*60f0*/  IMAD R49, R123, R22, R49 ;  /* 0x000000167b317224 */ /* 0x000fe400078e0231 */
[----:B------:R-:W-:-:S04]  /*6100*/  IMAD.HI.U32 R22, R122, R239, RZ ;  /* 0x000000ef7a167227 */ /* 0x000fc800078e00ff */
[----:B------:R-:W-:Y:S02]  /*6110*/  IMAD.MOV R21, RZ, RZ, -R21 ;  /* 0x000000ffff157224 */ /* 0x000fe400078e0a15 */
[----:B------:R-:W-:Y:S01]  /*6120*/  IMAD R178, R123, R50, R178 ;  /* 0x000000327bb27224 */ /* 0x000fe200078e02b2 */
[----:B------:R-:W-:Y:S01]  /*6130*/  IABS R50, R24 ;  /* 0x0000001800327213 */ /* 0x000fe20000000000 */
[----:B-1----:R-:W-:Y:S02]  /*6140*/  VIADD R24, R243, 0xe5 ;  /* 0x000000e5f3187836 */ /* 0x002fe40000000000 */
[----:B------:R-:W-:-:S03]  /*6150*/  IMAD.HI.U32 R51, R122, R147, RZ ;  /* 0x000000937a337227 */ /* 0x000fc600078e00ff */
[----:B------:R-:W-:Y:S01]  /*6160*/  IABS R80, R24 ;  /* 0x0000001800507213 */ /* 0x000fe20000000000 */
[C---:B------:R-:W-:Y:S01]  /*6170*/  IMAD R209, R123.reuse, R23, R209 ;  /* 0x000000177bd17224 */ /* 0x040fe200078e02d1 */
[----:B------:R1:W-:Y:S01]  /*6180*/  STL [R1+0x1d6c], R24 ;  /* 0x001d6c1801007387 */ /* 0x0003e20000100800 */
[----:B------:R-:W-:Y:S02]  /*6190*/  IMAD.MOV R22, RZ, RZ, -R22 ;  /* 0x000000ffff167224 */ /* 0x000fe400078e0a16 */
[----:B------:R-:W-:Y:S01]  /*61a0*/  IMAD R20, R123, R21, R20 ;  /* 0x000000157b147224 */ /* 0x000fe200078e0214 */
[C---:B------:R-:W-:Y:S01]  /*61b0*/  IADD3 R21, PT, PT, R243.reuse, 0xe7, RZ ;  /* 0x000000e7f3157810 */ /* 0x040fe20007ffe0ff */
[----:B------:R-:W-:Y:S02]  /*61c0*/  VIADD R23, R243, 0xe6 ;  /* 0x000000e6f3177836 */ /* 0x000fe40000000000 */
[----:B------:R-:W-:Y:S01]  /*61d0*/  IMAD.MOV R51, RZ, RZ, -R51 ;  /* 0x000000ffff337224 */ /* 0x000fe200078e0a33 */
[----:B------:R-:W-:Y:S01]  /*61e0*/  IABS R148, R21 ;  /* 0x0000001500947213 */ /* 0x000fe20000000000 */
[----:B------:R-:W-:Y:S01]  /*61f0*/  IMAD R239, R123, R22, R239 ;  /* 0x000000167bef7224 */ /* 0x000fe200078e02ef */
[----:B------:R2:W-:Y:S01]  /*6200*/  STL [R1+0x1d64], R23 ;  /* 0x001d641701007387 */ /* 0x0005e20000100800 */
[----:B------:R-:W-:Y:S01]  /*6210*/  VIADD R22, R243, 0xe8 ;  /* 0x000000e8f3167836 */ /* 0x000fe20000000000 */
[----:B------:R-:W-:Y:S01]  /*6220*/  IABS R111, R23 ;  /* 0x00000017006f7213 */ /* 0x000fe20000000000 */
[----:B------:R-:W-:Y:S01]  /*6230*/  IMAD R147, R123, R51, R147 ;  /* 0x000000337b937224 */ /* 0x000fe200078e0293 */
[----:B------:R3:W-:Y:S01]  /*6240*/  STL [R1+0x1d58], R21 ;  /* 0x001d581501007387 */ /* 0x0007e20000100800 */
[----:B------:R-:W-:Y:S01]  /*6250*/  IMAD.HI.U32 R51, R122, R80, RZ ;  /* 0x000000507a337227 */ /* 0x000fe200078e00ff */
[----:B------:R-:W-:-:S02]  /*6260*/  IABS R179, R22 ;  /* 0x0000001600b37213 */ /* 0x000fc40000000000 */
[----:B------:R4:W-:Y:S01]  /*6270*/  STL [R1+0x1d50], R22 ;  /* 0x001d501601007387 */ /* 0x0009e20000100800 */
[----:B-1----:R-:W-:Y:S01]  /*6280*/  IADD3 R24, PT, PT, R243, 0xe9, RZ ;  /* 0x000000e9f3187810 */ /* 0x002fe20007ffe0ff */
[C---:B--2---:R-:W-:Y:S01]  /*6290*/  IMAD.HI.U32 R23, R122.reuse, R111, RZ ;  /* 0x0000006f7a177227 */ /* 0x044fe200078e00ff */
[----:B------:R-:W-:Y:S02]  /*62a0*/  IADD3 R51, PT, PT, -R51, RZ, RZ ;  /* 0x000000ff33337210 */ /* 0x000fe40007ffe1ff */
[----:B------:R-:W-:Y:S01]  /*62b0*/  IABS R210, R24 ;  /* 0x0000001800d27213 */ /* 0x000fe20000000000 */
[----:B---3--:R-:W-:Y:S01]  /*62c0*/  IMAD.HI.U32 R21, R122, R50, RZ ;  /* 0x000000327a157227 */ /* 0x008fe200078e00ff */
[----:B------:R1:W-:Y:S03]  /*62d0*/  STL [R1+0x1d4c], R24 ;  /* 0x001d4c1801007387 */ /* 0x0003e60000100800 */
[----:B------:R-:W-:-:S02]  /*62e0*/  IMAD.MOV R21, RZ, RZ, -R21 ;  /* 0x000000ffff157224 */ /* 0x000fc400078e0a15 */
[----:B----4-:R-:W-:-:S04]  /*62f0*/  IMAD.HI.U32 R22, R122, R148, RZ ;  /* 0x000000947a167227 */ /* 0x010fc800078e00ff */
[----:B------:R-:W-:Y:S02]  /*6300*/  IMAD R50, R123, R21, R50 ;  /* 0x000000157b327224 */ /* 0x000fe400078e0232 */
[----:B------:R-:W-:Y:S02]  /*6310*/  IMAD.MOV R22, RZ, RZ, -R22 ;  /* 0x000000ffff167224 */ /* 0x000fe400078e0a16 */
[----:B------:R-:W-:-:S04]  /*6320*/  IMAD.HI.U32 R21, R122, R179, RZ ;  /* 0x000000b37a157227 */ /* 0x000fc800078e00ff */
[C---:B------:R-:W-:Y:S02]  /*6330*/  IMAD R80, R123.reuse, R51, R80 ;  /* 0x000000337b507224 */ /* 0x040fe400078e0250 */
[----:B------:R-:W-:Y:S01]  /*6340*/  IMAD R148, R123, R22, R148 ;  /* 0x000000167b947224 */ /* 0x000fe200078e0294 */
[C---:B------:R-:W-:Y:S01]  /*6350*/  IADD3 R22, PT, PT, R243.reuse, 0xeb, RZ ;  /* 0x000000ebf3167810 */ /* 0x040fe20007ffe0ff */
[----:B------:R-:W-:Y:S02]  /*6360*/  VIADD R51, R243, 0xea ;  /* 0x000000eaf3337836 */ /* 0x000fe40000000000 */
[----:B------:R-:W-:Y:S02]  /*6370*/  IMAD.MOV R21, RZ, RZ, -R21 ;  /* 0x000000ffff157224 */ /* 0x000fe400078e0a15 */
[----:B------:R-:W-:Y:S01]  /*6380*/  IMAD.MOV R23, RZ, RZ, -R23 ;  /* 0x000000ffff177224 */ /* 0x000fe200078e0a17 */
[----:B------:R2:W-:Y:S01]  /*6390*/  STL [R1+0x1d3c], R51 ;  /* 0x001d3c3301007387 */ /* 0x0005e20000100800 */
[C---:B------:R-:W-:Y:S01]  /*63a0*/  IMAD R179, R123.reuse, R21, R179 ;  /* 0x000000157bb37224 */ /* 0x040fe200078e02b3 */
[----:B------:R-:W-:Y:S01]  /*63b0*/  IABS R21, R22 ;  /* 0x0000001600157213 */ /* 0x000fe20000000000 */
[----:B------:R-:W-:Y:S01]  /*63c0*/  IMAD R111, R123, R23, R111 ;  /* 0x000000177b6f7224 */ /* 0x000fe200078e026f */
[----:B------:R3:W-:Y:S01]  /*63d0*/  STL [R1+0x1d30], R22 ;  /* 0x001d301601007387 */ /* 0x0007e20000100800 */
[C---:B------:R-:W-:Y:S01]  /*63e0*/  VIADD R23, R243.reuse, 0xed ;  /* 0x000000edf3177836 */ /* 0x040fe20000000000 */
[----:B------:R-:W-:Y:S01]  /*63f0*/  IABS R240, R51 ;  /* 0x0000003300f07213 */ /* 0x000fe20000000000 */
[----:B-1----:R-:W-:-:S02]  /*6400*/  VIADD R24, R243, 0xec ;  /* 0x000000ecf3187836 */ /* 0x002fc40000000000 */
[C---:B------:R-:W-:Y:S01]  /*6410*/  VIADD R82, R243.reuse, 0xee ;  /* 0x000000eef3527836 */ /* 0x040fe20000000000 */
[----:B------:R-:W-:Y:S01]  /*6420*/  IABS R81, R23 ;  /* 0x0000001700517213 */ /* 0x000fe20000000000 */
[C---:B------:R-:W-:Y:S01]  /*6430*/  IMAD.HI.U32 R53, R122.reuse, R240, RZ ;  /* 0x000000f07a357227 */ /* 0x040fe200078e00ff */
[----:B------:R1:W-:Y:S01]  /*6440*/  STL [R1+0x1d2c], R24 ;  /* 0x001d2c1801007387 */ /* 0x0003e20000100800 */
[----:B--2---:R-:W-:Y:S02]  /*6450*/  IABS R51, R24 ;  /* 0x0000001800337213 */ /* 0x004fe40000000000 */
[----:B---3--:R-:W-:Y:S01]  /*6460*/  IMAD.HI.U32 R22, R122, R210, RZ ;  /* 0x000000d27a167227 */ /* 0x008fe200078e00ff */
[----:B------:R2:W-:Y:S01]  /*6470*/  STL [R1+0x1d28], R23 ;  /* 0x001d281701007387 */ /* 0x0005e20000100800 */
[----:B------:R-:W-:Y:S02]  /*6480*/  IABS R112, R82 ;  /* 0x0000005200707213 */ /* 0x000fe40000000000 */
[----:B------:R-:W-:Y:S01]  /*6490*/  IMAD.MOV R53, RZ, RZ, -R53 ;  /* 0x000000ffff357224 */ /* 0x000fe200078e0a35 */
[----:B------:R-:W-:Y:S01]  /*64a0*/  IADD3 R22, PT, PT, -R22, RZ, RZ ;  /* 0x000000ff16167210 */ /* 0x000fe20007ffe1ff */
[----:B------:R-:W-:Y:S01]  /*64b0*/  STL [R1+0x1d14], R82 ;  /* 0x001d145201007387 */ /* 0x000fe20000100800 */
[----:B-1----:R-:W-:-:S02]  /*64c0*/  VIADD R24, R243, 0xf0 ;  /* 0x000000f0f3187836 */ /* 0x002fc40000000000 */
[C---:B------:R-:W-:Y:S01]  /*64d0*/  IMAD R240, R123.reuse, R53, R240 ;  /* 0x000000357bf07224 */ /* 0x040fe200078e02f0 */
[----:B------:R-:W-:Y:S01]  /*64e0*/  STL [R1+0x1d0c], R54 ;  /* 0x001d0c3601007387 */ /* 0x000fe20000100800 */
[----:B------:R-:W-:Y:S01]  /*64f0*/  IMAD R210, R123, R22, R210 ;  /* 0x000000167bd27224 */ /* 0x000fe200078e02d2 */
[----:B------:R-:W-:Y:S01]  /*6500*/  IABS R180, R24 ;  /* 0x0000001800b47213 */ /* 0x000fe20000000000 */
[C---:B------:R-:W-:Y:S01]  /*6510*/  IMAD.HI.U32 R22, R122.reuse, R81, RZ ;  /* 0x000000517a167227 */ /* 0x040fe200078e00ff */
[----:B------:R1:W-:Y:S03]  /*6520*/  STL [R1+0x1d08], R24 ;  /* 0x001d081801007387 */ /* 0x0003e60000100800 */
[----:B------:R-:W-:Y:S02]  /*6530*/  IMAD.MOV R22, RZ, RZ, -R22 ;  /* 0x000000ffff167224 */ /* 0x000fe400078e0a16 */
[----:B--2---:R-:W-:-:S04]  /*6540*/  IMAD.HI.U32 R23, R122, R51, RZ ;  /* 0x000000337a177227 */ /* 0x004fc800078e00ff */
[----:B------:R-:W-:Y:S01]  /*6550*/  IMAD R81, R123, R22, R81 ;  /* 0x000000167b517224 */ /* 0x000fe200078e0251 */
[----:B------:R-:W-:Y:S01]  /*6560*/  IADD3 R23, PT, PT, -R23, RZ, RZ ;  /* 0x000000ff17177210 */ /* 0x000fe20007ffe1ff */
[C---:B------:R-:W-:Y:S02]  /*6570*/  VIADD R22, R243.reuse, 0xf1 ;  /* 0x000000f1f3167836 */ /* 0x040fe40000000000 */
[C---:B-1----:R-:W-:Y:S02]  /*6580*/  VIADD R24, R243.reuse, 0xf2 ;  /* 0x000000f2f3187836 */ /* 0x042fe40000000000 */
[----:B------:R-:W-:Y:S01]  /*6590*/  IMAD.HI.U32 R52, R122, R21, RZ ;  /* 0x000000157a347227 */ /* 0x000fe200078e00ff */
[----:B------:R1:W-:Y:S01]  /*65a0*/  STL [R1+0x1d00], R22 ;  /* 0x001d001601007387 */ /* 0x0003e20000100800 */
[----:B------:R-:W-:Y:S02]  /*65b0*/  IABS R211, R22 ;  /* 0x0000001600d37213 */ /* 0x000fe40000000000 */
[----:B------:R-:W-:Y:S01]  /*65c0*/  IABS R241, R24 ;  /* 0x0000001800f17213 */ /* 0x000fe20000000000 */
[----:B------:R2:W-:Y:S01]  /*65d0*/  STL [R1+0x1cec], R24 ;  /* 0x001cec1801007387 */ /* 0x0005e20000100800 */
[----:B------:R-:W-:-:S02]  /*65e0*/  VIADD R54, R243, 0xf3 ;  /* 0x000000f3f3367836 */ /* 0x000fc40000000000 */
[----:B------:R-:W-:-:S03]  /*65f0*/  IMAD.HI.U32 R53, R122, R211, RZ ;  /* 0x000000d37a357227 */ /* 0x000fc600078e00ff */
[----:B------:R3:W-:Y:S01]  /*6600*/  STL [R1+0x1ce8], R54 ;  /* 0x001ce83601007387 */ /* 0x0007e20000100800 */
[----:B-1----:R-:W-:Y:S01]  /*6610*/  IMAD.HI.U32 R22, R122, R112, RZ ;  /* 0x000000707a167227 */ /* 0x002fe200078e00ff */
[----:B--2---:R-:W1:Y:S03]  /*6620*/  S2R R24, SR_TID.X ;  /* 0x0000000000187919 */ /* 0x004e660000002100 */
[----:B------:R-:W-:Y:S01]  /*6630*/  IMAD R51, R123, R23, R51 ;  /* 0x000000177b337224 */ /* 0x000fe200078e0233 */
[----:B------:R-:W-:Y:S01]  /*6640*/  IADD3 R22, PT, PT, -R22, RZ, RZ ;  /* 0x000000ff16167210 */ /* 0x000fe20007ffe1ff */
[----:B------:R-:W-:Y:S02]  /*6650*/  IMAD.MOV R52, RZ, RZ, -R52 ;  /* 0x000000ffff347224 */ /* 0x000fe400078e0a34 */
[----:B------:R-:W-:-:S04]  /*6660*/  IMAD.HI.U32 R23, R122, R180, RZ ;  /* 0x000000b47a177227 */ /* 0x000fc800078e00ff */
[----:B------:R-:W-:Y:S01]  /*6670*/  IMAD R112, R123, R22, R112 ;  /* 0x000000167b707224 */ /* 0x000fe200078e0270 */
[----:B------:R-:W-:Y:S01]  /*6680*/  IADD3 R22, PT, PT, -R53, RZ, RZ ;  /* 0x000000ff35167210 */ /* 0x000fe20007ffe1ff */
[C---:B------:R-:W-:Y:S02]  /*6690*/  IMAD R21, R123.reuse, R52, R21 ;  /* 0x000000347b157224 */ /* 0x040fe400078e0215 */
[----:B------:R-:W-:Y:S02]  /*66a0*/  IMAD.MOV R23, RZ, RZ, -R23 ;  /* 0x000000ffff177224 */ /* 0x000fe400078e0a17 */
[----:B------:R-:W-:Y:S01]  /*66b0*/  IMAD R211, R123, R22, R211 ;  /* 0x000000167bd37224 */ /* 0x000fe200078e02d3 */
[----:B------:R-:W-:Y:S01]  /*66c0*/  IABS R22, R54 ;  /* 0x0000003600167213 */ /* 0x000fe20000000000 */
[----:B------:R-:W-:-:S04]  /*66d0*/  IMAD.HI.U32 R52, R122, R149, RZ ;  /* 0x000000957a347227 */ /* 0x000fc800078e00ff */
[----:B------:R-:W-:Y:S01]  /*66e0*/  IMAD R180, R123, R23, R180 ;  /* 0x000000177bb47224 */ /* 0x000fe200078e02b4 */
[----:B------:R-:W-:Y:S01]  /*66f0*/  IADD3 R23, PT, PT, R243, 0xf4, RZ ;  /* 0x000000f4f3177810 */ /* 0x000fe20007ffe0ff */
[----:B------:R-:W-:-:S04]  /*6700*/  IMAD.HI.U32 R53, R122, R22, RZ ;  /* 0x000000167a357227 */ /* 0x000fc800078e00ff */
[----:B------:R-:W-:Y:S01]  /*6710*/  IMAD.MOV R52, RZ, RZ, -R52 ;  /* 0x000000ffff347224 */ /* 0x000fe200078e0a34 */
[----:B------:R-:W-:Y:S01]  /*6720*/  IADD3 R53, PT, PT, -R53, RZ, RZ ;  /* 0x000000ff35357210 */ /* 0x000fe20007ffe1ff */
[----:B---3--:R-:W-:Y:S01]  /*6730*/  VIADD R54, R243, 0xf5 ;  /* 0x000000f5f3367836 */ /* 0x008fe20000000000 */
[----:B------:R2:W-:Y:S01]  /*6740*/  STL [R1+0x1ce0], R23 ;  /* 0x001ce01701007387 */ /* 0x0005e20000100800 */
[C---:B------:R-:W-:Y:S01]  /*6750*/  IMAD R149, R123.reuse, R52, R149 ;  /* 0x000000347b957224 */ /* 0x040fe200078e0295 */
[----:B------:R-:W-:Y:S01]  /*6760*/  IABS R52, R23 ;  /* 0x0000001700347213 */ /* 0x000fe20000000000 */
[----:B------:R-:W-:Y:S01]  /*6770*/  IMAD R22, R123, R53, R22 ;  /* 0x000000357b167224 */ /* 0x000fe200078e0216 */
[----:B------:R-:W-:Y:S01]  /*6780*/  IABS R82, R54 ;  /* 0x0000003600527213 */ /* 0x000fe20000000000 */
[----:B------:R-:W-:Y:S01]  /*6790*/  VIADD R84, R243, 0xf6 ;  /* 0x000000f6f3547836 */ /* 0x000fe20000000000 */
[----:B------:R3:W-:Y:S01]  /*67a0*/  STL [R1+0x1cd8], R54 ;  /* 0x001cd83601007387 */ /* 0x0007e20000100800 */
[----:B------:R-:W-:Y:S01]  /*67b0*/  IMAD.HI.U32 R83, R122, R52, RZ ;  /* 0x000000347a537227 */ /* 0x000fe200078e00ff */
[----:B-1----:R-:W-:-:S02]  /*67c0*/  LOP3.LUT R128, R24, 0x3f, RZ, 0xc0, !PT ;  /* 0x0000003f18807812 */ /* 0x002fc400078ec0ff */
[----:B------:R-:W-:Y:S01]  /*67d0*/  IABS R113, R84 ;  /* 0x0000005400717213 */ /* 0x000fe20000000000 */
[C---:B--2---:R-:W-:Y:S01]  /*67e0*/  IMAD.HI.U32 R23, R122.reuse, R241, RZ ;  /* 0x000000f17a177227 */ /* 0x044fe200078e00ff */
[----:B------:R1:W-:Y:S03]  /*67f0*/  STL [R1+0x1ccc], R84 ;  /* 0x001ccc5401007387 */ /* 0x0003e60000100800 */
[----:B------:R-:W-:Y:S01]  /*6800*/  IMAD.MOV R23, RZ, RZ, -R23 ;  /* 0x000000ffff177224 */ /* 0x000fe200078e0a17 */
[----:B---3--:R-:W-:Y:S01]  /*6810*/  IADD3 R54, PT, PT, R243, 0xf7, RZ ;  /* 0x000000f7f3367810 */ /* 0x008fe20007ffe0ff */
[----:B------:R-:W-:-:S03]  /*6820*/  IMAD.HI.U32 R53, R122, R82, RZ ;  /* 0x000000527a357227 */ /* 0x000fc600078e00ff */
[----:B------:R-:W-:Y:S01]  /*6830*/  IABS R150, R54 ;  /* 0x0000003600967213 */ /* 0x000fe20000000000 */
[----:B------:R-:W-:Y:S01]  /*6840*/  VIADD R24, R243, 0xf8 ;  /* 0x000000f8f3187836 */ /* 0x000fe20000000000 */
[----:B------:R-:W-:Y:S01]  /*6850*/  STL [R1+0x1cc4], R54 ;  /* 0x001cc43601007387 */ /* 0x000fe20000100800 */
[----:B------:R-:W-:Y:S01]  /*6860*/  IMAD R241, R123, R23, R241 ;  /* 0x000000177bf17224 */ /* 0x000fe200078e02f1 */
[----:B-1----:R-:W-:Y:S01]  /*6870*/  IADD3 R84, PT, PT, R243, 0xf9, RZ ;  /* 0x000000f9f3547810 */ /* 0x002fe20007ffe0ff */
[----:B------:R-:W-:Y:S01]  /*6880*/  IMAD.MOV R53, RZ, RZ, -R53 ;  /* 0x000000ffff357224 */ /* 0x000fe200078e0a35 */
[----:B------:R1:W-:Y:S01]  /*6890*/  STL [R1+0x1cb4], R24 ;  /* 0x001cb41801007387 */ /* 0x0003e20000100800 */
[----:B------:R-:W-:Y:S01]  /*68a0*/  IMAD.MOV R23, RZ, RZ, -R83 ;  /* 0x000000ffff177224 */ /* 0x000fe200078e0a53 */
[----:B------:R-:W-:Y:S01]  /*68b0*/  IABS R181, R24 ;  /* 0x0000001800b57213 */ /* 0x000fe20000000000 */
[C---:B------:R-:W-:Y:S01]  /*68c0*/  IMAD R82, R123.reuse, R53, R82 ;  /* 0x000000357b527224 */ /* 0x040fe200078e0252 */
[----:B------:R-:W-:Y:S01]  /*68d0*/  IABS R212, R84 ;  /* 0x0000005400d47213 */ /* 0x000fe20000000000 */
[----:B------:R-:W-:-:S02]  /*68e0*/  IMAD R52, R123, R23, R52 ;  /* 0x000000177b347224 */ /* 0x000fc400078e0234 */
[----:B------:R-:W-:Y:S01]  /*68f0*/  IMAD.HI.U32 R53, R122, R113, RZ ;  /* 0x000000717a357227 */ /* 0x000fe200078e00ff */
[----:B-1----:R-:W-:-:S03]  /*6900*/  LEA R24, R124, R128, 0x6 ;  /* 0x000000807c187211 */ /* 0x002fc600078e30ff */
[----:B------:R-:W-:Y:S01]  /*6910*/  IMAD.HI.U32 R23, R122, R150, RZ ;  /* 0x000000967a177227 */ /* 0x000fe200078e00ff */
[----:B------:R-:W-:-:S03]  /*6920*/  IABS R83, R24 ;  /* 0x0000001800537213 */ /* 0x000fc60000000000 */
[----:B------:R-:W-:Y:S01]  /*6930*/  IMAD.MOV R53, RZ, RZ, -R53 ;  /* 0x000000ffff357224 */ /* 0x000fe200078e0a35 */
[----:B------:R-:W-:Y:S01]  /*6940*/  STL [R1+0x1c90], R24 ;  /* 0x001c901801007387 */ /* 0x000fe20000100800 */
[----:B------:R-:W-:Y:S02]  /*6950*/  IMAD.MOV R23, RZ, RZ, -R23 ;  /* 0x000000ffff177224 */ /* 0x000fe400078e0a17 */
[C---:B------:R-:W-:Y:S01]  /*6960*/  IMAD R113, R123.reuse, R53, R113 ;  /* 0x000000357b717224 */ /* 0x040fe200078e0271 */
[----:B------:R1:W-:Y:S01]  /*6970*/  STL [R1+0x1cac], R84 ;  /* 0x001cac5401007387 */ /* 0x0003e20000100800 */
[----:B------:R-:W-:Y:S02]  /*6980*/  IMAD R150, R123, R23, R150 ;  /* 0x000000177b967224 */ /* 0x000fe400078e0296 */
[----:B------:R-:W-:-:S04]  /*6990*/  IMAD.HI.U32 R53, R125, R83, RZ ;  /* 0x000000537d357227 */ /* 0x000fc800078e00ff */
[----:B------:R-:W-:Y:S01]  /*69a0*/  IMAD.HI.U32 R23, R122, R181, RZ ;  /* 0x000000b57a177227 */ /* 0x000fe200078e00ff */
[----:B------:R-:W-:-:S03]  /*69b0*/  IADD3 R53, PT, PT, -R53, RZ, RZ ;  /* 0x000000ff35357210 */ /* 0x000fc60007ffe1ff */
[----:B------:R-:W-:Y:S02]  /*69c0*/  VIADD R54, R243, 0xfa ;  /* 0x000000faf3367836 */ /* 0x000fe40000000000 */
[----:B------:R-:W-:-:S03]  /*69d0*/  IMAD.HI.U32 R124, R122, R212, RZ ;  /* 0x000000d47a7c7227 */ /* 0x000fc600078e00ff */
[----:B------:R-:W-:Y:S01]  /*69e0*/  IABS R247, R54 ;  /* 0x0000003600f77213 */ /* 0x000fe20000000000 */
[----:B------:R-:W-:Y:S01]  /*69f0*/  IMAD.MOV R23, RZ, RZ, -R23 ;  /* 0x000000ffff177224 */ /* 0x000fe200078e0a17 */
[----:B------:R2:W-:Y:S01]  /*6a00*/  STL [R1+0x1ca8], R54 ;  /* 0x001ca83601007387 */ /* 0x0005e20000100800 */
[----:B-1----:R-:W-:Y:S01]  /*6a10*/  VIADD R84, R243, 0xfb ;  /* 0x000000fbf3547836 */ /* 0x002fe20000000000 */
[----:B------:R-:W-:Y:S01]  /*6a20*/  IADD3 R124, PT, PT, -R124, RZ, RZ ;  /* 0x000000ff7c7c7210 */ /* 0x000fe20007ffe1ff */
[----:B------:R-:W-:Y:S02]  /*6a30*/  IMAD R181, R123, R23, R181 ;  /* 0x000000177bb57224 */ /* 0x000fe400078e02b5 */
[----:B------:R-:W-:Y:S01]  /*6a40*/  IMAD R83, R114, R53, R83 ;  /* 0x0000003572537224 */ /* 0x000fe200078e0253 */
[----:B------:R-:W-:Y:S01]  /*6a50*/  IABS R23, R84 ;  /* 0x0000005400177213 */ /* 0x000fe20000000000 */
[----:B------:R-:W-:Y:S01]  /*6a60*/  IMAD.HI.U32 R53, R122, R247, RZ ;  /* 0x000000f77a357227 */ /* 0x000fe200078e00ff */
[----:B------:R1:W-:Y:S02]  /*6a70*/  STL [R1+0x1ca0], R84 ;  /* 0x001ca05401007387 */ /* 0x0003e40000100800 */
[----:B------:R-:W-:Y:S01]  /*6a80*/  ISETP.GT.U32.AND P0, PT, R114, R83, PT ;  /* 0x000000537200720c */ /* 0x000fe20003f04070 */
[----:B--2---:R-:W-:-:S02]  /*6a90*/  VIADD R54, R243, 0xfc ;  /* 0x000000fcf3367836 */ /* 0x004fc40000000000 */
[----:B------:R-:W-:Y:S02]  /*6aa0*/  IMAD R212, R123, R124, R212 ;  /* 0x0000007c7bd47224 */ /* 0x000fe400078e02d4 */
[----:B------:R-:W-:Y:S01]  /*6ab0*/  IMAD.MOV R53, RZ, RZ, -R53 ;  /* 0x000000ffff357224 */ /* 0x000fe200078e0a35 */
[----:B------:R-:W-:Y:S01]  /*6ac0*/  IABS R125, R54 ;  /* 0x00000036007d7213 */ /* 0x000fe20000000000 */
[----:B------:R-:W-:Y:S01]  /*6ad0*/  IMAD.HI.U32 R124, R122, R23, RZ ;  /* 0x000000177a7c7227 */ /* 0x000fe200078e00ff */
[----:B------:R2:W-:Y:S01]  /*6ae0*/  STL [R1+0x1c9c], R54 ;  /* 0x001c9c3601007387 */ /* 0x0005e20000100800 */
[----:B-1----:R-:W-:Y:S02]  /*6af0*/  IADD3 R84, PT, PT, R243, 0xfd, RZ ;  /* 0x000000fdf3547810 */ /* 0x002fe40007ffe0ff */
[----:B------:R-:W-:Y:S01]  /*6b00*/  IMAD R247, R123, R53, R247 ;  /* 0x000000357bf77224 */ /* 0x000fe200078e02f7 */
[----:B------:R-:W3:Y:S01]  /*6b10*/  LDL.LU R213, [R1+0x30] ;  /* 0x0000300001d57983 */ /* 0x000ee20000300800 */
[----:B------:R-:W-:Y:S01]  /*6b20*/  IMAD.MOV.U32 R53, RZ, RZ, R125 ;  /* 0x000000ffff357224 */ /* 0x000fe200078e007d */
[----:B------:R-:W-:-:S02]  /*6b30*/  IADD3 R124, PT, PT, -R124, RZ, RZ ;  /* 0x000000ff7c7c7210 */ /* 0x000fc40007ffe1ff */
[----:B------:R-:W4:Y:S01]  /*6b40*/  LDL.LU R183, [R1+0x2c] ;  /* 0x00002c0001b77983 */ /* 0x000f220000300800 */
[----:B--2---:R-:W-:Y:S01]  /*6b50*/  VIADD R54, R243, 0xfe ;  /* 0x000000fef3367836 */ /* 0x004fe20000000000 */
[----:B------:R-:W-:Y:S02]  /*6b60*/  IABS R125, R84 ;  /* 0x00000054007d7213 */ /* 0x000fe40000000000 */
[----:B------:R-:W2:Y:S01]  /*6b70*/  LDL.LU R152, [R1+0x28] ;  /* 0x0000280001987983 */ /* 0x000ea20000300800 */
[----:B------:R-:W-:Y:S01]  /*6b80*/  @!P0 IMAD.IADD R83, R83, 0x1, -R114 ;  /* 0x0000000153538824 */ /* 0x000fe200078e0a72 */
[----:B------:R-:W-:Y:S02]  /*6b90*/  IABS R127, R54 ;  /* 0x00000036007f7213 */ /* 0x000fe40000000000 */
[----:B------:R-:W-:Y:S01]  /*6ba0*/  STL [R1+0x1c98], R84 ;  /* 0x001c985401007387 */ /* 0x000fe20000100800 */
[----:B------:R-:W-:Y:S01]  /*6bb0*/  IMAD R23, R123, R124, R23 ;  /* 0x0000007c7b177224 */ /* 0x000fe200078e0217 */
[----:B------:R-:W-:Y:S01]  /*6bc0*/  ISETP.GT.U32.AND P0, PT, R114, R83, PT ;  /* 0x000000537200720c */ /* 0x000fe20003f04070 */
[----:B------:R-:W-:Y:S01]  /*6bd0*/  IMAD.HI.U32 R126, R122, R53, RZ ;  /* 0x000000357a7e7227 */ /* 0x000fe200078e00ff */
[----:B------:R1:W-:Y:S04]  /*6be0*/  STL [R1+0x1c94], R54 ;  /* 0x001c943601007387 */ /* 0x0003e80000100800 */
[----:B------:R-:W2:Y:S01]  /*6bf0*/  LDL R251, [R1+0x20] ;  /* 0x0000200001fb7983 */ /* 0x000ea20000100800 */
[----:B------:R-:W-:-:S03]  /*6c00*/  IMAD.MOV.U32 R124, RZ, RZ, R125 ;  /* 0x000000ffff7c7224 */ /* 0x000fc600078e007d */
[----:B------:R-:W2:Y:S01]  /*6c10*/  LDL.LU R115, [R1+0x24] ;  /* 0x0000240001737983 */ /* 0x000ea20000300800 */
[----:B------:R-:W-:-:S03]  /*6c20*/  MOV R125, R127 ;  /* 0x0000007f007d7202 */ /* 0x000fc60000000f00 */
[----:B------:R-:W2:Y:S04]  /*6c30*/  LDL.LU R129, [R1+0x1c] ;  /* 0x00001c0001817983 */ /* 0x000ea80000300800 */
[----:B-1----:R-:W2:Y:S04]  /*6c40*/  LDL.LU R54, [R1+0x18] ;  /* 0x0000180001367983 */ /* 0x002ea80000300800 */
[----:B------:R-:W2:Y:S01]  /*6c50*/  LDL.LU R84, [R1+0x14] ;  /* 0x0000140001547983 */ /* 0x000ea20000300800 */
[----:B------:R-:W-:-:S03]  /*6c60*/  IMAD.MOV R126, RZ, RZ, -R126 ;  /* 0x000000ffff7e7224 */ /* 0x000fc600078e0a7e */
[----:B------:R-:W2:Y:S01]  /*6c70*/  LDL.LU R127, [R1+0x38] ;  /* 0x00003800017f7983 */ /* 0x000ea20000300800 */
[----:B------:R-:W-:Y:S01]  /*6c80*/  ISETP.GE.AND P3, PT, R24, RZ, PT ;  /* 0x000000ff1800720c */ /* 0x000fe20003f66270 */
[----:B------:R-:W-:Y:S02]  /*6c90*/  IMAD R53, R123, R126, R53 ;  /* 0x0000007e7b357224 */ /* 0x000fe400078e0235 */
[C---:B------:R-:W-:Y:S01]  /*6ca0*/  IMAD.HI.U32 R126, R122.reuse, R124, RZ ;  /* 0x0000007c7a7e7227 */ /* 0x040fe200078e00ff */
[----:B------:R-:W2:Y:S03]  /*6cb0*/  LDL.LU R24, [R1+0x2130] ;  /* 0x0021300001187983 */ /* 0x000ea60000300800 */
[----:B------:R-:W-:-:S04]  /*6cc0*/  IMAD.HI.U32 R122, R122, R125, RZ ;  /* 0x0000007d7a7a7227 */ /* 0x000fc800078e00ff */
[----:B------:R-:W-:Y:S01]  /*6cd0*/  @!P0 IMAD.IADD R83, R83, 0x1, -R114 ;  /* 0x0000000153538824 */ /* 0x000fe200078e0a72 */
[----:B------:R-:W-:Y:S01]  /*6ce0*/  IADD3 R114, PT, PT, -R122, RZ, RZ ;  /* 0x000000ff7a727210 */ /* 0x000fe20007ffe1ff */
[----:B------:R-:W-:Y:S01]  /*6cf0*/  IMAD.MOV R126, RZ, RZ, -R126 ;  /* 0x000000ffff7e7224 */ /* 0x000fe200078e0a7e */
[C---:B------:R-:W-:Y:S01]  /*6d00*/  ISETP.GT.U32.AND P0, PT, R123.reuse, R74, PT ;  /* 0x0000004a7b00720c */ /* 0x040fe20003f04070 */
[----:B------:R-:W-:Y:S02]  /*6d10*/  IMAD.MOV.U32 R122, RZ, RZ, R83 ;  /* 0x000000ffff7a7224 */ /* 0x000fe400078e0053 */
[C---:B------:R-:W-:Y:S02]  /*6d20*/  IMAD R114, R123.reuse, R114, R125 ;  /* 0x000000727b727224 */ /* 0x040fe400078e027d */
[----:B------:R-:W-:Y:S01]  /*6d30*/  @!P3 IMAD.MOV R122, RZ, RZ, -R122 ;  /* 0x000000ffff7ab224 */ /* 0x000fe200078e0a7a */
[----:B------:R-:W2:Y:S01]  /*6d40*/  LDL.LU R125, [R1+0x10] ;  /* 0x00001000017d7983 */ /* 0x000ea20000300800 */
[----:B------:R-:W-:-:S03]  /*6d50*/  IMAD R83, R123, R126, R124 ;  /* 0x0000007e7b537224 */ /* 0x000fc600078e027c */
[----:B------:R-:W2:Y:S03]  /*6d60*/  LDL.LU R126, [R1+0xc] ;  /* 0x00000c00017e7983 */ /* 0x000ea60000300800 */
[----:B------:R-:W-:Y:S01]  /*6d70*/  @!P0 IMAD.IADD R74, R74, 0x1, -R123 ;  /* 0x000000014a4a8824 */ /* 0x000fe200078e0a7b */
[----:B------:R-:W2:Y:S01]  /*6d80*/  LDL.LU R124, [R1+0x8] ;  /* 0x00000800017c7983 */ /* 0x000ea20000300800 */
[C---:B---3--:R-:W-:Y:S02]  /*6d90*/  ISETP.GT.U32.AND P1, PT, R123.reuse, R213, PT ;  /* 0x000000d57b00720c */ /* 0x048fe40003f24070 */
[C---:B----4-:R-:W-:Y:S02]  /*6da0*/  ISETP.GT.U32.AND P4, PT, R123.reuse, R183, PT ;  /* 0x000000b77b00720c */ /* 0x050fe40003f84070 */
[----:B--2---:R-:W-:-:S09]  /*6db0*/  ISETP.GT.U32.AND P3, PT, R123, R152, PT ;  /* 0x000000987b00720c */ /* 0x004fd20003f64070 */
[----:B------:R-:W-:Y:S02]  /*6dc0*/  @!P1 IADD3 R213, PT, PT, R213, -R123, RZ ;  /* 0x8000007bd5d59210 */ /* 0x000fe40007ffe0ff */
[----:B------:R-:W-:Y:S02]  /*6dd0*/  @!P4 IMAD.IADD R183, R183, 0x1, -R123 ;  /* 0x00000001b7b7c824 */ /* 0x000fe400078e0a7b */
[----:B------:R-:W-:Y:S02]  /*6de0*/  ISETP.GT.U32.AND P4, PT, R123, R213, PT ;  /* 0x000000d57b00720c */ /* 0x000fe40003f84070 */
[----:B------:R-:W-:Y:S02]  /*6df0*/  ISETP.NE.AND P2, PT, R127, RZ, PT ;  /* 0x000000ff7f00720c */ /* 0x000fe40003f45270 */
[C---:B------:R-:W-:Y:S02]  /*6e00*/  ISETP.GT.U32.AND P1, PT, R123.reuse, R129, PT ;  /* 0x000000817b00720c */ /* 0x040fe40003f24070 */
[----:B------:R-:W-:-:S09]  /*6e10*/  ISETP.GT.U32.AND P0, PT, R123, R54, PT ;  /* 0x000000367b00720c */ /* 0x000fd20003f04070 */
[----:B------:R-:W-:Y:S02]  /*6e20*/  @!P2 LOP3.LUT R122, RZ, R127, RZ, 0x33, !PT ;  /* 0x0000007fff7aa212 */ /* 0x000fe400078e33ff */
[C---:B------:R-:W-:Y:S01]  /*6e30*/  ISETP.GT.U32.AND P2, PT, R123.reuse, R115, PT ;  /* 0x000000737b00720c */ /* 0x040fe20003f44070 */
[----:B------:R-:W2:Y:S01]  /*6e40*/  LDL.LU R127, [R1+0x4] ;  /* 0x00000400017f7983 */ /* 0x000ea20000300800 */
[C---:B------:R-:W-:Y:S02]  /*6e50*/  ISETP.GT.U32.AND P6, PT, R123.reuse, R251, PT ;  /* 0x000000fb7b00720c */ /* 0x040fe40003fc4070 */
[----:B------:R-:W-:Y:S02]  /*6e60*/  @!P3 IADD3 R152, PT, PT, R152, -R123, RZ ;  /* 0x8000007b9898b210 */ /* 0x000fe40007ffe0ff */
[C---:B------:R-:W-:Y:S02]  /*6e70*/  ISETP.GT.U32.AND P3, PT, R123.reuse, R74, PT ;  /* 0x0000004a7b00720c */ /* 0x040fe40003f64070 */
[----:B------:R-:W-:-:S02]  /*6e80*/  ISETP.GT.U32.AND P5, PT, R123, R84, PT ;  /* 0x000000547b00720c */ /* 0x000fc40003fa4070 */
[----:B------:R-:W-:-:S03]  /*6e90*/  @!P1 IADD3 R129, PT, PT, R129, -R123, RZ ;  /* 0x8000007b81819210 */ /* 0x000fc60007ffe0ff */
[--C-:B------:R-:W-:Y:S01]  /*6ea0*/  @!P2 IMAD.IADD R115, R115, 0x1, -R123.reuse ;  /* 0x000000017373a824 */ /* 0x100fe200078e0a7b */
[C---:B------:R-:W-:Y:S01]  /*6eb0*/  ISETP.GT.U32.AND P2, PT, R123.reuse, R183, PT ;  /* 0x000000b77b00720c */ /* 0x040fe20003f44070 */
[--C-:B------:R-:W-:Y:S01]  /*6ec0*/  @!P0 IMAD.IADD R54, R54, 0x1, -R123.reuse ;  /* 0x0000000136368824 */ /* 0x100fe200078e0a7b */
[C---:B------:R-:W-:Y:S02]  /*6ed0*/  ISETP.GT.U32.AND P1, PT, R123.reuse, R152, PT ;  /* 0x000000987b00720c */ /* 0x040fe40003f24070 */
[----:B------:R-:W-:Y:S01]  /*6ee0*/  ISETP.GT.U32.AND P0, PT, R123, R115, PT ;  /* 0x000000737b00720c */ /* 0x000fe20003f04070 */
[--C-:B------:R-:W-:Y:S01]  /*6ef0*/  @!P6 IMAD.IADD R251, R251, 0x1, -R123.reuse ;  /* 0x00000001fbfbe824 */ /* 0x100fe200078e0a7b */
[----:B------:R-:W-:Y:S01]  /*6f00*/  @!P4 IADD3 R213, PT, PT, R213, -R123, RZ ;  /* 0x8000007bd5d5c210 */ /* 0x000fe20007ffe0ff */
[--C-:B------:R-:W-:Y:S01]  /*6f10*/  @!P3 IMAD.IADD R74, R74, 0x1, -R123.reuse ;  /* 0x000000014a4ab824 */ /* 0x100fe200078e0a7b */
[C---:B------:R-:W-:Y:S02]  /*6f20*/  ISETP.GT.U32.AND P4, PT, R123.reuse, R129, PT ;  /* 0x000000817b00720c */ /* 0x040fe40003f84070 */
[C---:B------:R-:W-:Y:S01]  /*6f30*/  ISETP.GT.U32.AND P3, PT, R123.reuse, R54, PT ;  /* 0x000000367b00720c */ /* 0x040fe20003f64070 */
[--C-:B------:R-:W-:Y:S01]  /*6f40*/  @!P5 IMAD.IADD R84, R84, 0x1, -R123.reuse ;  /* 0x000000015454d824 */ /* 0x100fe200078e0a7b */
[----:B------:R1:W-:Y:S01]  /*6f50*/  @!P6 STL [R1+0x20], R251 ;  /* 0x000020fb0100e387 */ /* 0x0003e20000100800 */
[----:B------:R-:W-:Y:S01]  /*6f60*/  ISETP.GT.U32.AND P5, PT, R123, R251, PT ;  /* 0x000000fb7b00720c */ /* 0x000fe20003fa4070 */
[----:B------:R-:W-:Y:S01]  /*6f70*/  @!P2 IMAD.IADD R183, R183, 0x1, -R123 ;  /* 0x00000001b7b7a824 */ /* 0x000fe200078e0a7b */
[----:B------:R-:W-:-:S02]  /*6f80*/  @!P1 IADD3 R152, PT, PT, R152, -R123, RZ ;  /* 0x8000007b98989210 */ /* 0x000fc40007ffe0ff */
[--C-:B------:R-:W-:Y:S01]  /*6f90*/  @!P0 IMAD.IADD R115, R115, 0x1, -R123.reuse ;  /* 0x0000000173738824 */ /* 0x100fe200078e0a7b */
[----:B-1----:R-:W3:Y:S04]  /*6fa0*/  LDL.LU R251, [R1+0x212c] ;  /* 0x00212c0001fb7983 */ /* 0x002ee80000300800 */
[----:B------:R1:W-:Y:S01]  /*6fb0*/  STL [R1+0x30], R213 ;  /* 0x000030d501007387 */ /* 0x0003e20000100800 */
[----:B------:R-:W-:Y:S02]  /*6fc0*/  ISETP.GT.U32.AND P6, PT, R123, R84, PT ;  /* 0x000000547b00720c */ /* 0x000fe40003fc4070 */
[----:B------:R-:W-:Y:S01]  /*6fd0*/  @!P4 IADD3 R129, PT, PT, R129, -R123, RZ ;  /* 0x8000007b8181c210 */ /* 0x000fe20007ffe0ff */
[----:B-1----:R-:W4:Y:S04]  /*6fe0*/  LDL.LU R213, [R1+0x2128] ;  /* 0x0021280001d57983 */ /* 0x002f280000300800 */
[----:B------:R1:W-:Y:S01]  /*6ff0*/  STL [R1+0x20c0], R74 ;  /* 0x0020c04a01007387 */ /* 0x0003e20000100800 */
[----:B------:R-:W-:-:S03]  /*7000*/  @!P3 IMAD.IADD R54, R54, 0x1, -R123 ;  /* 0x000000013636b824 */ /* 0x000fc600078e0a7b */
[----:B-1----:R-:W2:Y:S04]  /*7010*/  LDL.LU R74, [R1+0x20] ;  /* 0x00002000014a7983 */ /* 0x002ea80000300800 */
[----:B------:R1:W-:Y:S04]  /*7020*/  STL [R1+0x2c], R183 ;  /* 0x00002cb701007387 */ /* 0x0003e80000100800 */
[----:B-1----:R-:W3:Y:S04]  /*7030*/  LDL.LU R183, [R1+0x2124] ;  /* 0x0021240001b77983 */ /* 0x002ee80000300800 */
[----:B------:R1:W-:Y:S04]  /*7040*/  STL [R1+0x28], R152 ;  /* 0x0000289801007387 */ /* 0x0003e80000100800 */
[----:B-1----:R-:W4:Y:S04]  /*7050*/  LDL.LU R152, [R1+0x2120] ;  /* 0x0021200001987983 */ /* 0x002f280000300800 */
[----:B------:R1:W-:Y:S01]  /*7060*/  STL [R1+0x24], R115 ;  /* 0x0000247301007387 */ /* 0x0003e20000100800 */
[----:B------:R-:W-:-:S03]  /*7070*/  @!P6 IMAD.IADD R84, R84, 0x1, -R123 ;  /* 0x000000015454e824 */ /* 0x000fc600078e0a7b */
[----:B-1----:R-:W4:Y:S04]  /*7080*/  LDL.LU R115, [R1+0x211c] ;  /* 0x00211c0001737983 */ /* 0x002f280000300800 */
[----:B------:R1:W-:Y:S04]  /*7090*/  STL [R1+0x1c], R129 ;  /* 0x00001c8101007387 */ /* 0x0003e80000100800 */
[----:B-1----:R-:W4:Y:S04]  /*70a0*/  LDL.LU R129, [R1+0x2118] ;  /* 0x0021180001817983 */ /* 0x002f280000300800 */
[----:B------:R1:W-:Y:S04]  /*70b0*/  STL [R1+0x18], R54 ;  /* 0x0000183601007387 */ /* 0x0003e80000100800 */
[----:B-1----:R-:W4:Y:S04]  /*70c0*/  LDL.LU R54, [R1+0x2114] ;  /* 0x0021140001367983 */ /* 0x002f280000300800 */
[----:B------:R1:W-:Y:S04]  /*70d0*/  STL [R1+0x14], R84 ;  /* 0x0000145401007387 */ /* 0x0003e80000100800 */
[----:B-1----:R-:W4:Y:S01]  /*70e0*/  LDL.LU R84, [R1+0x2110] ;  /* 0x0021100001547983 */ /* 0x002f220000300800 */
[----:B------:R-:W-:-:S02]  /*70f0*/  ISETP.GT.U32.AND P0, PT, R123, R124, PT ;  /* 0x0000007c7b00720c */ /* 0x000fc40003f04070 */
[C---:B------:R-:W-:Y:S02]  /*7100*/  ISETP.GT.U32.AND P2, PT, R123.reuse, R125, PT ;  /* 0x0000007d7b00720c */ /* 0x040fe40003f44070 */
[----:B------:R-:W-:-:S09]  /*7110*/  ISETP.GT.U32.AND P1, PT, R123, R126, PT ;  /* 0x0000007e7b00720c */ /* 0x000fd20003f24070 */
[--C-:B------:R-:W-:Y:S02]  /*7120*/  @!P0 IMAD.IADD R124, R124, 0x1, -R123.reuse ;  /* 0x000000017c7c8824 */ /* 0x100fe400078e0a7b */
[----:B------:R-:W-:Y:S02]  /*7130*/  @!P2 IADD3 R125, PT, PT, R125, -R123, RZ ;  /* 0x8000007b7d7da210 */ /* 0x000fe40007ffe0ff */
[--C-:B------:R-:W-:Y:S02]  /*7140*/  @!P1 IMAD.IADD R126, R126, 0x1, -R123.reuse ;  /* 0x000000017e7e9824 */ /* 0x100fe400078e0a7b */
[----:B--2---:R-:W-:Y:S01]  /*7150*/  @!P5 IMAD.IADD R74, R74, 0x1, -R123 ;  /* 0x000000014a4ad824 */ /* 0x004fe200078e0a7b */
[C---:B------:R-:W-:Y:S02]  /*7160*/  ISETP.GT.U32.AND P5, PT, R123.reuse, R127, PT ;  /* 0x0000007f7b00720c */ /* 0x040fe40003fa4070 */
[----:B---3--:R-:W-:-:S11]  /*7170*/  ISETP.GT.U32.AND P0, PT, R123, R183, PT ;  /* 0x000000b77b00720c */ /* 0x008fd60003f04070 */
[----:B------:R-:W-:Y:S02]  /*7180*/  @!P5 IADD3 R127, PT, PT, R127, -R123, RZ ;  /* 0x8000007b7f7fd210 */ /* 0x000fe40007ffe0ff */
[C---:B----4-:R-:W-:Y:S02]  /*7190*/  ISETP.GT.U32.AND P5, PT, R123.reuse, R213, PT ;  /* 0x000000d57b00720c */ /* 0x050fe40003fa4070 */
[----:B------:R-:W-:Y:S02]  /*71a0*/  ISETP.GT.U32.AND P1, PT, R123, R152, PT ;  /* 0x000000987b00720c */ /* 0x000fe40003f24070 */
[----:B------:R-:W-:Y:S02]  /*71b0*/  @!P0 IADD3 R183, PT, PT, R183, -R123, RZ ;  /* 0x8000007bb7b78210 */ /* 0x000fe40007ffe0ff */
[C---:B------:R-:W-:Y:S02]  /*71c0*/  ISETP.GT.U32.AND P0, PT, R123.reuse, R127, PT ;  /* 0x0000007f7b00720c */ /* 0x040fe40003f04070 */
[----:B------:R-:W-:-:S02]  /*71d0*/  ISETP.GT.U32.AND P2, PT, R123, R115, PT ;  /* 0x000000737b00720c */ /* 0x000fc40003f44070 */
[C---:B------:R-:W-:Y:S02]  /*71e0*/  ISETP.GT.U32.AND P4, PT, R123.reuse, R129, PT ;  /* 0x000000817b00720c */ /* 0x040fe40003f84070 */
[----:B------:R-:W-:-:S11]  /*71f0*/  ISETP.GT.U32.AND P3, PT, R123, R54, PT ;  /* 0x000000367b00720c */ /* 0x000fd60003f64070 */
[--C-:B------:R-:W-:Y:S01]  /*7200*/  @!P4 IMAD.IADD R129, R129, 0x1, -R123.reuse ;  /* 0x000000018181c824 */ /* 0x100fe200078e0a7b */
[----:B------:R-:W-:Y:S01]  /*7210*/  ISETP.GT.U32.AND P4, PT, R123, R251, PT ;  /* 0x000000fb7b00720c */ /* 0x000fe20003f84070 */
[--C-:B------:R-:W-:Y:S01]  /*7220*/  @!P2 IMAD.IADD R115, R115, 0x1, -R123.reuse ;  /* 0x000000017373a824 */ /* 0x100fe200078e0a7b */
[C---:B------:R-:W-:Y:S01]  /*7230*/  ISETP.GT.U32.AND P2, PT, R123.reuse, R126, PT ;  /* 0x0000007e7b00720c */ /* 0x040fe20003f44070 */
[--C-:B------:R-:W-:Y:S01]  /*7240*/  @!P1 IMAD.IADD R152, R152, 0x1, -R123.reuse ;  /* 0x0000000198989824 */ /* 0x100fe200078e0a7b */
[----:B------:R-:W-:Y:S01]  /*7250*/  ISETP.GT.U32.AND P1, PT, R123, R124, PT ;  /* 0x0000007c7b00720c */ /* 0x000fe20003f24070 */
[--C-:B------:R-:W-:Y:S01]  /*7260*/  @!P5 IMAD.IADD R213, R213, 0x1, -R123.reuse ;  /* 0x00000001d5d5d824 */ /* 0x100fe200078e0a7b */
[C---:B------:R-:W-:Y:S01]  /*7270*/  ISETP.GT.U32.AND P6, PT, R123.reuse, R84, PT ;  /* 0x000000547b00720c */ /* 0x040fe20003fc4070 */
[----:B------:R-:W-:Y:S01]  /*7280*/  @!P3 IMAD.IADD R54, R54, 0x1, -R123 ;  /* 0x000000013636b824 */ /* 0x000fe200078e0a7b */
[C---:B------:R-:W-:Y:S02]  /*7290*/  ISETP.GT.U32.AND P3, PT, R123.reuse, R24, PT ;  /* 0x000000187b00720c */ /* 0x040fe40003f64070 */
[----:B------:R-:W-:-:S03]  /*72a0*/  ISETP.GT.U32.AND P5, PT, R123, R129, PT ;  /* 0x000000817b00720c */ /* 0x000fc60003fa4070 */
[--C-:B------:R-:W-:Y:S01]  /*72b0*/  @!P4 IMAD.IADD R251, R251, 0x1, -R123.reuse ;  /* 0x00000001fbfbc824 */ /* 0x100fe200078e0a7b */
[----:B------:R-:W-:Y:S01]  /*72c0*/  ISETP.GT.U32.AND P4, PT, R123, R54, PT ;  /* 0x000000367b00720c */ /* 0x000fe20003f84070 */
[----:B------:R-:W-:Y:S01]  /*72d0*/  @!P0 IMAD.IADD R127, R127, 0x1, -R123 ;  /* 0x000000017f7f8824 */ /* 0x000fe200078e0a7b */
[----:B------:R-:W-:-:S03]  /*72e0*/  ISETP.GT.U32.AND P0, PT, R123, R183, PT ;  /* 0x000000b77b00720c */ /* 0x000fc60003f04070 */
[-C--:B------:R-:W-:Y:S02]  /*72f0*/  @!P6 IADD3 R84, PT, PT, R84, -R123.reuse, RZ ;  /* 0x8000007b5454e210 */ /* 0x080fe40007ffe0ff */
[-C--:B------:R-:W-:Y:S02]  /*7300*/  @!P3 IADD3 R24, PT, PT, R24, -R123.reuse, RZ ;  /* 0x8000007b1818b210 */ /* 0x080fe40007ffe0ff */
[----:B------:R-:W-:Y:S01]  /*7310*/  ISETP.GT.U32.AND P3, PT, R123, R84, PT ;  /* 0x000000547b00720c */ /* 0x000fe20003f64070 */
[--C-:B------:R-:W-:Y:S01]  /*7320*/  @!P2 IMAD.IADD R126, R126, 0x1, -R123.reuse ;  /* 0x000000017e7ea824 */ /* 0x100fe200078e0a7b */
[----:B------:R-:W-:Y:S01]  /*7330*/  @!P1 IADD3 R124, PT, PT, R124, -R123, RZ ;  /* 0x8000007b7c7c9210 */ /* 0x000fe20007ffe0ff */
[----:B------:R-:W-:Y:S01]  /*7340*/  @!P5 IMAD.IADD R129, R129, 0x1, -R123 ;  /* 0x000000018181d824 */ /* 0x000fe200078e0a7b */
[C---:B------:R-:W-:Y:S02]  /*7350*/  ISETP.GT.U32.AND P2, PT, R123.reuse, R115, PT ;  /* 0x000000737b00720c */ /* 0x040fe40003f44070 */
[----:B------:R-:W-:-:S02]  /*7360*/  ISETP.GT.U32.AND P1, PT, R123, R152, PT ;  /* 0x000000987b00720c */ /* 0x000fc40003f24070 */
[C---:B------:R-:W-:Y:S02]  /*7370*/  ISETP.GT.U32.AND P5, PT, R123.reuse, R213, PT ;  /* 0x000000d57b00720c */ /* 0x040fe40003fa4070 */
[----:B------:R-:W-:Y:S01]  /*7380*/  ISETP.GT.U32.AND P6, PT, R123, R125, PT ;  /* 0x0000007d7b00720c */ /* 0x000fe20003fc4070 */
[--C-:B------:R-:W-:Y:S01]  /*7390*/  @!P0 IMAD.IADD R183, R183, 0x1, -R123.reuse ;  /* 0x00000001b7b78824 */ /* 0x100fe200078e0a7b */
[----:B------:R-:W-:Y:S01]  /*73a0*/  @!P4 IADD3 R54, PT, PT, R54, -R123, RZ ;  /* 0x8000007b3636c210 */ /* 0x000fe20007ffe0ff */
[--C-:B------:R-:W-:Y:S01]  /*73b0*/  @!P3 IMAD.IADD R84, R84, 0x1, -R123.reuse ;  /* 0x000000015454b824 */ /* 0x100fe200078e0a7b */
[C---:B------:R-:W-:Y:S02]  /*73c0*/  ISETP.GT.U32.AND P4, PT, R123.reuse, R251, PT ;  /* 0x000000fb7b00720c */ /* 0x040fe40003f84070 */
[C---:B------:R-:W-:Y:S02]  /*73d0*/  ISETP.GT.U32.AND P3, PT, R123.reuse, R55, PT ;  /* 0x000000377b00720c */ /* 0x040fe40003f64070 */
[----:B------:R-:W-:Y:S01]  /*73e0*/  ISETP.GT.U32.AND P0, PT, R123, R153, PT ;  /* 0x000000997b00720c */ /* 0x000fe20003f04070 */
[--C-:B------:R-:W-:Y:S01]  /*73f0*/  @!P2 IMAD.IADD R115, R115, 0x1, -R123.reuse ;  /* 0x000000017373a824 */ /* 0x100fe200078e0a7b */
[----:B------:R-:W-:Y:S01]  /*7400*/  @!P1 IADD3 R152, PT, PT, R152, -R123, RZ ;  /* 0x8000007b98989210 */ /* 0x000fe20007ffe0ff */
[----:B------:R-:W-:Y:S01]  /*7410*/  @!P5 IMAD.IADD R213, R213, 0x1, -R123 ;  /* 0x00000001d5d5d824 */ /* 0x000fe200078e0a7b */
[----:B------:R-:W-:-:S02]  /*7420*/  ISETP.GT.U32.AND P2, PT, R123, R85, PT ;  /* 0x000000557b00720c */ /* 0x000fc40003f44070 */
[C---:B------:R-:W-:Y:S02]  /*7430*/  ISETP.GT.U32.AND P1, PT, R123.reuse, R116, PT ;  /* 0x000000747b00720c */ /* 0x040fe40003f24070 */
[----:B------:R-:W-:Y:S01]  /*7440*/  ISETP.GT.U32.AND P5, PT, R123, R184, PT ;  /* 0x000000b87b00720c */ /* 0x000fe20003fa4070 */
[--C-:B------:R-:W-:Y:S01]  /*7450*/  @!P6 IMAD.IADD R125, R125, 0x1, -R123.reuse ;  /* 0x000000017d7de824 */ /* 0x100fe200078e0a7b */
[----:B------:R-:W-:Y:S01]  /*7460*/  ISETP.GT.U32.AND P6, PT, R123, R24, PT ;  /* 0x000000187b00720c */ /* 0x000fe20003fc4070 */
[--C-:B------:R-:W-:Y:S01]  /*7470*/  @!P3 IMAD.IADD R55, R55, 0x1, -R123.reuse ;  /* 0x000000013737b824 */ /* 0x100fe200078e0a7b */
[----:B------:R-:W-:Y:S01]  /*7480*/  @!P4 IADD3 R251, PT, PT, R251, -R123, RZ ;  /* 0x8000007bfbfbc210 */ /* 0x000fe20007ffe0ff */
[----:B------:R-:W-:Y:S01]  /*7490*/  @!P0 IMAD.IADD R153, R153, 0x1, -R123 ;  /* 0x0000000199998824 */ /* 0x000fe200078e0a7b */
[C---:B------:R-:W-:Y:S02]  /*74a0*/  ISETP.GT.U32.AND P4, PT, R123.reuse, R214, PT ;  /* 0x000000d67b00720c */ /* 0x040fe40003f84070 */
[----:B------:R-:W-:-:S02]  /*74b0*/  ISETP.GT.U32.AND P3, PT, R123, R25, PT ;  /* 0x000000197b00720c */ /* 0x000fc40003f64070 */
[----:B------:R-:W-:Y:S01]  /*74c0*/  ISETP.GT.U32.AND P0, PT, R123, R117, PT ;  /* 0x000000757b00720c */ /* 0x000fe20003f04070 */
[--C-:B------:R-:W-:Y:S01]  /*74d0*/  @!P1 IMAD.IADD R116, R116, 0x1, -R123.reuse ;  /* 0x0000000174749824 */ /* 0x100fe200078e0a7b */
[-C--:B------:R-:W-:Y:S02]  /*74e0*/  @!P2 IADD3 R85, PT, PT, R85, -R123.reuse, RZ ;  /* 0x8000007b5555a210 */ /* 0x080fe40007ffe0ff */
[-C--:B------:R-:W-:Y:S02]  /*74f0*/  @!P5 IADD3 R184, PT, PT, R184, -R123.reuse, RZ ;  /* 0x8000007bb8b8d210 */ /* 0x080fe40007ffe0ff */
[C---:B------:R-:W-:Y:S02]  /*7500*/  ISETP.GT.U32.AND P2, PT, R123.reuse, R56, PT ;  /* 0x000000387b00720c */ /* 0x040fe40003f44070 */
[C---:B------:R-:W-:Y:S02]  /*7510*/  ISETP.GT.U32.AND P1, PT, R123.reuse, R86, PT ;  /* 0x000000567b00720c */ /* 0x040fe40003f24070 */
[C---:B------:R-:W-:Y:S01]  /*7520*/  ISETP.GT.U32.AND P5, PT, R123.reuse, R154, PT ;  /* 0x0000009a7b00720c */ /* 0x040fe20003fa4070 */
[--C-:B------:R-:W-:Y:S01]  /*7530*/  @!P6 IMAD.IADD R24, R24, 0x1, -R123.reuse ;  /* 0x000000011818e824 */ /* 0x100fe200078e0a7b */
[----:B------:R-:W-:Y:S01]  /*7540*/  ISETP.GT.U32.AND P6, PT, R123, R252, PT ;  /* 0x000000fc7b00720c */ /* 0x000fe20003fc4070 */
[----:B------:R-:W-:Y:S01]  /*7550*/  @!P4 IMAD.IADD R214, R214, 0x1, -R123 ;  /* 0x00000001d6d6c824 */ /* 0x000fe200078e0a7b */
[----:B------:R-:W-:-:S02]  /*7560*/  @!P3 IADD3 R25, PT, PT, R25, -R123, RZ ;  /* 0x8000007b1919b210 */ /* 0x000fc40007ffe0ff */
[----:B------:R-:W-:Y:S02]  /*7570*/  @!P0 IADD3 R117, PT, PT, R117, -R123, RZ ;  /* 0x8000007b75758210 */ /* 0x000fe40007ffe0ff */
[C---:B------:R-:W-:Y:S02]  /*7580*/  ISETP.GT.U32.AND P4, PT, R123.reuse, R185, PT ;  /* 0x000000b97b00720c */ /* 0x040fe40003f84070 */
[C---:B------:R-:W-:Y:S02]  /*7590*/  ISETP.GT.U32.AND P3, PT, R123.reuse, R85, PT ;  /* 0x000000557b00720c */ /* 0x040fe40003f64070 */
[C---:B------:R-:W-:Y:S01]  /*75a0*/  ISETP.GT.U32.AND P0, PT, R123.reuse, R184, PT ;  /* 0x000000b87b00720c */ /* 0x040fe20003f04070 */
[--C-:B------:R-:W-:Y:S01]  /*75b0*/  @!P2 IMAD.IADD R56, R56, 0x1, -R123.reuse ;  /* 0x000000013838a824 */ /* 0x100fe200078e0a7b */
[C---:B------:R-:W-:Y:S01]  /*75c0*/  ISETP.GT.U32.AND P2, PT, R123.reuse, R116, PT ;  /* 0x000000747b00720c */ /* 0x040fe20003f44070 */
[--C-:B------:R-:W-:Y:S01]  /*75d0*/  @!P1 IMAD.IADD R86, R86, 0x1, -R123.reuse ;  /* 0x0000000156569824 */ /* 0x100fe200078e0a7b */
[C---:B------:R-:W-:Y:S01]  /*75e0*/  ISETP.GT.U32.AND P1, PT, R123.reuse, R153, PT ;  /* 0x000000997b00720c */ /* 0x040fe20003f24070 */
[--C-:B------:R-:W-:Y:S01]  /*75f0*/  @!P5 IMAD.IADD R154, R154, 0x1, -R123.reuse ;  /* 0x000000019a9ad824 */ /* 0x100fe200078e0a7b */
[C---:B------:R-:W-:Y:S01]  /*7600*/  ISETP.GT.U32.AND P5, PT, R123.reuse, R214, PT ;  /* 0x000000d67b00720c */ /* 0x040fe20003fa4070 */
[--C-:B------:R-:W-:Y:S01]  /*7610*/  @!P6 IMAD.IADD R252, R252, 0x1, -R123.reuse ;  /* 0x00000001fcfce824 */ /* 0x100fe200078e0a7b */
[----:B------:R-:W-:Y:S01]  /*7620*/  ISETP.GT.U32.AND P6, PT, R123, R55, PT ;  /* 0x000000377b00720c */ /* 0x000fe20003fc4070 */
[----:B------:R-:W-:-:S02]  /*7630*/  @!P4 IMAD.IADD R185, R185, 0x1, -R123 ;  /* 0x00000001b9b9c824 */ /* 0x000fc400078e0a7b */
[--C-:B------:R-:W-:Y:S01]  /*7640*/  @!P3 IMAD.IADD R85, R85, 0x1, -R123.reuse ;  /* 0x000000015555b824 */ /* 0x100fe200078e0a7b */
[C---:B------:R-:W-:Y:S01]  /*7650*/  ISETP.GT.U32.AND P4, PT, R123.reuse, R252, PT ;  /* 0x000000fc7b00720c */ /* 0x040fe20003f84070 */
[--C-:B------:R-:W-:Y:S01]  /*7660*/  @!P0 IMAD.IADD R184, R184, 0x1, -R123.reuse ;  /* 0x00000001b8b88824 */ /* 0x100fe200078e0a7b */
[C---:B------:R-:W-:Y:S02]  /*7670*/  ISETP.GT.U32.AND P3, PT, R123.reuse, R25, PT ;  /* 0x000000197b00720c */ /* 0x040fe40003f64070 */
[----:B------:R-:W-:Y:S01]  /*7680*/  ISETP.GT.U32.AND P0, PT, R123, R117, PT ;  /* 0x000000757b00720c */ /* 0x000fe20003f04070 */
[--C-:B------:R-:W-:Y:S01]  /*7690*/  @!P2 IMAD.IADD R116, R116, 0x1, -R123.reuse ;  /* 0x000000017474a824 */ /* 0x100fe200078e0a7b */
[----:B------:R-:W-:Y:S01]  /*76a0*/  @!P1 IADD3 R153, PT, PT, R153, -R123, RZ ;  /* 0x8000007b99999210 */ /* 0x000fe20007ffe0ff */
[----:B------:R-:W-:Y:S01]  /*76b0*/  @!P5 IMAD.IADD R214, R214, 0x1, -R123 ;  /* 0x00000001d6d6d824 */ /* 0x000fe200078e0a7b */
[C---:B------:R-:W-:Y:S02]  /*76c0*/  ISETP.GT.U32.AND P2, PT, R123.reuse, R56, PT ;  /* 0x000000387b00720c */ /* 0x040fe40003f44070 */
[----:B------:R-:W-:-:S02]  /*76d0*/  ISETP.GT.U32.AND P1, PT, R123, R86, PT ;  /* 0x000000567b00720c */ /* 0x000fc40003f24070 */
[----:B------:R-:W-:Y:S02]  /*76e0*/  ISETP.GT.U32.AND P5, PT, R123, R154, PT ;  /* 0x0000009a7b00720c */ /* 0x000fe40003fa4070 */
[-C--:B------:R-:W-:Y:S01]  /*76f0*/  @!P6 IADD3 R55, PT, PT, R55, -R123.reuse, RZ ;  /* 0x8000007b3737e210 */ /* 0x080fe20007ffe0ff */
[--C-:B------:R-:W-:Y:S01]  /*7700*/  @!P3 IMAD.IADD R25, R25, 0x1, -R123.reuse ;  /* 0x000000011919b824 */ /* 0x100fe200078e0a7b */
[----:B------:R-:W-:Y:S01]  /*7710*/  @!P4 IADD3 R252, PT, PT, R252, -R123, RZ ;  /* 0x8000007bfcfcc210 */ /* 0x000fe20007ffe0ff */
[----:B------:R-:W-:Y:S01]  /*7720*/  @!P0 IMAD.IADD R117, R117, 0x1, -R123 ;  /* 0x0000000175758824 */ /* 0x000fe200078e0a7b */
[C---:B------:R-:W-:Y:S02]  /*7730*/  ISETP.GT.U32.AND P6, PT, R123.reuse, R185, PT ;  /* 0x000000b97b00720c */ /* 0x040fe40003fc4070 */
[C---:B------:R-:W-:Y:S02]  /*7740*/  ISETP.GT.U32.AND P4, PT, R123.reuse, R215, PT ;  /* 0x000000d77b00720c */ /* 0x040fe40003f84070 */
[----:B------:R-:W-:-:S02]  /*7750*/  ISETP.GT.U32.AND P3, PT, R123, R173, PT ;  /* 0x000000ad7b00720c */ /* 0x000fc40003f64070 */
[C---:B------:R-:W-:Y:S01]  /*7760*/  ISETP.GT.U32.AND P0, PT, R123.reuse, R87, PT ;  /* 0x000000577b00720c */ /* 0x040fe20003f04070 */
        /* <DEDUP_REMOVED lines=8> */
[--C-:B------:R-:W-:Y:S01]  /*77f0*/  @!P3 IMAD.IADD R173, R173, 0x1, -R123.reuse ;  /* 0x00000001adadb824 */ /* 0x100fe200078e0a7b */
[----:B------:R-:W-:Y:S01]  /*7800*/  ISETP.GT.U32.AND P6, PT, R123, R155, PT ;  /* 0x0000009b7b00720c */ /* 0x000fe20003fc4070 */
[----:B------:R-:W-:Y:S01]  /*7810*/  @!P0 IMAD.IADD R87, R87, 0x1, -R123 ;  /* 0x0000000157578824 */ /* 0x000fe200078e0a7b */
[----:B------:R-:W-:-:S02]  /*7820*/  ISETP.GT.U32.AND P4, PT, R123, R186, PT ;  /* 0x000000ba7b00720c */ /* 0x000fc40003f84070 */
[C---:B------:R-:W-:Y:S02]  /*7830*/  ISETP.GT.U32.AND P3, PT, R123.reuse, R216, PT ;  /* 0x000000d87b00720c */ /* 0x040fe40003f64070 */
[----:B------:R-:W-:Y:S01]  /*7840*/  ISETP.GT.U32.AND P0, PT, R123, R58, PT ;  /* 0x0000003a7b00720c */ /* 0x000fe20003f04070 */
[----:B------:R-:W-:Y:S01]  /*7850*/  @!P1 IMAD.IADD R57, R57, 0x1, -R123 ;  /* 0x0000000139399824 */ /* 0x000fe200078e0a7b */
[-C--:B------:R-:W-:Y:S02]  /*7860*/  @!P2 IADD3 R26, PT, PT, R26, -R123.reuse, RZ ;  /* 0x8000007b1a1aa210 */ /* 0x080fe40007ffe0ff */
[----:B------:R-:W-:Y:S02]  /*7870*/  @!P5 IADD3 R118, PT, PT, R118, -R123, RZ ;  /* 0x8000007b7676d210 */ /* 0x000fe40007ffe0ff */
[C---:B------:R-:W-:Y:S02]  /*7880*/  ISETP.GT.U32.AND P2, PT, R123.reuse, R249, PT ;  /* 0x000000f97b00720c */ /* 0x040fe40003f44070 */
[----:B------:R-:W-:-:S02]  /*7890*/  ISETP.GT.U32.AND P1, PT, R123, R27, PT ;  /* 0x0000001b7b00720c */ /* 0x000fc40003f24070 */
[----:B------:R-:W-:Y:S01]  /*78a0*/  ISETP.GT.U32.AND P5, PT, R123, R88, PT ;  /* 0x000000587b00720c */ /* 0x000fe20003fa4070 */
[--C-:B------:R-:W-:Y:S01]  /*78b0*/  @!P6 IMAD.IADD R155, R155, 0x1, -R123.reuse ;  /* 0x000000019b9be824 */ /* 0x100fe200078e0a7b */
[-C--:B------:R-:W-:Y:S01]  /*78c0*/  @!P3 IADD3 R216, PT, PT, R216, -R123.reuse, RZ ;  /* 0x8000007bd8d8b210 */ /* 0x080fe20007ffe0ff */
[--C-:B------:R-:W-:Y:S01]  /*78d0*/  @!P4 IMAD.IADD R186, R186, 0x1, -R123.reuse ;  /* 0x00000001babac824 */ /* 0x100fe200078e0a7b */
[----:B------:R-:W-:Y:S02]  /*78e0*/  @!P0 IADD3 R58, PT, PT, R58, -R123, RZ ;  /* 0x8000007b3a3a8210 */ /* 0x000fe40007ffe0ff */
[C---:B------:R-:W-:Y:S02]  /*78f0*/  ISETP.GT.U32.AND P4, PT, R123.reuse, R173, PT ;  /* 0x000000ad7b00720c */ /* 0x040fe40003f84070 */
[C---:B------:R-:W-:Y:S02]  /*7900*/  ISETP.GT.U32.AND P3, PT, R123.reuse, R26, PT ;  /* 0x0000001a7b00720c */ /* 0x040fe40003f64070 */
[----:B------:R-:W-:Y:S01]  /*7910*/  ISETP.GT.U32.AND P0, PT, R123, R118, PT ;  /* 0x000000767b00720c */ /* 0x000fe20003f04070 */
[--C-:B------:R-:W-:Y:S01]  /*7920*/  @!P2 IMAD.IADD R249, R249, 0x1, -R123.reuse ;  /* 0x00000001f9f9a824 */ /* 0x100fe200078e0a7b */
[----:B------:R-:W-:Y:S01]  /*7930*/  ISETP.GT.U32.AND P2, PT, R123, R57, PT ;  /* 0x000000397b00720c */ /* 0x000fe20003f44070 */
[--C-:B------:R-:W-:Y:S01]  /*7940*/  @!P1 IMAD.IADD R27, R27, 0x1, -R123.reuse ;  /* 0x000000011b1b9824 */ /* 0x100fe200078e0a7b */
[C---:B------:R-:W-:Y:S01]  /*7950*/  ISETP.GT.U32.AND P1, PT, R123.reuse, R87, PT ;  /* 0x000000577b00720c */ /* 0x040fe20003f24070 */
[----:B------:R-:W-:Y:S01]  /*7960*/  @!P5 IMAD.IADD R88, R88, 0x1, -R123 ;  /* 0x000000015858d824 */ /* 0x000fe200078e0a7b */
[----:B------:R-:W-:-:S02]  /*7970*/  ISETP.GT.U32.AND P5, PT, R123, R155, PT ;  /* 0x0000009b7b00720c */ /* 0x000fc40003fa4070 */
[----:B------:R-:W-:Y:S02]  /*7980*/  ISETP.GT.U32.AND P6, PT, R123, R215, PT ;  /* 0x000000d77b00720c */ /* 0x000fe40003fc4070 */
[-C--:B------:R-:W-:Y:S01]  /*7990*/  @!P4 IADD3 R173, PT, PT, R173, -R123.reuse, RZ ;  /* 0x8000007badadc210 */ /* 0x080fe20007ffe0ff */
        /* <DEDUP_REMOVED lines=12> */
[C---:B------:R-:W-:Y:S01]  /*7a60*/  ISETP.GT.U32.AND P6, PT, R123.reuse, R88, PT ;  /* 0x000000587b00720c */ /* 0x040fe20003fc4070 */
        /* <DEDUP_REMOVED lines=8> */
[----:B------:R-:W-:Y:S02]  /*7af0*/  @!P5 IADD3 R119, PT, PT, R119, -R123, RZ ;  /* 0x8000007b7777d210 */ /* 0x000fe40007ffe0ff */
[C---:B------:R-:W-:Y:S02]  /*7b00*/  ISETP.GT.U32.AND P2, PT, R123.reuse, R217, PT ;  /* 0x000000d97b00720c */ /* 0x040fe40003f44070 */
[C---:B------:R-:W-:Y:S02]  /*7b10*/  ISETP.GT.U32.AND P1, PT, R123.reuse, R246, PT ;  /* 0x000000f67b00720c */ /* 0x040fe40003f24070 */
[C---:B------:R-:W-:Y:S01]  /*7b20*/  ISETP.GT.U32.AND P5, PT, R123.reuse, R89, PT ;  /* 0x000000597b00720c */ /* 0x040fe20003fa4070 */
[--C-:B------:R-:W-:Y:S01]  /*7b30*/  @!P6 IMAD.IADD R88, R88, 0x1, -R123.reuse ;  /* 0x000000015858e824 */ /* 0x100fe200078e0a7b */
[C---:B------:R-:W-:Y:S01]  /*7b40*/  ISETP.GT.U32.AND P6, PT, R123.reuse, R59, PT ;  /* 0x0000003b7b00720c */ /* 0x040fe20003fc4070 */
[--C-:B------:R-:W-:Y:S01]  /*7b50*/  @!P4 IMAD.IADD R156, R156, 0x1, -R123.reuse ;  /* 0x000000019c9cc824 */ /* 0x100fe200078e0a7b */
[----:B------:R-:W-:Y:S01]  /*7b60*/  ISETP.GT.U32.AND P4, PT, R123, R120, PT ;  /* 0x000000787b00720c */ /* 0x000fe20003f84070 */
[--C-:B------:R-:W-:Y:S01]  /*7b70*/  @!P3 IMAD.IADD R187, R187, 0x1, -R123.reuse ;  /* 0x00000001bbbbb824 */ /* 0x100fe200078e0a7b */
[C---:B------:R-:W-:Y:S01]  /*7b80*/  ISETP.GT.U32.AND P3, PT, R123.reuse, R157, PT ;  /* 0x0000009d7b00720c */ /* 0x040fe20003f64070 */
[----:B------:R-:W-:Y:S01]  /*7b90*/  @!P0 IMAD.IADD R28, R28, 0x1, -R123 ;  /* 0x000000011c1c8824 */ /* 0x000fe200078e0a7b */
[----:B------:R-:W-:-:S02]  /*7ba0*/  ISETP.GT.U32.AND P0, PT, R123, R248, PT ;  /* 0x000000f87b00720c */ /* 0x000fc40003f04070 */
[-C--:B------:R-:W-:Y:S01]  /*7bb0*/  @!P2 IADD3 R217, PT, PT, R217, -R123.reuse, RZ ;  /* 0x8000007bd9d9a210 */ /* 0x080fe20007ffe0ff */
[--C-:B------:R-:W-:Y:S01]  /*7bc0*/  @!P1 IMAD.IADD R246, R246, 0x1, -R123.reuse ;  /* 0x00000001f6f69824 */ /* 0x100fe200078e0a7b */
[----:B------:R-:W-:Y:S01]  /*7bd0*/  ISETP.GT.U32.AND P2, PT, R123, R188, PT ;  /* 0x000000bc7b00720c */ /* 0x000fe20003f44070 */
[--C-:B------:R-:W-:Y:S01]  /*7be0*/  @!P5 IMAD.IADD R89, R89, 0x1, -R123.reuse ;  /* 0x000000015959d824 */ /* 0x100fe200078e0a7b */
[C---:B------:R-:W-:Y:S02]  /*7bf0*/  ISETP.GT.U32.AND P1, PT, R123.reuse, R218, PT ;  /* 0x000000da7b00720c */ /* 0x040fe40003f24070 */
[----:B------:R-:W-:Y:S02]  /*7c00*/  ISETP.GT.U32.AND P5, PT, R123, R156, PT ;  /* 0x0000009c7b00720c */ /* 0x000fe40003fa4070 */
[-C--:B------:R-:W-:Y:S01]  /*7c10*/  @!P6 IADD3 R59, PT, PT, R59, -R123.reuse, RZ ;  /* 0x8000007b3b3be210 */ /* 0x080fe20007ffe0ff */
        /* <DEDUP_REMOVED lines=10> */
[----:B------:R-:W-:Y:S01]  /*7cc0*/  @!P5 IMAD.IADD R156, R156, 0x1, -R123 ;  /* 0x000000019c9cd824 */ /* 0x000fe200078e0a7b */
[----:B------:R-:W-:-:S02]  /*7cd0*/  ISETP.GT.U32.AND P5, PT, R123, R89, PT ;  /* 0x000000597b00720c */ /* 0x000fc40003fa4070 */
[----:B------:R-:W-:Y:S02]  /*7ce0*/  ISETP.GT.U32.AND P6, PT, R123, R119, PT ;  /* 0x000000777b00720c */ /* 0x000fe40003fc4070 */
[----:B------:R-:W-:Y:S01]  /*7cf0*/  @!P4 IADD3 R187, PT, PT, R187, -R123, RZ ;  /* 0x8000007bbbbbc210 */ /* 0x000fe20007ffe0ff */
[--C-:B------:R-:W-:Y:S01]  /*7d00*/  @!P3 IMAD.IADD R217, R217, 0x1, -R123.reuse ;  /* 0x00000001d9d9b824 */ /* 0x100fe200078e0a7b */
[----:B------:R-:W-:Y:S01]  /*7d10*/  ISETP.GT.U32.AND P4, PT, R123, R120, PT ;  /* 0x000000787b00720c */ /* 0x000fe20003f84070 */
        /* <DEDUP_REMOVED lines=10> */
[----:B------:R-:W-:Y:S01]  /*7dc0*/  @!P4 IADD3 R120, PT, PT, R120, -R123, RZ ;  /* 0x8000007b7878c210 */ /* 0x000fe20007ffe0ff */
[--C-:B------:R-:W-:Y:S01]  /*7dd0*/  @!P3 IMAD.IADD R157, R157, 0x1, -R123.reuse ;  /* 0x000000019d9db824 */ /* 0x100fe200078e0a7b */
[----:B------:R-:W-:Y:S01]  /*7de0*/  ISETP.GT.U32.AND P6, PT, R123, R248, PT ;  /* 0x000000f87b00720c */ /* 0x000fe20003fc4070 */
[----:B------:R-:W-:Y:S01]  /*7df0*/  @!P0 IMAD.IADD R29, R29, 0x1, -R123 ;  /* 0x000000011d1d8824 */ /* 0x000fe200078e0a7b */
[C---:B------:R-:W-:Y:S02]  /*7e00*/  ISETP.GT.U32.AND P4, PT, R123.reuse, R90, PT ;  /* 0x0000005a7b00720c */ /* 0x040fe40003f84070 */
[----:B------:R-:W-:-:S02]  /*7e10*/  ISETP.GT.U32.AND P3, PT, R123, R121, PT ;  /* 0x000000797b00720c */ /* 0x000fc40003f64070 */
[C---:B------:R-:W-:Y:S01]  /*7e20*/  ISETP.GT.U32.AND P0, PT, R123.reuse, R244, PT ;  /* 0x000000f47b00720c */ /* 0x040fe20003f04070 */
[--C-:B------:R-:W-:Y:S01]  /*7e30*/  @!P2 IMAD.IADD R188, R188, 0x1, -R123.reuse ;  /* 0x00000001bcbca824 */ /* 0x100fe200078e0a7b */
[-C--:B------:R-:W-:Y:S02]  /*7e40*/  @!P1 IADD3 R218, PT, PT, R218, -R123.reuse, RZ ;  /* 0x8000007bdada9210 */ /* 0x080fe40007ffe0ff */
[----:B------:R-:W-:Y:S02]  /*7e50*/  @!P5 IADD3 R60, PT, PT, R60, -R123, RZ ;  /* 0x8000007b3c3cd210 */ /* 0x000fe40007ffe0ff */
[C---:B------:R-:W-:Y:S02]  /*7e60*/  ISETP.GT.U32.AND P2, PT, R123.reuse, R158, PT ;  /* 0x0000009e7b00720c */ /* 0x040fe40003f44070 */
[C---:B------:R-:W-:Y:S02]  /*7e70*/  ISETP.GT.U32.AND P1, PT, R123.reuse, R189, PT ;  /* 0x000000bd7b00720c */ /* 0x040fe40003f24070 */
[C---:B------:R-:W-:Y:S01]  /*7e80*/  ISETP.GT.U32.AND P5, PT, R123.reuse, R30, PT ;  /* 0x0000001e7b00720c */ /* 0x040fe20003fa4070 */
[--C-:B------:R-:W-:Y:S01]  /*7e90*/  @!P6 IMAD.IADD R248, R248, 0x1, -R123.reuse ;  /* 0x00000001f8f8e824 */ /* 0x100fe200078e0a7b */
        /* <DEDUP_REMOVED lines=13> */
[----:B------:R-:W-:-:S02]  /*7f70*/  @!P6 IMAD.IADD R219, R219, 0x1, -R123 ;  /* 0x00000001dbdbe824 */ /* 0x000fc400078e0a7b */
[--C-:B------:R-:W-:Y:S01]  /*7f80*/  @!P4 IMAD.IADD R61, R61, 0x1, -R123.reuse ;  /* 0x000000013d3dc824 */ /* 0x100fe200078e0a7b */
[----:B------:R-:W-:Y:S01]  /*7f90*/  @!P3 IADD3 R91, PT, PT, R91, -R123, RZ ;  /* 0x8000007b5b5bb210 */ /* 0x000fe20007ffe0ff */
[--C-:B------:R-:W-:Y:S01]  /*7fa0*/  @!P0 IMAD.IADD R60, R60, 0x1, -R123.reuse ;  /* 0x000000013c3c8824 */ /* 0x100fe200078e0a7b */
[C---:B------:R-:W-:Y:S02]  /*7fb0*/  ISETP.GT.U32.AND P4, PT, R123.reuse, R121, PT ;  /* 0x000000797b00720c */ /* 0x040fe40003f84070 */
[C---:B------:R-:W-:Y:S02]  /*7fc0*/  ISETP.GT.U32.AND P3, PT, R123.reuse, R158, PT ;  /* 0x0000009e7b00720c */ /* 0x040fe40003f64070 */
[C---:B------:R-:W-:Y:S01]  /*7fd0*/  ISETP.GT.U32.AND P0, PT, R123.reuse, R244, PT ;  /* 0x000000f47b00720c */ /* 0x040fe20003f04070 */
[--C-:B------:R-:W-:Y:S01]  /*7fe0*/  @!P2 IMAD.IADD R130, R130, 0x1, -R123.reuse ;  /* 0x000000018282a824 */ /* 0x100fe200078e0a7b */
[----:B------:R-:W-:Y:S01]  /*7ff0*/  ISETP.GT.U32.AND P2, PT, R123, R189, PT ;  /* 0x000000bd7b00720c */ /* 0x000fe20003f44070 */
[--C-:B------:R-:W-:Y:S01]  /*8000*/  @!P1 IMAD.IADD R159, R159, 0x1, -R123.reuse ;  /* 0x000000019f9f9824 */ /* 0x100fe200078e0a7b */
[C---:B------:R-:W-:Y:S01]  /*8010*/  ISETP.GT.U32.AND P1, PT, R123.reuse, R219, PT ;  /* 0x000000db7b00720c */ /* 0x040fe20003f24070 */
[----:B------:R-:W-:Y:S01]  /*8020*/  @!P5 IMAD.IADD R90, R90, 0x1, -R123 ;  /* 0x000000015a5ad824 */ /* 0x000fe200078e0a7b */
[----:B------:R-:W-:-:S02]  /*8030*/  ISETP.GT.U32.AND P5, PT, R123, R30, PT ;  /* 0x0000001e7b00720c */ /* 0x000fc40003fa4070 */
[----:B------:R-:W-:Y:S02]  /*8040*/  ISETP.GT.U32.AND P6, PT, R123, R29, PT ;  /* 0x0000001d7b00720c */ /* 0x000fe40003fc4070 */
[----:B------:R-:W-:Y:S01]  /*8050*/  @!P4 IADD3 R121, PT, PT, R121, -R123, RZ ;  /* 0x8000007b7979c210 */ /* 0x000fe20007ffe0ff */
        /* <DEDUP_REMOVED lines=10> */
[----:B------:R-:W-:Y:S02]  /*8100*/  ISETP.GT.U32.AND P5, PT, R123, R0, PT ;  /* 0x000000007b00720c */ /* 0x000fe40003fa4070 */
[-C--:B------:R-:W-:Y:S01]  /*8110*/  @!P6 IADD3 R29, PT, PT, R29, -R123.reuse, RZ ;  /* 0x8000007b1d1de210 */ /* 0x080fe20007ffe0ff */
[--C-:B------:R-:W-:Y:S01]  /*8120*/  @!P3 IMAD.IADD R91, R91, 0x1, -R123.reuse ;  /* 0x000000015b5bb824 */ /* 0x100fe200078e0a7b */
[----:B------:R-:W-:Y:S01]  /*8130*/  @!P4 IADD3 R61, PT, PT, R61, -R123, RZ ;  /* 0x8000007b3d3dc210 */ /* 0x000fe20007ffe0ff */
[----:B------:R-:W-:Y:S01]  /*8140*/  @!P0 IMAD.IADD R220, R220, 0x1, -R123 ;  /* 0x00000001dcdc8824 */ /* 0x000fe200078e0a7b */
[C---:B------:R-:W-:Y:S02]  /*8150*/  ISETP.GT.U32.AND P6, PT, R123.reuse, R159, PT ;  /* 0x0000009f7b00720c */ /* 0x040fe40003fc4070 */
[----:B------:R-:W-:-:S02]  /*8160*/  ISETP.GT.U32.AND P4, PT, R123, R31, PT ;  /* 0x0000001f7b00720c */ /* 0x000fc40003f84070 */
[C---:B------:R-:W-:Y:S02]  /*8170*/  ISETP.GT.U32.AND P3, PT, R123.reuse, R62, PT ;  /* 0x0000003e7b00720c */ /* 0x040fe40003f64070 */
        /* <DEDUP_REMOVED lines=11> */
[-C--:B------:R-:W-:Y:S02]  /*8230*/  @!P0 IADD3 R191, PT, PT, R191, -R123.reuse, RZ ;  /* 0x8000007bbfbf8210 */ /* 0x080fe40007ffe0ff */
        /* <DEDUP_REMOVED lines=9> */
[--C-:B------:R-:W-:Y:S02]  /*82d0*/  @!P6 IMAD.IADD R131, R131, 0x1, -R123.reuse ;  /* 0x000000018383e824 */ /* 0x100fe400078e0a7b */
[--C-:B------:R-:W-:Y:S01]  /*82e0*/  @!P4 IMAD.IADD R2, R2, 0x1, -R123.reuse ;  /* 0x000000010202c824 */ /* 0x100fe200078e0a7b */
[----:B------:R-:W-:Y:S01]  /*82f0*/  @!P3 IADD3 R32, PT, PT, R32, -R123, RZ ;  /* 0x8000007b2020b210 */ /* 0x000fe20007ffe0ff */
[----:B------:R-:W-:Y:S01]  /*8300*/  @!P0 IMAD.IADD R0, R0, 0x1, -R123 ;  /* 0x0000000100008824 */ /* 0x000fe200078e0a7b */
[C---:B------:R-:W-:Y:S02]  /*8310*/  ISETP.GT.U32.AND P4, PT, R123.reuse, R62, PT ;  /* 0x0000003e7b00720c */ /* 0x040fe40003f84070 */
[----:B------:R-:W-:-:S02]  /*8320*/  ISETP.GT.U32.AND P3, PT, R123, R92, PT ;  /* 0x0000005c7b00720c */ /* 0x000fc40003f64070 */
[----:B------:R-:W-:Y:S01]  /*8330*/  ISETP.GT.U32.AND P0, PT, R123, R191, PT ;  /* 0x000000bf7b00720c */ /* 0x000fe20003f04070 */
[--C-:B------:R-:W-:Y:S01]  /*8340*/  @!P2 IMAD.IADD R63, R63, 0x1, -R123.reuse ;  /* 0x000000013f3fa824 */ /* 0x100fe200078e0a7b */
[----:B------:R-:W-:Y:S01]  /*8350*/  @!P1 IADD3 R220, PT, PT, R220, -R123, RZ ;  /* 0x8000007bdcdc9210 */ /* 0x000fe20007ffe0ff */
[--C-:B------:R-:W-:Y:S01]  /*8360*/  @!P5 IMAD.IADD R31, R31, 0x1, -R123.reuse ;  /* 0x000000011f1fd824 */ /* 0x100fe200078e0a7b */
[C---:B------:R-:W-:Y:S02]  /*8370*/  ISETP.GT.U32.AND P2, PT, R123.reuse, R131, PT ;  /* 0x000000837b00720c */ /* 0x040fe40003f44070 */
        /* <DEDUP_REMOVED lines=43> */
[----:B------:R-:W-:Y:S01]  /*8630*/  @!P6 IADD3 R33, PT, PT, R33, -R123, RZ ;  /* 0x8000007b2121e210 */ /* 0x000fe20007ffe0ff */
[--C-:B------:R-:W-:Y:S01]  /*8640*/  @!P4 IMAD.IADD R193, R193, 0x1, -R123.reuse ;  /* 0x00000001c1c1c824 */ /* 0x100fe200078e0a7b */
[----:B------:R-:W-:Y:S02]  /*8650*/  ISETP.GT.U32.AND P4, PT, R123, R3, PT ;  /* 0x000000037b00720c */ /* 0x000fe40003f84070 */
[----:B------:R-:W-:Y:S01]  /*8660*/  @!P3 IADD3 R223, PT, PT, R223, -R123, RZ ;  /* 0x8000007bdfdfb210 */ /* 0x000fe20007ffe0ff */
        /* <DEDUP_REMOVED lines=8> */
[C---:B------:R-:W-:Y:S02]  /*86f0*/  ISETP.GT.U32.AND P5, PT, R123.reuse, R162, PT ;  /* 0x000000a27b00720c */ /* 0x040fe40003fa4070 */
[----:B------:R-:W-:Y:S01]  /*8700*/  ISETP.GT.U32.AND P6, PT, R123, R93, PT ;  /* 0x0000005d7b00720c */ /* 0x000fe20003fc4070 */
[--C-:B------:R-:W-:Y:S01]  /*8710*/  @!P3 IMAD.IADD R33, R33, 0x1, -R123.reuse ;  /* 0x000000012121b824 */ /* 0x100fe200078e0a7b */
[----:B------:R-:W-:Y:S01]  /*8720*/  @!P4 IADD3 R3, PT, PT, R3, -R123, RZ ;  /* 0x8000007b0303c210 */ /* 0x000fe20007ffe0ff */
[----:B------:R-:W-:Y:S01]  /*8730*/  @!P0 IMAD.IADD R133, R133, 0x1, -R123 ;  /* 0x0000000185858824 */ /* 0x000fe200078e0a7b */
        /* <DEDUP_REMOVED lines=34> */
[C---:B------:R-:W-:Y:S01]  /*8960*/  ISETP.GT.U32.AND P1, PT, R123.reuse, R95, PT ;  /* 0x0000005f7b00720c */ /* 0x040fe20003f24070 */
[--C-:B------:R-:W-:Y:S01]  /*8970*/  @!P5 IMAD.IADD R96, R96, 0x1, -R123.reuse ;  /* 0x000000016060d824 */ /* 0x100fe200078e0a7b */
[C---:B------:R-:W-:Y:S01]  /*8980*/  ISETP.GT.U32.AND P5, PT, R123.reuse, R163, PT ;  /* 0x000000a37b00720c */ /* 0x040fe20003fa4070 */
[--C-:B------:R-:W-:Y:S01]  /*8990*/  @!P6 IMAD.IADD R194, R194, 0x1, -R123.reuse ;  /* 0x00000001c2c2e824 */ /* 0x100fe200078e0a7b */
[----:B------:R-:W-:Y:S01]  /*89a0*/  ISETP.GT.U32.AND P6, PT, R123, R4, PT ;  /* 0x000000047b00720c */ /* 0x000fe20003fc4070 */
[--C-:B------:R-:W-:Y:S02]  /*89b0*/  @!P4 IMAD.IADD R135, R135, 0x1, -R123.reuse ;  /* 0x000000018787c824 */ /* 0x100fe400078e0a7b */
[--C-:B------:R-:W-:Y:S01]  /*89c0*/  @!P3 IMAD.IADD R34, R34, 0x1, -R123.reuse ;  /* 0x000000012222b824 */ /* 0x100fe200078e0a7b */
[C---:B------:R-:W-:Y:S01]  /*89d0*/  ISETP.GT.U32.AND P4, PT, R123.reuse, R194, PT ;  /* 0x000000c27b00720c */ /* 0x040fe20003f84070 */
[----:B------:R-:W-:Y:S01]  /*89e0*/  @!P0 IMAD.IADD R134, R134, 0x1, -R123 ;  /* 0x0000000186868824 */ /* 0x000fe200078e0a7b */
        /* <DEDUP_REMOVED lines=8> */
[-C--:B------:R-:W-:Y:S01]  /*8a70*/  @!P6 IADD3 R4, PT, PT, R4, -R123.reuse, RZ ;  /* 0x8000007b0404e210 */ /* 0x080fe20007ffe0ff */
        /* <DEDUP_REMOVED lines=16> */
[C---:B------:R-:W-:Y:S01]  /*8b80*/  ISETP.GT.U32.AND P6, PT, R123.reuse, R97, PT ;  /* 0x000000617b00720c */ /* 0x040fe20003fc4070 */
[--C-:B------:R-:W-:Y:S01]  /*8b90*/  @!P0 IMAD.IADD R36, R36, 0x1, -R123.reuse ;  /* 0x0000000124248824 */ /* 0x100fe200078e0a7b */
[C---:B------:R-:W-:Y:S02]  /*8ba0*/  ISETP.GT.U32.AND P4, PT, R123.reuse, R136, PT ;  /* 0x000000887b00720c */ /* 0x040fe40003f84070 */
[C---:B------:R-:W-:Y:S02]  /*8bb0*/  ISETP.GT.U32.AND P3, PT, R123.reuse, R165, PT ;  /* 0x000000a57b00720c */ /* 0x040fe40003f64070 */
[----:B------:R-:W-:Y:S01]  /*8bc0*/  ISETP.GT.U32.AND P0, PT, R123, R7, PT ;  /* 0x000000077b00720c */ /* 0x000fe20003f04070 */
[----:B------:R-:W-:Y:S01]  /*8bd0*/  @!P1 IMAD.IADD R6, R6, 0x1, -R123 ;  /* 0x0000000106069824 */ /* 0x000fe200078e0a7b */
[----:B------:R-:W-:-:S02]  /*8be0*/  @!P2 IADD3 R225, PT, PT, R225, -R123, RZ ;  /* 0x8000007be1e1a210 */ /* 0x000fc40007ffe0ff */
[----:B------:R-:W-:Y:S02]  /*8bf0*/  @!P5 IADD3 R67, PT, PT, R67, -R123, RZ ;  /* 0x8000007b4343d210 */ /* 0x000fe40007ffe0ff */
[C---:B------:R-:W-:Y:S02]  /*8c00*/  ISETP.GT.U32.AND P2, PT, R123.reuse, R196, PT ;  /* 0x000000c47b00720c */ /* 0x040fe40003f44070 */
[C---:B------:R-:W-:Y:S02]  /*8c10*/  ISETP.GT.U32.AND P1, PT, R123.reuse, R226, PT ;  /* 0x000000e27b00720c */ /* 0x040fe40003f24070 */
[----:B------:R-:W-:Y:S01]  /*8c20*/  ISETP.GT.U32.AND P5, PT, R123, R37, PT ;  /* 0x000000257b00720c */ /* 0x000fe20003fa4070 */
[--C-:B------:R-:W-:Y:S01]  /*8c30*/  @!P6 IMAD.IADD R97, R97, 0x1, -R123.reuse ;  /* 0x000000016161e824 */ /* 0x100fe200078e0a7b */
[-C--:B------:R-:W-:Y:S01]  /*8c40*/  @!P3 IADD3 R165, PT, PT, R165, -R123.reuse, RZ ;  /* 0x8000007ba5a5b210 */ /* 0x080fe20007ffe0ff */
[----:B------:R-:W-:Y:S01]  /*8c50*/  @!P4 IMAD.IADD R136, R136, 0x1, -R123 ;  /* 0x000000018888c824 */ /* 0x000fe200078e0a7b */
[----:B------:R-:W-:-:S02]  /*8c60*/  @!P0 IADD3 R7, PT, PT, R7, -R123, RZ ;  /* 0x8000007b07078210 */ /* 0x000fc40007ffe0ff */
[C---:B------:R-:W-:Y:S02]  /*8c70*/  ISETP.GT.U32.AND P6, PT, R123.reuse, R164, PT ;  /* 0x000000a47b00720c */ /* 0x040fe40003fc4070 */
[C---:B------:R-:W-:Y:S02]  /*8c80*/  ISETP.GT.U32.AND P3, PT, R123.reuse, R225, PT ;  /* 0x000000e17b00720c */ /* 0x040fe40003f64070 */
[C---:B------:R-:W-:Y:S01]  /*8c90*/  ISETP.GT.U32.AND P0, PT, R123.reuse, R67, PT ;  /* 0x000000437b00720c */ /* 0x040fe20003f04070 */
[--C-:B------:R-:W-:Y:S01]  /*8ca0*/  @!P2 IMAD.IADD R196, R196, 0x1, -R123.reuse ;  /* 0x00000001c4c4a824 */ /* 0x100fe200078e0a7b */
[C---:B------:R-:W-:Y:S01]  /*8cb0*/  ISETP.GT.U32.AND P4, PT, R123.reuse, R195, PT ;  /* 0x000000c37b00720c */ /* 0x040fe20003f84070 */
[--C-:B------:R-:W-:Y:S01]  /*8cc0*/  @!P1 IMAD.IADD R226, R226, 0x1, -R123.reuse ;  /* 0x00000001e2e29824 */ /* 0x100fe200078e0a7b */
[----:B------:R-:W-:Y:S01]  /*8cd0*/  ISETP.GT.U32.AND P2, PT, R123, R6, PT ;  /* 0x000000067b00720c */ /* 0x000fe20003f44070 */
[----:B------:R-:W-:Y:S01]  /*8ce0*/  @!P5 IMAD.IADD R37, R37, 0x1, -R123 ;  /* 0x000000012525d824 */ /* 0x000fe200078e0a7b */
[----:B------:R-:W-:-:S02]  /*8cf0*/  ISETP.GT.U32.AND P1, PT, R123, R36, PT ;  /* 0x000000247b00720c */ /* 0x000fc40003f24070 */
[C---:B------:R-:W-:Y:S01]  /*8d00*/  ISETP.GT.U32.AND P5, PT, R123.reuse, R136, PT ;  /* 0x000000887b00720c */ /* 0x040fe20003fa4070 */
[--C-:B------:R-:W-:Y:S01]  /*8d10*/  @!P6 IMAD.IADD R164, R164, 0x1, -R123.reuse ;  /* 0x00000001a4a4e824 */ /* 0x100fe200078e0a7b */
[----:B------:R-:W-:Y:S01]  /*8d20*/  ISETP.GT.U32.AND P6, PT, R123, R97, PT ;  /* 0x000000617b00720c */ /* 0x000fe20003fc4070 */
[--C-:B------:R-:W-:Y:S01]  /*8d30*/  @!P3 IMAD.IADD R225, R225, 0x1, -R123.reuse ;  /* 0x00000001e1e1b824 */ /* 0x100fe200078e0a7b */
[----:B------:R-:W-:Y:S01]  /*8d40*/  ISETP.GT.U32.AND P3, PT, R123, R165, PT ;  /* 0x000000a57b00720c */ /* 0x000fe20003f64070 */
[--C-:B------:R-:W-:Y:S01]  /*8d50*/  @!P0 IMAD.IADD R67, R67, 0x1, -R123.reuse ;  /* 0x0000000143438824 */ /* 0x100fe200078e0a7b */
[----:B------:R-:W-:Y:S02]  /*8d60*/  ISETP.GT.U32.AND P0, PT, R123, R7, PT ;  /* 0x000000077b00720c */ /* 0x000fe40003f04070 */
[----:B------:R-:W-:Y:S01]  /*8d70*/  @!P4 IADD3 R195, PT, PT, R195, -R123, RZ ;  /* 0x8000007bc3c3c210 */ /* 0x000fe20007ffe0ff */
[----:B------:R-:W-:Y:S01]  /*8d80*/  @!P2 IMAD.IADD R6, R6, 0x1, -R123 ;  /* 0x000000010606a824 */ /* 0x000fe200078e0a7b */
[----:B------:R-:W-:-:S02]  /*8d90*/  ISETP.GT.U32.AND P2, PT, R123, R196, PT ;  /* 0x000000c47b00720c */ /* 0x000fc40003f44070 */
[-C--:B------:R-:W-:Y:S02]  /*8da0*/  @!P1 IADD3 R36, PT, PT, R36, -R123.reuse, RZ ;  /* 0x8000007b24249210 */ /* 0x080fe40007ffe0ff */
[----:B------:R-:W-:Y:S02]  /*8db0*/  @!P5 IADD3 R136, PT, PT, R136, -R123, RZ ;  /* 0x8000007b8888d210 */ /* 0x000fe40007ffe0ff */
[C---:B------:R-:W-:Y:S02]  /*8dc0*/  ISETP.GT.U32.AND P4, PT, R123.reuse, R226, PT ;  /* 0x000000e27b00720c */ /* 0x040fe40003f84070 */
[C---:B------:R-:W-:Y:S02]  /*8dd0*/  ISETP.GT.U32.AND P1, PT, R123.reuse, R37, PT ;  /* 0x000000257b00720c */ /* 0x040fe40003f24070 */
[----:B------:R-:W-:Y:S01]  /*8de0*/  ISETP.GT.U32.AND P5, PT, R123, R98, PT ;  /* 0x000000627b00720c */ /* 0x000fe20003fa4070 */
[--C-:B------:R-:W-:Y:S01]  /*8df0*/  @!P6 IMAD.IADD R97, R97, 0x1, -R123.reuse ;  /* 0x000000016161e824 */ /* 0x100fe200078e0a7b */
[----:B------:R-:W-:Y:S01]  /*8e00*/  ISETP.GT.U32.AND P6, PT, R123, R68, PT ;  /* 0x000000447b00720c */ /* 0x000fe20003fc4070 */
[--C-:B------:R-:W-:Y:S01]  /*8e10*/  @!P3 IMAD.IADD R165, R165, 0x1, -R123.reuse ;  /* 0x00000001a5a5b824 */ /* 0x100fe200078e0a7b */
[----:B------:R-:W-:Y:S01]  /*8e20*/  ISETP.GT.U32.AND P3, PT, R123, R137, PT ;  /* 0x000000897b00720c */ /* 0x000fe20003f64070 */
[--C-:B------:R-:W-:Y:S01]  /*8e30*/  @!P0 IMAD.IADD R7, R7, 0x1, -R123.reuse ;  /* 0x0000000107078824 */ /* 0x100fe200078e0a7b */
[C---:B------:R-:W-:Y:S01]  /*8e40*/  ISETP.GT.U32.AND P0, PT, R123.reuse, R227, PT ;  /* 0x000000e37b00720c */ /* 0x040fe20003f04070 */
[----:B------:R-:W-:Y:S01]  /*8e50*/  @!P2 IMAD.IADD R196, R196, 0x1, -R123 ;  /* 0x00000001c4c4a824 */ /* 0x000fe200078e0a7b */
[----:B------:R-:W-:-:S02]  /*8e60*/  ISETP.GT.U32.AND P2, PT, R123, R166, PT ;  /* 0x000000a67b00720c */ /* 0x000fc40003f44070 */
        /* <DEDUP_REMOVED lines=13> */
[-C--:B------:R-:W-:Y:S02]  /*8f40*/  @!P2 IADD3 R166, PT, PT, R166, -R123.reuse, RZ ;  /* 0x8000007ba6a6a210 */ /* 0x080fe40007ffe0ff */
[----:B------:R-:W-:Y:S01]  /*8f50*/  @!P1 IADD3 R8, PT, PT, R8, -R123, RZ ;  /* 0x8000007b08089210 */ /* 0x000fe20007ffe0ff */
[----:B------:R-:W-:Y:S01]  /*8f60*/  @!P5 IMAD.IADD R69, R69, 0x1, -R123 ;  /* 0x000000014545d824 */ /* 0x000fe200078e0a7b */
[C---:B------:R-:W-:Y:S02]  /*8f70*/  ISETP.GT.U32.AND P2, PT, R123.reuse, R138, PT ;  /* 0x0000008a7b00720c */ /* 0x040fe40003f44070 */
[----:B------:R-:W-:-:S02]  /*8f80*/  ISETP.GT.U32.AND P4, PT, R123, R167, PT ;  /* 0x000000a77b00720c */ /* 0x000fc40003f84070 */
[C---:B------:R-:W-:Y:S02]  /*8f90*/  ISETP.GT.U32.AND P1, PT, R123.reuse, R68, PT ;  /* 0x000000447b00720c */ /* 0x040fe40003f24070 */
[----:B------:R-:W-:Y:S01]  /*8fa0*/  ISETP.GT.U32.AND P5, PT, R123, R137, PT ;  /* 0x000000897b00720c */ /* 0x000fe20003fa4070 */
[--C-:B------:R-:W-:Y:S01]  /*8fb0*/  @!P6 IMAD.IADD R38, R38, 0x1, -R123.reuse ;  /* 0x000000012626e824 */ /* 0x100fe200078e0a7b */
[-C--:B------:R-:W-:Y:S02]  /*8fc0*/  @!P3 IADD3 R99, PT, PT, R99, -R123.reuse, RZ ;  /* 0x8000007b6363b210 */ /* 0x080fe40007ffe0ff */
[----:B------:R-:W-:Y:S02]  /*8fd0*/  @!P0 IADD3 R198, PT, PT, R198, -R123, RZ ;  /* 0x8000007bc6c68210 */ /* 0x000fe40007ffe0ff */
[C---:B------:R-:W-:Y:S02]  /*8fe0*/  ISETP.GT.U32.AND P3, PT, R123.reuse, R166, PT ;  /* 0x000000a67b00720c */ /* 0x040fe40003f64070 */
[C---:B------:R-:W-:Y:S01]  /*8ff0*/  ISETP.GT.U32.AND P0, PT, R123.reuse, R8, PT ;  /* 0x000000087b00720c */ /* 0x040fe20003f04070 */
[--C-:B------:R-:W-:Y:S01]  /*9000*/  @!P2 IMAD.IADD R138, R138, 0x1, -R123.reuse ;  /* 0x000000018a8aa824 */ /* 0x100fe200078e0a7b */
[----:B------:R-:W-:Y:S01]  /*9010*/  ISETP.GT.U32.AND P2, PT, R123, R197, PT ;  /* 0x000000c57b00720c */ /* 0x000fe20003f44070 */
[--C-:B------:R-:W-:Y:S01]  /*9020*/  @!P4 IMAD.IADD R167, R167, 0x1, -R123.reuse ;  /* 0x00000001a7a7c824 */ /* 0x100fe200078e0a7b */
[----:B------:R-:W-:Y:S01]  /*9030*/  ISETP.GT.U32.AND P4, PT, R123, R227, PT ;  /* 0x000000e37b00720c */ /* 0x000fe20003f84070 */
[----:B------:R-:W-:Y:S01]  /*9040*/  @!P1 IMAD.IADD R68, R68, 0x1, -R123 ;  /* 0x0000000144449824 */ /* 0x000fe200078e0a7b */
[----:B------:R-:W-:-:S02]  /*9050*/  @!P5 IADD3 R137, PT, PT, R137, -R123, RZ ;  /* 0x8000007b8989d210 */ /* 0x000fc40007ffe0ff */
[C---:B------:R-:W-:Y:S02]  /*9060*/  ISETP.GT.U32.AND P1, PT, R123.reuse, R38, PT ;  /* 0x000000267b00720c */ /* 0x040fe40003f24070 */
[C---:B------:R-:W-:Y:S01]  /*9070*/  ISETP.GT.U32.AND P5, PT, R123.reuse, R69, PT ;  /* 0x000000457b00720c */ /* 0x040fe20003fa4070 */
[--C-:B------:R-:W-:Y:S01]  /*9080*/  @!P3 IMAD.IADD R166, R166, 0x1, -R123.reuse ;  /* 0x00000001a6a6b824 */ /* 0x100fe200078e0a7b */
[C---:B------:R-:W-:Y:S01]  /*9090*/  ISETP.GT.U32.AND P6, PT, R123.reuse, R98, PT ;  /* 0x000000627b00720c */ /* 0x040fe20003fc4070 */
[--C-:B------:R-:W-:Y:S01]  /*90a0*/  @!P0 IMAD.IADD R8, R8, 0x1, -R123.reuse ;  /* 0x0000000108088824 */ /* 0x100fe200078e0a7b */
[C---:B------:R-:W-:Y:S02]  /*90b0*/  ISETP.GT.U32.AND P3, PT, R123.reuse, R99, PT ;  /* 0x000000637b00720c */ /* 0x040fe40003f64070 */
[----:B------:R-:W-:Y:S01]  /*90c0*/  ISETP.GT.U32.AND P0, PT, R123, R228, PT ;  /* 0x000000e47b00720c */ /* 0x000fe20003f04070 */
[----:B------:R-:W-:Y:S01]  /*90d0*/  @!P2 IMAD.IADD R197, R197, 0x1, -R123 ;  /* 0x00000001c5c5a824 */ /* 0x000fe200078e0a7b */
[----:B------:R-:W-:-:S02]  /*90e0*/  @!P4 IADD3 R227, PT, PT, R227, -R123, RZ ;  /* 0x8000007be3e3c210 */ /* 0x000fc40007ffe0ff */
[C---:B------:R-:W-:Y:S01]  /*90f0*/  ISETP.GT.U32.AND P2, PT, R123.reuse, R138, PT ;  /* 0x0000008a7b00720c */ /* 0x040fe20003f44070 */
[--C-:B------:R-:W-:Y:S01]  /*9100*/  @!P1 IMAD.IADD R38, R38, 0x1, -R123.reuse ;  /* 0x0000000126269824 */ /* 0x100fe200078e0a7b */
[----:B------:R-:W-:Y:S02]  /*9110*/  ISETP.GT.U32.AND P4, PT, R123, R198, PT ;  /* 0x000000c67b00720c */ /* 0x000fe40003f84070 */
[----:B------:R-:W-:Y:S02]  /*9120*/  @!P5 IADD3 R69, PT, PT, R69, -R123, RZ ;  /* 0x8000007b4545d210 */ /* 0x000fe40007ffe0ff */
[C---:B------:R-:W-:Y:S02]  /*9130*/  ISETP.GT.U32.AND P1, PT, R123.reuse, R9, PT ;  /* 0x000000097b00720c */ /* 0x040fe40003f24070 */
[C---:B------:R-:W-:Y:S01]  /*9140*/  ISETP.GT.U32.AND P5, PT, R123.reuse, R39, PT ;  /* 0x000000277b00720c */ /* 0x040fe20003fa4070 */
[--C-:B------:R-:W-:Y:S01]  /*9150*/  @!P6 IMAD.IADD R98, R98, 0x1, -R123.reuse ;  /* 0x000000016262e824 */ /* 0x100fe200078e0a7b */
[----:B------:R-:W-:Y:S01]  /*9160*/  ISETP.GT.U32.AND P6, PT, R123, R167, PT ;  /* 0x000000a77b00720c */ /* 0x000fe20003fc4070 */
[--C-:B------:R-:W-:Y:S01]  /*9170*/  @!P3 IMAD.IADD R99, R99, 0x1, -R123.reuse ;  /* 0x000000016363b824 */ /* 0x100fe200078e0a7b */
        /* <DEDUP_REMOVED lines=9> */
[C---:B------:R-:W-:Y:S02]  /*9210*/  ISETP.GT.U32.AND P1, PT, R123.reuse, R101, PT ;  /* 0x000000657b00720c */ /* 0x040fe40003f24070 */
[----:B------:R-:W-:Y:S01]  /*9220*/  ISETP.GT.U32.AND P5, PT, R123, R11, PT ;  /* 0x0000000b7b00720c */ /* 0x000fe20003fa4070 */
[----:B------:R-:W-:Y:S01]  /*9230*/  @!P3 IMAD.IADD R70, R70, 0x1, -R123 ;  /* 0x000000014646b824 */ /* 0x000fe200078e0a7b */
[-C--:B------:R-:W-:Y:S02]  /*9240*/  @!P6 IADD3 R167, PT, PT, R167, -R123.reuse, RZ ;  /* 0x8000007ba7a7e210 */ /* 0x080fe40007ffe0ff */
[----:B------:R-:W-:Y:S02]  /*9250*/  @!P0 IADD3 R229, PT, PT, R229, -R123, RZ ;  /* 0x8000007be5e58210 */ /* 0x000fe40007ffe0ff */
        /* <DEDUP_REMOVED lines=21> */
[----:B------:R-:W-:Y:S02]  /*93b0*/  @!P5 IADD3 R70, PT, PT, R70, -R123, RZ ;  /* 0x8000007b4646d210 */ /* 0x000fe40007ffe0ff */
[C---:B------:R-:W-:Y:S02]  /*93c0*/  ISETP.GT.U32.AND P4, PT, R123.reuse, R199, PT ;  /* 0x000000c77b00720c */ /* 0x040fe40003f84070 */
[C---:B------:R-:W-:Y:S02]  /*93d0*/  ISETP.GT.U32.AND P1, PT, R123.reuse, R101, PT ;  /* 0x000000657b00720c */ /* 0x040fe40003f24070 */
[----:B------:R-:W-:Y:S01]  /*93e0*/  ISETP.GT.U32.AND P5, PT, R123, R11, PT ;  /* 0x0000000b7b00720c */ /* 0x000fe20003fa4070 */
[--C-:B------:R-:W-:Y:S02]  /*93f0*/  @!P6 IMAD.IADD R139, R139, 0x1, -R123.reuse ;  /* 0x000000018b8be824 */ /* 0x100fe400078e0a7b */
        /* <DEDUP_REMOVED lines=8> */
[----:B------:R-:W-:Y:S02]  /*9480*/  ISETP.GT.U32.AND P4, PT, R123, R169, PT ;  /* 0x000000a97b00720c */ /* 0x000fe40003f84070 */
[----:B------:R-:W-:Y:S02]  /*9490*/  @!P5 IADD3 R11, PT, PT, R11, -R123, RZ ;  /* 0x8000007b0b0bd210 */ /* 0x000fe40007ffe0ff */
[C---:B------:R-:W-:Y:S02]  /*94a0*/  ISETP.GT.U32.AND P1, PT, R123.reuse, R201, PT ;  /* 0x000000c97b00720c */ /* 0x040fe40003f24070 */
        /* <DEDUP_REMOVED lines=8> */
[----:B------:R-:W-:Y:S02]  /*9530*/  ISETP.GT.U32.AND P2, PT, R123, R102, PT ;  /* 0x000000667b00720c */ /* 0x000fe40003f44070 */
[----:B------:R-:W-:Y:S01]  /*9540*/  @!P1 IADD3 R201, PT, PT, R201, -R123, RZ ;  /* 0x8000007bc9c99210 */ /* 0x000fe20007ffe0ff */
[--C-:B------:R-:W-:Y:S01]  /*9550*/  @!P5 IMAD.IADD R200, R200, 0x1, -R123.reuse ;  /* 0x00000001c8c8d824 */ /* 0x100fe200078e0a7b */
[C---:B------:R-:W-:Y:S02]  /*9560*/  ISETP.GT.U32.AND P4, PT, R123.reuse, R231, PT ;  /* 0x000000e77b00720c */ /* 0x040fe40003f84070 */
[C---:B------:R-:W-:Y:S02]  /*9570*/  ISETP.GT.U32.AND P1, PT, R123.reuse, R140, PT ;  /* 0x0000008c7b00720c */ /* 0x040fe40003f24070 */
[C---:B------:R-:W-:Y:S01]  /*9580*/  ISETP.GT.U32.AND P5, PT, R123.reuse, R170, PT ;  /* 0x000000aa7b00720c */ /* 0x040fe20003fa4070 */
[--C-:B------:R-:W-:Y:S01]  /*9590*/  @!P6 IMAD.IADD R40, R40, 0x1, -R123.reuse ;  /* 0x000000012828e824 */ /* 0x100fe200078e0a7b */
[----:B------:R-:W-:Y:S01]  /*95a0*/  ISETP.GT.U32.AND P6, PT, R123, R71, PT ;  /* 0x000000477b00720c */ /* 0x000fe20003fc4070 */
[----:B------:R-:W-:Y:S01]  /*95b0*/  @!P3 IMAD.IADD R230, R230, 0x1, -R123 ;  /* 0x00000001e6e6b824 */ /* 0x000fe200078e0a7b */
[----:B------:R-:W-:-:S02]  /*95c0*/  @!P0 IADD3 R141, PT, PT, R141, -R123, RZ ;  /* 0x8000007b8d8d8210 */ /* 0x000fc40007ffe0ff */
        /* <DEDUP_REMOVED lines=8> */
[----:B------:R-:W-:Y:S01]  /*9650*/  @!P5 IMAD.IADD R170, R170, 0x1, -R123 ;  /* 0x00000001aaaad824 */ /* 0x000fe200078e0a7b */
[----:B------:R-:W-:-:S02]  /*9660*/  ISETP.GT.U32.AND P5, PT, R123, R230, PT ;  /* 0x000000e67b00720c */ /* 0x000fc40003fa4070 */
[-C--:B------:R-:W-:Y:S02]  /*9670*/  @!P6 IADD3 R71, PT, PT, R71, -R123.reuse, RZ ;  /* 0x8000007b4747e210 */ /* 0x080fe40007ffe0ff */
[----:B------:R-:W-:Y:S01]  /*9680*/  ISETP.GT.U32.AND P6, PT, R123, R42, PT ;  /* 0x0000002a7b00720c */ /* 0x000fe20003fc4070 */
[--C-:B------:R-:W-:Y:S01]  /*9690*/  @!P0 IMAD.IADD R201, R201, 0x1, -R123.reuse ;  /* 0x00000001c9c98824 */ /* 0x100fe200078e0a7b */
[----:B------:R-:W-:Y:S02]  /*96a0*/  @!P3 IADD3 R12, PT, PT, R12, -R123, RZ ;  /* 0x8000007b0c0cb210 */ /* 0x000fe40007ffe0ff */
        /* <DEDUP_REMOVED lines=8> */
[C---:B------:R-:W-:Y:S02]  /*9730*/  ISETP.GT.U32.AND P1, PT, R123.reuse, R140, PT ;  /* 0x0000008c7b00720c */ /* 0x040fe40003f24070 */
[C---:B------:R-:W-:Y:S01]  /*9740*/  ISETP.GT.U32.AND P5, PT, R123.reuse, R170, PT ;  /* 0x000000aa7b00720c */ /* 0x040fe20003fa4070 */
[--C-:B------:R-:W-:Y:S01]  /*9750*/  @!P6 IMAD.IADD R42, R42, 0x1, -R123.reuse ;  /* 0x000000012a2ae824 */ /* 0x100fe200078e0a7b */
[----:B------:R-:W-:Y:S01]  /*9760*/  ISETP.GT.U32.AND P6, PT, R123, R12, PT ;  /* 0x0000000c7b00720c */ /* 0x000fe20003fc4070 */
[--C-:B------:R-:W-:Y:S02]  /*9770*/  @!P3 IMAD.IADD R71, R71, 0x1, -R123.reuse ;  /* 0x000000014747b824 */ /* 0x100fe400078e0a7b */
[----:B------:R-:W-:Y:S01]  /*9780*/  @!P0 IMAD.IADD R141, R141, 0x1, -R123 ;  /* 0x000000018d8d8824 */ /* 0x000fe200078e0a7b */
[----:B------:R-:W-:-:S02]  /*9790*/  ISETP.GT.U32.AND P3, PT, R123, R42, PT ;  /* 0x0000002a7b00720c */ /* 0x000fc40003f64070 */
[----:B------:R-:W-:Y:S01]  /*97a0*/  ISETP.GT.U32.AND P0, PT, R123, R72, PT ;  /* 0x000000487b00720c */ /* 0x000fe20003f04070 */
[--C-:B------:R-:W-:Y:S01]  /*97b0*/  @!P2 IMAD.IADD R102, R102, 0x1, -R123.reuse ;  /* 0x000000016666a824 */ /* 0x100fe200078e0a7b */
[----:B------:R-:W-:Y:S01]  /*97c0*/  @!P4 IADD3 R231, PT, PT, R231, -R123, RZ ;  /* 0x8000007be7e7c210 */ /* 0x000fe20007ffe0ff */
[----:B------:R-:W-:Y:S01]  /*97d0*/  @!P1 IMAD.IADD R140, R140, 0x1, -R123 ;  /* 0x000000018c8c9824 */ /* 0x000fe200078e0a7b */
[C---:B------:R-:W-:Y:S02]  /*97e0*/  ISETP.GT.U32.AND P2, PT, R123.reuse, R171, PT ;  /* 0x000000ab7b00720c */ /* 0x040fe40003f44070 */
[----:B------:R-:W-:Y:S02]  /*97f0*/  @!P5 IADD3 R170, PT, PT, R170, -R123, RZ ;  /* 0x8000007baaaad210 */ /* 0x000fe40007ffe0ff */
[C---:B------:R-:W-:Y:S02]  /*9800*/  ISETP.GT.U32.AND P4, PT, R123.reuse, R73, PT ;  /* 0x000000497b00720c */ /* 0x040fe40003f84070 */
[----:B------:R-:W-:-:S02]  /*9810*/  ISETP.GT.U32.AND P1, PT, R123, R103, PT ;  /* 0x000000677b00720c */ /* 0x000fc40003f24070 */
[C---:B------:R-:W-:Y:S01]  /*9820*/  ISETP.GT.U32.AND P5, PT, R123.reuse, R202, PT ;  /* 0x000000ca7b00720c */ /* 0x040fe20003fa4070 */
[--C-:B------:R-:W-:Y:S01]  /*9830*/  @!P6 IMAD.IADD R12, R12, 0x1, -R123.reuse ;  /* 0x000000010c0ce824 */ /* 0x100fe200078e0a7b */
[C---:B------:R-:W-:Y:S01]  /*9840*/  ISETP.GT.U32.AND P6, PT, R123.reuse, R232, PT ;  /* 0x000000e87b00720c */ /* 0x040fe20003fc4070 */
[--C-:B------:R-:W-:Y:S01]  /*9850*/  @!P3 IMAD.IADD R42, R42, 0x1, -R123.reuse ;  /* 0x000000012a2ab824 */ /* 0x100fe200078e0a7b */
[C---:B------:R-:W-:Y:S01]  /*9860*/  ISETP.GT.U32.AND P3, PT, R123.reuse, R104, PT ;  /* 0x000000687b00720c */ /* 0x040fe20003f64070 */
[--C-:B------:R-:W-:Y:S01]  /*9870*/  @!P0 IMAD.IADD R72, R72, 0x1, -R123.reuse ;  /* 0x0000000148488824 */ /* 0x100fe200078e0a7b */
[----:B------:R-:W-:Y:S02]  /*9880*/  ISETP.GT.U32.AND P0, PT, R123, R43, PT ;  /* 0x0000002b7b00720c */ /* 0x000fe40003f04070 */
[----:B------:R-:W-:Y:S01]  /*9890*/  @!P2 IADD3 R171, PT, PT, R171, -R123, RZ ;  /* 0x8000007bababa210 */ /* 0x000fe20007ffe0ff */
[----:B------:R-:W-:Y:S01]  /*98a0*/  @!P4 IMAD.IADD R73, R73, 0x1, -R123 ;  /* 0x000000014949c824 */ /* 0x000fe200078e0a7b */
[----:B------:R-:W-:-:S02]  /*98b0*/  ISETP.GT.U32.AND P2, PT, R123, R14, PT ;  /* 0x0000000e7b00720c */ /* 0x000fc40003f44070 */
[----:B------:R-:W-:Y:S01]  /*98c0*/  @!P1 IADD3 R103, PT, PT, R103, -R123, RZ ;  /* 0x8000007b67679210 */ /* 0x000fe20007ffe0ff */
[--C-:B------:R-:W-:Y:S01]  /*98d0*/  @!P5 IMAD.IADD R202, R202, 0x1, -R123.reuse ;  /* 0x00000001cacad824 */ /* 0x100fe200078e0a7b */
[C---:B------:R-:W-:Y:S02]  /*98e0*/  ISETP.GT.U32.AND P4, PT, R123.reuse, R13, PT ;  /* 0x0000000d7b00720c */ /* 0x040fe40003f84070 */
[C---:B------:R-:W-:Y:S02]  /*98f0*/  ISETP.GT.U32.AND P1, PT, R123.reuse, R142, PT ;  /* 0x0000008e7b00720c */ /* 0x040fe40003f24070 */
[----:B------:R-:W-:Y:S01]  /*9900*/  ISETP.GT.U32.AND P5, PT, R123, R172, PT ;  /* 0x000000ac7b00720c */ /* 0x000fe20003fa4070 */
[----:B------:R-:W-:Y:S01]  /*9910*/  @!P6 IMAD.IADD R232, R232, 0x1, -R123 ;  /* 0x00000001e8e8e824 */ /* 0x000fe200078e0a7b */
[-C--:B------:R-:W-:Y:S02]  /*9920*/  @!P3 IADD3 R104, PT, PT, R104, -R123.reuse, RZ ;  /* 0x8000007b6868b210 */ /* 0x080fe40007ffe0ff */
[----:B------:R-:W-:-:S02]  /*9930*/  @!P0 IADD3 R43, PT, PT, R43, -R123, RZ ;  /* 0x8000007b2b2b8210 */ /* 0x000fc40007ffe0ff */
[C---:B------:R-:W-:Y:S02]  /*9940*/  ISETP.GT.U32.AND P3, PT, R123.reuse, R171, PT ;  /* 0x000000ab7b00720c */ /* 0x040fe40003f64070 */
        /* <DEDUP_REMOVED lines=10> */
[--C-:B------:R-:W-:Y:S01]  /*99f0*/  @!P3 IMAD.IADD R171, R171, 0x1, -R123.reuse ;  /* 0x00000001ababb824 */ /* 0x100fe200078e0a7b */
[----:B------:R-:W-:Y:S01]  /*9a00*/  ISETP.GT.U32.AND P3, PT, R123, R104, PT ;  /* 0x000000687b00720c */ /* 0x000fe20003f64070 */
[----:B------:R-:W-:Y:S01]  /*9a10*/  @!P0 IMAD.IADD R103, R103, 0x1, -R123 ;  /* 0x0000000167678824 */ /* 0x000fe200078e0a7b */
[----:B------:R-:W-:-:S02]  /*9a20*/  ISETP.GT.U32.AND P0, PT, R123, R43, PT ;  /* 0x0000002b7b00720c */ /* 0x000fc40003f04070 */
[-C--:B------:R-:W-:Y:S01]  /*9a30*/  @!P6 IADD3 R44, PT, PT, R44, -R123.reuse, RZ ;  /* 0x8000007b2c2ce210 */ /* 0x080fe20007ffe0ff */
[--C-:B------:R-:W-:Y:S01]  /*9a40*/  @!P2 IMAD.IADD R73, R73, 0x1, -R123.reuse ;  /* 0x000000014949a824 */ /* 0x100fe200078e0a7b */
[C---:B------:R-:W-:Y:S02]  /*9a50*/  ISETP.GT.U32.AND P2, PT, R123.reuse, R14, PT ;  /* 0x0000000e7b00720c */ /* 0x040fe40003f44070 */
[----:B------:R-:W-:Y:S01]  /*9a60*/  @!P4 IADD3 R72, PT, PT, R72, -R123, RZ ;  /* 0x8000007b4848c210 */ /* 0x000fe20007ffe0ff */
[----:B------:R-:W-:Y:S01]  /*9a70*/  @!P1 IMAD.IADD R202, R202, 0x1, -R123 ;  /* 0x00000001caca9824 */ /* 0x000fe200078e0a7b */
[C---:B------:R-:W-:Y:S02]  /*9a80*/  ISETP.GT.U32.AND P4, PT, R123.reuse, R13, PT ;  /* 0x0000000d7b00720c */ /* 0x040fe40003f84070 */
[----:B------:R-:W-:Y:S02]  /*9a90*/  @!P5 IADD3 R232, PT, PT, R232, -R123, RZ ;  /* 0x8000007be8e8d210 */ /* 0x000fe40007ffe0ff */
[----:B------:R-:W-:-:S02]  /*9aa0*/  ISETP.GT.U32.AND P1, PT, R123, R142, PT ;  /* 0x0000008e7b00720c */ /* 0x000fc40003f24070 */
[C---:B------:R-:W-:Y:S01]  /*9ab0*/  ISETP.GT.U32.AND P5, PT, R123.reuse, R44, PT ;  /* 0x0000002c7b00720c */ /* 0x040fe20003fa4070 */
[--C-:B------:R-:W-:Y:S01]  /*9ac0*/  @!P3 IMAD.IADD R104, R104, 0x1, -R123.reuse ;  /* 0x000000016868b824 */ /* 0x100fe200078e0a7b */
[----:B------:R-:W-:Y:S01]  /*9ad0*/  ISETP.GT.U32.AND P6, PT, R123, R172, PT ;  /* 0x000000ac7b00720c */ /* 0x000fe20003fc4070 */
[--C-:B------:R-:W-:Y:S01]  /*9ae0*/  @!P0 IMAD.IADD R43, R43, 0x1, -R123.reuse ;  /* 0x000000012b2b8824 */ /* 0x100fe200078e0a7b */
[C---:B------:R-:W-:Y:S01]  /*9af0*/  ISETP.GT.U32.AND P3, PT, R123.reuse, R151, PT ;  /* 0x000000977b00720c */ /* 0x040fe20003f64070 */
[----:B------:R-:W-:Y:S01]  /*9b00*/  STL [R1+0x10], R125 ;  /* 0x0000107d01007387 */ /* 0x000fe20000100800 */
[----:B------:R-:W-:Y:S01]  /*9b10*/  ISETP.GT.U32.AND P0, PT, R123, R105, PT ;  /* 0x000000697b00720c */ /* 0x000fe20003f04070 */
[--C-:B------:R-:W-:Y:S01]  /*9b20*/  @!P2 IMAD.IADD R14, R14, 0x1, -R123.reuse ;  /* 0x000000010e0ea824 */ /* 0x100fe200078e0a7b */
[----:B------:R-:W-:Y:S01]  /*9b30*/  @!P4 IADD3 R13, PT, PT, R13, -R123, RZ ;  /* 0x8000007b0d0dc210 */ /* 0x000fe20007ffe0ff */
[----:B------:R-:W-:Y:S01]  /*9b40*/  STL [R1+0xc], R126 ;  /* 0x00000c7e01007387 */ /* 0x000fe20000100800 */
[C---:B------:R-:W-:Y:S01]  /*9b50*/  ISETP.GT.U32.AND P2, PT, R123.reuse, R203, PT ;  /* 0x000000cb7b00720c */ /* 0x040fe20003f44070 */
[--C-:B------:R-:W-:Y:S01]  /*9b60*/  @!P1 IMAD.IADD R142, R142, 0x1, -R123.reuse ;  /* 0x000000018e8e9824 */ /* 0x100fe200078e0a7b */
[C---:B------:R-:W-:Y:S01]  /*9b70*/  ISETP.GT.U32.AND P4, PT, R123.reuse, R233, PT ;  /* 0x000000e97b00720c */ /* 0x040fe20003f84070 */
[----:B------:R1:W-:Y:S01]  /*9b80*/  STL [R1+0x8], R124 ;  /* 0x0000087c01007387 */ /* 0x0003e20000100800 */
[----:B------:R-:W-:Y:S01]  /*9b90*/  @!P5 IMAD.IADD R44, R44, 0x1, -R123 ;  /* 0x000000012c2cd824 */ /* 0x000fe200078e0a7b */
[----:B------:R-:W-:-:S02]  /*9ba0*/  ISETP.GT.U32.AND P1, PT, R123, R242, PT ;  /* 0x000000f27b00720c */ /* 0x000fc40003f24070 */
[----:B------:R-:W-:Y:S01]  /*9bb0*/  ISETP.GT.U32.AND P5, PT, R123, R182, PT ;  /* 0x000000b67b00720c */ /* 0x000fe20003fa4070 */
[----:B------:R-:W-:Y:S01]  /*9bc0*/  STL [R1+0x4], R127 ;  /* 0x0000047f01007387 */ /* 0x000fe20000100800 */
[----:B-1----:R-:W1:Y:S03]  /*9bd0*/  LDC.64 R124, c[0x0][0x3a8] ;  /* 0x0000ea00ff7c7b82 */ /* 0x002e660000000a00 */
[----:B------:R-:W-:Y:S04]  /*9be0*/  STL [R1], R129 ;  /* 0x0000008101007387 */ /* 0x000fe80000100800 */
[----:B------:R-:W-:Y:S01]  /*9bf0*/  STL [R1+0x210c], R227 ;  /* 0x00210ce301007387 */ /* 0x000fe20000100800 */
[----:B------:R-:W-:-:S03]  /*9c00*/  @!P6 IADD3 R172, PT, PT, R172, -R123, RZ ;  /* 0x8000007bacace210 */ /* 0x000fc60007ffe0ff */
[----:B------:R-:W-:Y:S01]  /*9c10*/  STL [R1+0x2108], R8 ;  /* 0x0021080801007387 */ /* 0x000fe20000100800 */
[----:B------:R-:W-:-:S03]  /*9c20*/  @!P3 IMAD.IADD R151, R151, 0x1, -R123 ;  /* 0x000000019797b824 */ /* 0x000fc600078e0a7b */
[----:B------:R-:W-:Y:S01]  /*9c30*/  STL [R1+0x2104], R38 ;  /* 0x0021042601007387 */ /* 0x000fe20000100800 */
[----:B------:R-:W-:Y:S01]  /*9c40*/  @!P0 IMAD.IADD R105, R105, 0x1, -R123 ;  /* 0x0000000169698824 */ /* 0x000fe200078e0a7b */
[C---:B------:R-:W-:Y:S02]  /*9c50*/  ISETP.GT.U32.AND P6, PT, R123.reuse, R250, PT ;  /* 0x000000fa7b00720c */ /* 0x040fe40003fc4070 */
[----:B------:R-:W-:Y:S01]  /*9c60*/  STL [R1+0x2100], R69 ;  /* 0x0021004501007387 */ /* 0x000fe20000100800 */
[C---:B------:R-:W-:Y:S02]  /*9c70*/  ISETP.GT.U32.AND P3, PT, R123.reuse, R245, PT ;  /* 0x000000f57b00720c */ /* 0x040fe40003f64070 */
[----:B------:R-:W-:Y:S01]  /*9c80*/  ISETP.GT.U32.AND P0, PT, R123, R15, PT ;  /* 0x0000000f7b00720c */ /* 0x000fe20003f04070 */
[----:B------:R-:W-:Y:S01]  /*9c90*/  STL [R1+0x20fc], R99 ;  /* 0x0020fc6301007387 */ /* 0x000fe20000100800 */
[----:B------:R-:W-:-:S03]  /*9ca0*/  @!P2 IADD3 R203, PT, PT, R203, -R123, RZ ;  /* 0x8000007bcbcba210 */ /* 0x000fc60007ffe0ff */
[----:B------:R-:W-:Y:S01]  /*9cb0*/  STL [R1+0x20f8], R138 ;  /* 0x0020f88a01007387 */ /* 0x000fe20000100800 */
[--C-:B------:R-:W-:Y:S01]  /*9cc0*/  @!P4 IMAD.IADD R233, R233, 0x1, -R123.reuse ;  /* 0x00000001e9e9c824 */ /* 0x100fe200078e0a7b */
[----:B------:R-:W-:Y:S02]  /*9cd0*/  @!P1 IADD3 R242, PT, PT, R242, -R123, RZ ;  /* 0x8000007bf2f29210 */ /* 0x000fe40007ffe0ff */
[----:B------:R2:W-:Y:S01]  /*9ce0*/  STL [R1+0x20f4], R167 ;  /* 0x0020f4a701007387 */ /* 0x0005e20000100800 */
[----:B------:R-:W-:Y:S01]  /*9cf0*/  @!P5 IMAD.IADD R182, R182, 0x1, -R123 ;  /* 0x00000001b6b6d824 */ /* 0x000fe200078e0a7b */
[C---:B------:R-:W-:Y:S02]  /*9d00*/  ISETP.GT.U32.AND P2, PT, R123.reuse, R204, PT ;  /* 0x000000cc7b00720c */ /* 0x040fe40003f44070 */
[----:B------:R-:W-:Y:S01]  /*9d10*/  STL [R1+0x20f0], R198 ;  /* 0x0020f0c601007387 */ /* 0x000fe20000100800 */
[C---:B------:R-:W-:Y:S02]  /*9d20*/  ISETP.GT.U32.AND P4, PT, R123.reuse, R234, PT ;  /* 0x000000ea7b00720c */ /* 0x040fe40003f84070 */
[C---:B------:R-:W-:Y:S01]  /*9d30*/  ISETP.GT.U32.AND P1, PT, R123.reuse, R45, PT ;  /* 0x0000002d7b00720c */ /* 0x040fe20003f24070 */
[----:B------:R-:W-:Y:S01]  /*9d40*/  STL [R1+0x20ec], R228 ;  /* 0x0020ece401007387 */ /* 0x000fe20000100800 */
[----:B------:R-:W-:-:S03]  /*9d50*/  ISETP.GT.U32.AND P5, PT, R123, R151, PT ;  /* 0x000000977b00720c */ /* 0x000fc60003fa4070 */
[----:B------:R3:W-:Y:S04]  /*9d60*/  STL [R1+0x20e8], R9 ;  /* 0x0020e80901007387 */ /* 0x0007e80000100800 */
[----:B------:R-:W-:Y:S04]  /*9d70*/  STL [R1+0x20c4], R100 ;  /* 0x0020c46401007387 */ /* 0x000fe80000100800 */
[----:B------:R-:W-:Y:S04]  /*9d80*/  STL [R1+0x20c8], R199 ;  /* 0x0020c8c701007387 */ /* 0x000fe80000100800 */
[----:B------:R-:W-:Y:S04]  /*9d90*/  STL [R1+0x20cc], R229 ;  /* 0x0020cce501007387 */ /* 0x000fe80000100800 */
[----:B------:R-:W-:Y:S04]  /*9da0*/  STL [R1+0x20d0], R101 ;  /* 0x0020d06501007387 */ /* 0x000fe80000100800 */
[----:B------:R-:W-:Y:S01]  /*9db0*/  STL [R1+0x20d4], R11 ;  /* 0x0020d40b01007387 */ /* 0x000fe20000100800 */
[----:B------:R-:W-:-:S03]  /*9dc0*/  @!P6 IMAD.IADD R250, R250, 0x1, -R123 ;  /* 0x00000001fafae824 */ /* 0x000fc600078e0a7b */
[----:B------:R-:W-:Y:S01]  /*9dd0*/  STL [R1+0x20d8], R10 ;  /* 0x0020d80a01007387 */ /* 0x000fe20000100800 */
[----:B------:R-:W-:-:S03]  /*9de0*/  @!P3 IADD3 R245, PT, PT, R245, -R123, RZ ;  /* 0x8000007bf5f5b210 */ /* 0x000fc60007ffe0ff */
[----:B------:R-:W-:Y:S01]  /*9df0*/  STL [R1+0x20dc], R40 ;  /* 0x0020dc2801007387 */ /* 0x000fe20000100800 */
[----:B------:R-:W-:-:S03]  /*9e00*/  @!P0 IADD3 R15, PT, PT, R15, -R123, RZ ;  /* 0x8000007b0f0f8210 */ /* 0x000fc60007ffe0ff */
[----:B------:R-:W-:Y:S01]  /*9e10*/  STL [R1+0x20e0], R139 ;  /* 0x0020e08b01007387 */ /* 0x000fe20000100800 */
[C---:B------:R-:W-:Y:S02]  /*9e20*/  ISETP.GT.U32.AND P6, PT, R123.reuse, R75, PT ;  /* 0x0000004b7b00720c */ /* 0x040fe40003fc4070 */
[C---:B------:R-:W-:Y:S01]  /*9e30*/  ISETP.GT.U32.AND P3, PT, R123.reuse, R203, PT ;  /* 0x000000cb7b00720c */ /* 0x040fe20003f64070 */
[----:B------:R4:W-:Y:S01]  /*9e40*/  STL [R1+0x20e4], R169 ;  /* 0x0020e4a901007387 */ /* 0x0009e20000100800 */
[----:B------:R-:W-:-:S03]  /*9e50*/  ISETP.GT.U32.AND P0, PT, R123, R242, PT ;  /* 0x000000f27b00720c */ /* 0x000fc60003f04070 */
[----:B-1----:R-:W-:Y:S01]  /*9e60*/  STL [R1+0x20a8], R124 ;  /* 0x0020a87c01007387 */ /* 0x002fe20000100800 */
[--C-:B------:R-:W-:Y:S01]  /*9e70*/  @!P2 IMAD.IADD R204, R204, 0x1, -R123.reuse ;  /* 0x00000001cccca824 */ /* 0x100fe200078e0a7b */
[----:B------:R-:W-:Y:S02]  /*9e80*/  @!P5 IADD3 R151, PT, PT, R151, -R123, RZ ;  /* 0x8000007b9797d210 */ /* 0x000fe40007ffe0ff */
[----:B--2---:R-:W2:Y:S01]  /*9e90*/  LDL R167, [R1+0x1ca4] ;  /* 0x001ca40001a77983 */ /* 0x004ea20000100800 */
[----:B------:R-:W-:-:S03]  /*9ea0*/  @!P4 IMAD.IADD R234, R234, 0x1, -R123 ;  /* 0x00000001eaeac824 */ /* 0x000fc600078e0a7b */
[----:B---3--:R-:W3:Y:S01]  /*9eb0*/  LDL R9, [R1+0x1cb0] ;  /* 0x001cb00001097983 */ /* 0x008ee20000100800 */
[--C-:B------:R-:W-:Y:S01]  /*9ec0*/  @!P1 IMAD.IADD R45, R45, 0x1, -R123.reuse ;  /* 0x000000012d2d9824 */ /* 0x100fe200078e0a7b */
[C---:B------:R-:W-:Y:S02]  /*9ed0*/  ISETP.GT.U32.AND P2, PT, R123.reuse, R233, PT ;  /* 0x000000e97b00720c */ /* 0x040fe40003f44070 */
[----:B------:R-:W2:Y:S01]  /*9ee0*/  LDL.LU R228, [R1+0x3c] ;  /* 0x00003c0001e47983 */ /* 0x000ea20000300800 */
[C---:B------:R-:W-:Y:S02]  /*9ef0*/  ISETP.GT.U32.AND P4, PT, R123.reuse, R105, PT ;  /* 0x000000697b00720c */ /* 0x040fe40003f84070 */
[C---:B------:R-:W-:Y:S01]  /*9f00*/  ISETP.GT.U32.AND P1, PT, R123.reuse, R250, PT ;  /* 0x000000fa7b00720c */ /* 0x040fe20003f24070 */
[----:B------:R-:W2:Y:S01]  /*9f10*/  LDL R99, [R1+0x1cb8] ;  /* 0x001cb80001637983 */ /* 0x000ea20000100800 */
[----:B------:R-:W-:Y:S01]  /*9f20*/  ISETP.GT.U32.AND P5, PT, R123, R182, PT ;  /* 0x000000b67b00720c */ /* 0x000fe20003fa4070 */
[----:B------:R-:W-:-:S02]  /*9f30*/  @!P6 IMAD.IADD R75, R75, 0x1, -R123 ;  /* 0x000000014b4be824 */ /* 0x000fc400078e0a7b */
[--C-:B------:R-:W-:Y:S01]  /*9f40*/  @!P3 IMAD.IADD R203, R203, 0x1, -R123.reuse ;  /* 0x00000001cbcbb824 */ /* 0x100fe200078e0a7b */
[C---:B------:R-:W-:Y:S01]  /*9f50*/  ISETP.GT.U32.AND P3, PT, R123.reuse, R245, PT ;  /* 0x000000f57b00720c */ /* 0x040fe20003f64070 */
[--C-:B------:R-:W-:Y:S01]  /*9f60*/  @!P0 IMAD.IADD R242, R242, 0x1, -R123.reuse ;  /* 0x00000001f2f28824 */ /* 0x100fe200078e0a7b */
[----:B------:R-:W-:Y:S01]  /*9f70*/  ISETP.GT.U32.AND P0, PT, R123, R15, PT ;  /* 0x0000000f7b00720c */ /* 0x000fe20003f04070 */
[--C-:B------:R-:W-:Y:S01]  /*9f80*/  @!P2 IMAD.IADD R233, R233, 0x1, -R123.reuse ;  /* 0x00000001e9e9a824 */ /* 0x100fe200078e0a7b */
[----:B------:R-:W-:Y:S01]  /*9f90*/  ISETP.GT.U32.AND P2, PT, R123, R204, PT ;  /* 0x000000cc7b00720c */ /* 0x000fe20003f44070 */
[----:B------:R-:W-:Y:S01]  /*9fa0*/  IMAD R129, R122, UR54, RZ ;  /* 0x000000367a817c24 */ /* 0x000fe2000f8e02ff */
[-C--:B------:R-:W-:Y:S01]  /*9fb0*/  @!P4 IADD3 R105, PT, PT, R105, -R123.reuse, RZ ;  /* 0x8000007b6969c210 */ /* 0x080fe20007ffe0ff */
[----:B------:R-:W-:Y:S01]  /*9fc0*/  @!P1 IMAD.IADD R250, R250, 0x1, -R123 ;  /* 0x00000001fafa9824 */ /* 0x000fe200078e0a7b */
[C---:B------:R-:W-:Y:S01]  /*9fd0*/  ISETP.GT.U32.AND P4, PT, R123.reuse, R234, PT ;  /* 0x000000ea7b00720c */ /* 0x040fe20003f84070 */
[----:B------:R-:W2:Y:S01]  /*9fe0*/  LDL R8, [R1+0x1cbc] ;  /* 0x001cbc0001087983 */ /* 0x000ea20000100800 */
[----:B------:R-:W-:Y:S01]  /*9ff0*/  @!P5 IADD3 R182, PT, PT, R182, -R123, RZ ;  /* 0x8000007bb6b6d210 */ /* 0x000fe20007ffe0ff */
[----:B------:R-:W-:Y:S01]  /*a000*/  IMAD R127, R128, R125, RZ ;  /* 0x0000007d807f7224 */ /* 0x000fe200078e02ff */
[C---:B------:R-:W-:Y:S01]  /*a010*/  ISETP.GT.U32.AND P1, PT, R123.reuse, R75, PT ;  /* 0x0000004b7b00720c */ /* 0x040fe20003f24070 */
[----:B------:R-:W2:Y:S01]  /*a020*/  LDL R227, [R1+0x1cc0] ;  /* 0x001cc00001e37983 */ /* 0x000ea20000100800 */
[----:B------:R-:W-:-:S02]  /*a030*/  ISETP.GT.U32.AND P5, PT, R123, R106, PT ;  /* 0x0000006a7b00720c */ /* 0x000fc40003fa4070 */
[----:B------:R-:W-:Y:S01]  /*a040*/  ISETP.GT.U32.AND P6, PT, R123, R45, PT ;  /* 0x0000002d7b00720c */ /* 0x000fe20003fc4070 */
[--C-:B------:R-:W-:Y:S01]  /*a050*/  @!P3 IMAD.IADD R245, R245, 0x1, -R123.reuse ;  /* 0x00000001f5f5b824 */ /* 0x100fe200078e0a7b */
[----:B------:R-:W-:Y:S01]  /*a060*/  ISETP.GT.U32.AND P3, PT, R123, R143, PT ;  /* 0x0000008f7b00720c */ /* 0x000fe20003f64070 */
[--C-:B------:R-:W-:Y:S01]  /*a070*/  @!P0 IMAD.IADD R15, R15, 0x1, -R123.reuse ;  /* 0x000000010f0f8824 */ /* 0x100fe200078e0a7b */
[C---:B------:R-:W-:Y:S01]  /*a080*/  ISETP.GT.U32.AND P0, PT, R123.reuse, R235, PT ;  /* 0x000000eb7b00720c */ /* 0x040fe20003f04070 */
[--C-:B------:R-:W-:Y:S01]  /*a090*/  @!P2 IMAD.IADD R204, R204, 0x1, -R123.reuse ;  /* 0x00000001cccca824 */ /* 0x100fe200078e0a7b */
[-C--:B------:R-:W-:Y:S01]  /*a0a0*/  @!P4 IADD3 R234, PT, PT, R234, -R123.reuse, RZ ;  /* 0x8000007beaeac210 */ /* 0x080fe20007ffe0ff */
[----:B------:R-:W2:Y:S01]  /*a0b0*/  LDL R198, [R1+0x1cc8] ;  /* 0x001cc80001c67983 */ /* 0x000ea20000100800 */
[----:B------:R-:W-:Y:S01]  /*a0c0*/  ISETP.GT.U32.AND P2, PT, R123, R174, PT ;  /* 0x000000ae7b00720c */ /* 0x000fe20003f44070 */
[----:B------:R-:W1:Y:S01]  /*a0d0*/  LDCU UR54, c[0x0][0x3b0] ;  /* 0x00007600ff3677ac */ /* 0x000e620008000800 */
[----:B------:R-:W-:Y:S01]  /*a0e0*/  @!P1 IADD3 R75, PT, PT, R75, -R123, RZ ;  /* 0x8000007b4b4b9210 */ /* 0x000fe20007ffe0ff */
[----:B------:R-:W-:Y:S01]  /*a0f0*/  @!P5 IMAD.IADD R106, R106, 0x1, -R123 ;  /* 0x000000016a6ad824 */ /* 0x000fe200078e0a7b */
[C---:B------:R-:W-:Y:S01]  /*a100*/  ISETP.GT.U32.AND P4, PT, R123.reuse, R205, PT ;  /* 0x000000cd7b00720c */ /* 0x040fe20003f84070 */
[----:B------:R-:W2:Y:S01]  /*a110*/  LDL R38, [R1+0x1cd0] ;  /* 0x001cd00001267983 */ /* 0x000ea20000100800 */
[----:B------:R-:W-:-:S02]  /*a120*/  ISETP.GT.U32.AND P1, PT, R123, R46, PT ;  /* 0x0000002e7b00720c */ /* 0x000fc40003f24070 */
[----:B------:R-:W-:Y:S01]  /*a130*/  ISETP.GT.U32.AND P5, PT, R123, R76, PT ;  /* 0x0000004c7b00720c */ /* 0x000fe20003fa4070 */
[--C-:B------:R-:W-:Y:S01]  /*a140*/  @!P6 IMAD.IADD R45, R45, 0x1, -R123.reuse ;  /* 0x000000012d2de824 */ /* 0x100fe200078e0a7b */
[----:B------:R-:W-:Y:S01]  /*a150*/  ISETP.GT.U32.AND P6, PT, R123, R16, PT ;  /* 0x000000107b00720c */ /* 0x000fe20003fc4070 */
[--C-:B------:R-:W-:Y:S01]  /*a160*/  @!P3 IMAD.IADD R143, R143, 0x1, -R123.reuse ;  /* 0x000000018f8fb824 */ /* 0x100fe200078e0a7b */
[----:B------:R-:W-:Y:S01]  /*a170*/  ISETP.GT.U32.AND P3, PT, R123, R107, PT ;  /* 0x0000006b7b00720c */ /* 0x000fe20003f64070 */
[--C-:B------:R-:W-:Y:S01]  /*a180*/  @!P0 IMAD.IADD R235, R235, 0x1, -R123.reuse ;  /* 0x00000001ebeb8824 */ /* 0x100fe200078e0a7b */
[----:B------:R-:W-:Y:S01]  /*a190*/  ISETP.GT.U32.AND P0, PT, R123, R206, PT ;  /* 0x000000ce7b00720c */ /* 0x000fe20003f04070 */
[----:B------:R-:W2:Y:S01]  /*a1a0*/  LDL R69, [R1+0x1cd4] ;  /* 0x001cd40001457983 */ /* 0x000ea20000100800 */
[----:B------:R-:W-:Y:S01]  /*a1b0*/  @!P2 IADD3 R174, PT, PT, R174, -R123, RZ ;  /* 0x8000007baeaea210 */ /* 0x000fe20007ffe0ff */
[--C-:B------:R-:W-:Y:S01]  /*a1c0*/  @!P4 IMAD.IADD R205, R205, 0x1, -R123.reuse ;  /* 0x00000001cdcdc824 */ /* 0x100fe200078e0a7b */
[C---:B------:R-:W-:Y:S01]  /*a1d0*/  ISETP.GT.U32.AND P2, PT, R123.reuse, R144, PT ;  /* 0x000000907b00720c */ /* 0x040fe20003f44070 */
[--C-:B------:R-:W-:Y:S01]  /*a1e0*/  @!P1 IMAD.IADD R46, R46, 0x1, -R123.reuse ;  /* 0x000000012e2e9824 */ /* 0x100fe200078e0a7b */
[C---:B------:R-:W-:Y:S01]  /*a1f0*/  ISETP.GT.U32.AND P4, PT, R123.reuse, R175, PT ;  /* 0x000000af7b00720c */ /* 0x040fe20003f84070 */
[----:B------:R-:W-:Y:S01]  /*a200*/  @!P5 IMAD.IADD R76, R76, 0x1, -R123 ;  /* 0x000000014c4cd824 */ /* 0x000fe200078e0a7b */
[C---:B------:R-:W-:Y:S01]  /*a210*/  ISETP.GT.U32.AND P1, PT, R123.reuse, R106, PT ;  /* 0x0000006a7b00720c */ /* 0x040fe20003f24070 */
[----:B------:R-:W2:Y:S01]  /*a220*/  LDL R138, [R1+0x1cdc] ;  /* 0x001cdc00018a7983 */ /* 0x000ea20000100800 */
[----:B------:R-:W-:-:S02]  /*a230*/  ISETP.GT.U32.AND P5, PT, R123, R143, PT ;  /* 0x0000008f7b00720c */ /* 0x000fc40003fa4070 */
[-C--:B------:R-:W-:Y:S02]  /*a240*/  @!P6 IADD3 R16, PT, PT, R16, -R123.reuse, RZ ;  /* 0x8000007b1010e210 */ /* 0x080fe40007ffe0ff */
[----:B------:R-:W-:Y:S02]  /*a250*/  ISETP.GT.U32.AND P6, PT, R123, R236, PT ;  /* 0x000000ec7b00720c */ /* 0x000fe40003fc4070 */
[-C--:B------:R-:W-:Y:S02]  /*a260*/  @!P3 IADD3 R107, PT, PT, R107, -R123.reuse, RZ ;  /* 0x8000007b6b6bb210 */ /* 0x080fe40007ffe0ff */
[-C--:B------:R-:W-:Y:S02]  /*a270*/  @!P0 IADD3 R206, PT, PT, R206, -R123.reuse, RZ ;  /* 0x8000007bcece8210 */ /* 0x080fe40007ffe0ff */
[C---:B------:R-:W-:Y:S02]  /*a280*/  ISETP.GT.U32.AND P3, PT, R123.reuse, R174, PT ;  /* 0x000000ae7b00720c */ /* 0x040fe40003f64070 */
[----:B------:R-:W-:Y:S01]  /*a290*/  ISETP.GT.U32.AND P0, PT, R123, R16, PT ;  /* 0x000000107b00720c */ /* 0x000fe20003f04070 */
[--C-:B------:R-:W-:Y:S01]  /*a2a0*/  @!P2 IMAD.IADD R144, R144, 0x1, -R123.reuse ;  /* 0x000000019090a824 */ /* 0x100fe200078e0a7b */
[----:B------:R-:W-:Y:S01]  /*a2b0*/  @!P5 IADD3 R143, PT, PT, R143, -R123, RZ ;  /* 0x8000007b8f8fd210 */ /* 0x000fe20007ffe0ff */
[--C-:B------:R-:W-:Y:S01]  /*a2c0*/  @!P4 IMAD.IADD R175, R175, 0x1, -R123.reuse ;  /* 0x00000001afafc824 */ /* 0x100fe200078e0a7b */
[C---:B------:R-:W-:Y:S01]  /*a2d0*/  ISETP.GT.U32.AND P2, PT, R123.reuse, R205, PT ;  /* 0x000000cd7b00720c */ /* 0x040fe20003f44070 */
[----:B------:R-:W-:Y:S01]  /*a2e0*/  @!P1 IMAD.IADD R106, R106, 0x1, -R123 ;  /* 0x000000016a6a9824 */ /* 0x000fe200078e0a7b */
[----:B------:R-:W-:-:S02]  /*a2f0*/  ISETP.GT.U32.AND P4, PT, R123, R235, PT ;  /* 0x000000eb7b00720c */ /* 0x000fc40003f84070 */
[C---:B------:R-:W-:Y:S02]  /*a300*/  ISETP.GT.U32.AND P1, PT, R123.reuse, R46, PT ;  /* 0x0000002e7b00720c */ /* 0x040fe40003f24070 */
[C---:B------:R-:W-:Y:S01]  /*a310*/  ISETP.GT.U32.AND P5, PT, R123.reuse, R76, PT ;  /* 0x0000004c7b00720c */ /* 0x040fe20003fa4070 */
[--C-:B------:R-:W-:Y:S02]  /*a320*/  @!P6 IMAD.IADD R236, R236, 0x1, -R123.reuse ;  /* 0x00000001ecece824 */ /* 0x100fe400078e0a7b */
[--C-:B------:R-:W-:Y:S01]  /*a330*/  @!P3 IMAD.IADD R174, R174, 0x1, -R123.reuse ;  /* 0x00000001aeaeb824 */ /* 0x100fe200078e0a7b */
[C---:B------:R-:W-:Y:S01]  /*a340*/  ISETP.GT.U32.AND P3, PT, R123.reuse, R107, PT ;  /* 0x0000006b7b00720c */ /* 0x040fe20003f64070 */
[--C-:B------:R-:W-:Y:S01]  /*a350*/  @!P0 IMAD.IADD R16, R16, 0x1, -R123.reuse ;  /* 0x0000000110108824 */ /* 0x100fe200078e0a7b */
[----:B------:R-:W-:Y:S01]  /*a360*/  ISETP.GT.U32.AND P0, PT, R123, R236, PT ;  /* 0x000000ec7b00720c */ /* 0x000fe20003f04070 */
[----:B------:R-:W-:Y:S01]  /*a370*/  @!P2 IMAD.IADD R205, R205, 0x1, -R123 ;  /* 0x00000001cdcda824 */ /* 0x000fe200078e0a7b */
[----:B------:R-:W-:-:S02]  /*a380*/  ISETP.GT.U32.AND P2, PT, R123, R144, PT ;  /* 0x000000907b00720c */ /* 0x000fc40003f44070 */
[----:B------:R-:W-:Y:S01]  /*a390*/  @!P4 IADD3 R235, PT, PT, R235, -R123, RZ ;  /* 0x8000007bebebc210 */ /* 0x000fe20007ffe0ff */
[--C-:B------:R-:W-:Y:S01]  /*a3a0*/  @!P1 IMAD.IADD R46, R46, 0x1, -R123.reuse ;  /* 0x000000012e2e9824 */ /* 0x100fe200078e0a7b */
[C---:B------:R-:W-:Y:S02]  /*a3b0*/  ISETP.GT.U32.AND P4, PT, R123.reuse, R175, PT ;  /* 0x000000af7b00720c */ /* 0x040fe40003f84070 */
[----:B------:R-:W-:Y:S02]  /*a3c0*/  @!P5 IADD3 R76, PT, PT, R76, -R123, RZ ;  /* 0x8000007b4c4cd210 */ /* 0x000fe40007ffe0ff */
[C---:B------:R-:W-:Y:S02]  /*a3d0*/  ISETP.GT.U32.AND P1, PT, R123.reuse, R17, PT ;  /* 0x000000117b00720c */ /* 0x040fe40003f24070 */
[----:B------:R-:W-:Y:S01]  /*a3e0*/  ISETP.GT.U32.AND P5, PT, R123, R47, PT ;  /* 0x0000002f7b00720c */ /* 0x000fe20003fa4070 */
[--C-:B------:R-:W-:Y:S01]  /*a3f0*/  @!P3 IMAD.IADD R107, R107, 0x1, -R123.reuse ;  /* 0x000000016b6bb824 */ /* 0x100fe200078e0a7b */
[C---:B------:R-:W-:Y:S01]  /*a400*/  ISETP.GT.U32.AND P6, PT, R123.reuse, R206, PT ;  /* 0x000000ce7b00720c */ /* 0x040fe20003fc4070 */
[----:B------:R-:W-:Y:S01]  /*a410*/  @!P0 IMAD.IADD R236, R236, 0x1, -R123 ;  /* 0x00000001ecec8824 */ /* 0x000fe200078e0a7b */
[----:B------:R-:W-:-:S02]  /*a420*/  ISETP.GT.U32.AND P3, PT, R123, R77, PT ;  /* 0x0000004d7b00720c */ /* 0x000fc40003f64070 */
[----:B------:R-:W-:Y:S01]  /*a430*/  ISETP.GT.U32.AND P0, PT, R123, R207, PT ;  /* 0x000000cf7b00720c */ /* 0x000fe20003f04070 */
[--C-:B------:R-:W-:Y:S01]  /*a440*/  @!P2 IMAD.IADD R144, R144, 0x1, -R123.reuse ;  /* 0x000000019090a824 */ /* 0x100fe200078e0a7b */
[-C--:B------:R-:W-:Y:S02]  /*a450*/  @!P4 IADD3 R175, PT, PT, R175, -R123.reuse, RZ ;  /* 0x8000007bafafc210 */ /* 0x080fe40007ffe0ff */
[----:B------:R-:W-:Y:S02]  /*a460*/  ISETP.GT.U32.AND P2, PT, R123, R108, PT ;  /* 0x0000006c7b00720c */ /* 0x000fe40003f44070 */
        /* <DEDUP_REMOVED lines=36> */
[----:B------:R-:W-:Y:S02]  /*a6b0*/  @!P6 IADD3 R146, PT, PT, R146, -R123, RZ ;  /* 0x8000007b9292e210 */ /* 0x000fe40007ffe0ff */
[----:B------:R-:W-:Y:S01]  /*a6c0*/  ISETP.GT.U32.AND P0, PT, R123, R177, PT ;  /* 0x000000b17b00720c */ /* 0x000fe20003f04070 */
[----:B------:R-:W-:Y:S01]  /*a6d0*/  @!P2 IMAD.IADD R145, R145, 0x1, -R123 ;  /* 0x000000019191a824 */ /* 0x000fe200078e0a7b */
[----:B------:R-:W-:-:S02]  /*a6e0*/  @!P4 IADD3 R176, PT, PT, R176, -R123, RZ ;  /* 0x8000007bb0b0c210 */ /* 0x000fc40007ffe0ff */
[----:B------:R-:W-:Y:S01]  /*a6f0*/  ISETP.GT.U32.AND P2, PT, R123, R78, PT ;  /* 0x0000004e7b00720c */ /* 0x000fe20003f44070 */
[--C-:B------:R-:W-:Y:S01]  /*a700*/  @!P1 IMAD.IADD R237, R237, 0x1, -R123.reuse ;  /* 0x00000001eded9824 */ /* 0x100fe200078e0a7b */
[C---:B------:R-:W-:Y:S02]  /*a710*/  ISETP.GT.U32.AND P4, PT, R123.reuse, R146, PT ;  /* 0x000000927b00720c */ /* 0x040fe40003f84070 */
[----:B------:R-:W-:Y:S02]  /*a720*/  @!P5 IADD3 R18, PT, PT, R18, -R123, RZ ;  /* 0x8000007b1212d210 */ /* 0x000fe40007ffe0ff */
[C---:B------:R-:W-:Y:S02]  /*a730*/  ISETP.GT.U32.AND P1, PT, R123.reuse, R208, PT ;  /* 0x000000d07b00720c */ /* 0x040fe40003f24070 */
[C---:B------:R-:W-:Y:S01]  /*a740*/  ISETP.GT.U32.AND P5, PT, R123.reuse, R238, PT ;  /* 0x000000ee7b00720c */ /* 0x040fe20003fa4070 */
[--C-:B------:R-:W-:Y:S01]  /*a750*/  @!P3 IMAD.IADD R48, R48, 0x1, -R123.reuse ;  /* 0x000000013030b824 */ /* 0x100fe200078e0a7b */
[----:B------:R-:W-:Y:S01]  /*a760*/  ISETP.GT.U32.AND P6, PT, R123, R109, PT ;  /* 0x0000006d7b00720c */ /* 0x000fe20003fc4070 */
[----:B------:R-:W-:Y:S01]  /*a770*/  @!P0 IMAD.IADD R177, R177, 0x1, -R123 ;  /* 0x00000001b1b18824 */ /* 0x000fe200078e0a7b */
[----:B------:R-:W-:-:S02]  /*a780*/  ISETP.GT.U32.AND P3, PT, R123, R19, PT ;  /* 0x000000137b00720c */ /* 0x000fc40003f64070 */
[C---:B------:R-:W-:Y:S01]  /*a790*/  ISETP.GT.U32.AND P0, PT, R123.reuse, R147, PT ;  /* 0x000000937b00720c */ /* 0x040fe20003f04070 */
[--C-:B------:R-:W-:Y:S01]  /*a7a0*/  @!P2 IMAD.IADD R78, R78, 0x1, -R123.reuse ;  /* 0x000000014e4ea824 */ /* 0x100fe200078e0a7b */
[C---:B------:R-:W-:Y:S01]  /*a7b0*/  ISETP.GT.U32.AND P2, PT, R123.reuse, R49, PT ;  /* 0x000000317b00720c */ /* 0x040fe20003f44070 */
[--C-:B------:R-:W-:Y:S01]  /*a7c0*/  @!P4 IMAD.IADD R146, R146, 0x1, -R123.reuse ;  /* 0x000000019292c824 */ /* 0x100fe200078e0a7b */
[C---:B------:R-:W-:Y:S02]  /*a7d0*/  ISETP.GT.U32.AND P4, PT, R123.reuse, R110, PT ;  /* 0x0000006e7b00720c */ /* 0x040fe40003f84070 */
[----:B------:R-:W-:Y:S01]  /*a7e0*/  @!P1 IADD3 R208, PT, PT, R208, -R123, RZ ;  /* 0x8000007bd0d09210 */ /* 0x000fe20007ffe0ff */
[--C-:B------:R-:W-:Y:S01]  /*a7f0*/  @!P5 IMAD.IADD R238, R238, 0x1, -R123.reuse ;  /* 0x00000001eeeed824 */ /* 0x100fe200078e0a7b */
        /* <DEDUP_REMOVED lines=39> */
[----:B------:R-:W-:Y:S02]  /*aa70*/  ISETP.GT.U32.AND P4, PT, R123, R80, PT ;  /* 0x000000507b00720c */ /* 0x000fe40003f84070 */
[----:B------:R-:W-:Y:S02]  /*aa80*/  @!P5 IADD3 R209, PT, PT, R209, -R123, RZ ;  /* 0x8000007bd1d1d210 */ /* 0x000fe40007ffe0ff */
[C---:B------:R-:W-:Y:S02]  /*aa90*/  ISETP.GT.U32.AND P1, PT, R123.reuse, R148, PT ;  /* 0x000000947b00720c */ /* 0x040fe40003f24070 */
[----:B------:R-:W-:Y:S01]  /*aaa0*/  ISETP.GT.U32.AND P5, PT, R123, R179, PT ;  /* 0x000000b37b00720c */ /* 0x000fe20003fa4070 */
[--C-:B------:R-:W-:Y:S01]  /*aab0*/  @!P3 IMAD.IADD R239, R239, 0x1, -R123.reuse ;  /* 0x00000001efefb824 */ /* 0x100fe200078e0a7b */
[----:B------:R-:W-:Y:S01]  /*aac0*/  ISETP.GT.U32.AND P6, PT, R123, R20, PT ;  /* 0x000000147b00720c */ /* 0x000fe20003fc4070 */
[----:B------:R-:W-:Y:S01]  /*aad0*/  @!P0 IMAD.IADD R111, R111, 0x1, -R123 ;  /* 0x000000016f6f8824 */ /* 0x000fe200078e0a7b */
[----:B------:R-:W-:-:S02]  /*aae0*/  ISETP.GT.U32.AND P3, PT, R123, R210, PT ;  /* 0x000000d27b00720c */ /* 0x000fc40003f64070 */
[C---:B------:R-:W-:Y:S01]  /*aaf0*/  ISETP.GT.U32.AND P0, PT, R123.reuse, R81, PT ;  /* 0x000000517b00720c */ /* 0x040fe20003f04070 */
[--C-:B------:R-:W-:Y:S01]  /*ab00*/  @!P4 IMAD.IADD R80, R80, 0x1, -R123.reuse ;  /* 0x000000015050c824 */ /* 0x100fe200078e0a7b */
[----:B------:R-:W-:Y:S02]  /*ab10*/  @!P2 IADD3 R50, PT, PT, R50, -R123, RZ ;  /* 0x8000007b3232a210 */ /* 0x000fe40007ffe0ff */
        /* <DEDUP_REMOVED lines=10> */
[----:B------:R-:W-:Y:S01]  /*abc0*/  ISETP.GT.U32.AND P0, PT, R123, R148, PT ;  /* 0x000000947b00720c */ /* 0x000fe20003f04070 */
[--C-:B------:R-:W-:Y:S01]  /*abd0*/  @!P2 IMAD.IADD R21, R21, 0x1, -R123.reuse ;  /* 0x000000011515a824 */ /* 0x100fe200078e0a7b */
[----:B------:R-:W-:Y:S01]  /*abe0*/  ISETP.GT.U32.AND P3, PT, R123, R180, PT ;  /* 0x000000b47b00720c */ /* 0x000fe20003f64070 */
[--C-:B------:R-:W-:Y:S01]  /*abf0*/  @!P4 IMAD.IADD R51, R51, 0x1, -R123.reuse ;  /* 0x000000013333c824 */ /* 0x100fe200078e0a7b */
[C---:B------:R-:W-:Y:S01]  /*ac00*/  ISETP.GT.U32.AND P2, PT, R123.reuse, R80, PT ;  /* 0x000000507b00720c */ /* 0x040fe20003f44070 */
[--C-:B------:R-:W-:Y:S01]  /*ac10*/  @!P1 IMAD.IADD R112, R112, 0x1, -R123.reuse ;  /* 0x0000000170709824 */ /* 0x100fe200078e0a7b */
[----:B------:R-:W-:Y:S01]  /*ac20*/  ISETP.GT.U32.AND P4, PT, R123, R111, PT ;  /* 0x0000006f7b00720c */ /* 0x000fe20003f84070 */
[----:B------:R-:W-:Y:S01]  /*ac30*/  @!P5 IMAD.IADD R149, R149, 0x1, -R123 ;  /* 0x000000019595d824 */ /* 0x000fe200078e0a7b */
[----:B------:R-:W-:-:S02]  /*ac40*/  ISETP.GT.U32.AND P1, PT, R123, R179, PT ;  /* 0x000000b37b00720c */ /* 0x000fc40003f24070 */
[C---:B------:R-:W-:Y:S02]  /*ac50*/  ISETP.GT.U32.AND P5, PT, R123.reuse, R210, PT ;  /* 0x000000d27b00720c */ /* 0x040fe40003fa4070 */
[----:B------:R-:W-:Y:S01]  /*ac60*/  @!P6 IADD3 R240, PT, PT, R240, -R123, RZ ;  /* 0x8000007bf0f0e210 */ /* 0x000fe20007ffe0ff */
[--C-:B------:R-:W-:Y:S01]  /*ac70*/  @!P0 IMAD.IADD R148, R148, 0x1, -R123.reuse ;  /* 0x0000000194948824 */ /* 0x100fe200078e0a7b */
[C---:B------:R-:W-:Y:S02]  /*ac80*/  ISETP.GT.U32.AND P6, PT, R123.reuse, R211, PT ;  /* 0x000000d37b00720c */ /* 0x040fe40003fc4070 */
[----:B------:R-:W-:Y:S01]  /*ac90*/  ISETP.GT.U32.AND P0, PT, R123, R81, PT ;  /* 0x000000517b00720c */ /* 0x000fe20003f04070 */
[--C-:B------:R-:W-:Y:S01]  /*aca0*/  @!P2 IMAD.IADD R80, R80, 0x1, -R123.reuse ;  /* 0x000000015050a824 */ /* 0x100fe200078e0a7b */
[-C--:B------:R-:W-:Y:S02]  /*acb0*/  @!P3 IADD3 R180, PT, PT, R180, -R123.reuse, RZ ;  /* 0x8000007bb4b4b210 */ /* 0x080fe40007ffe0ff */
[----:B------:R-:W-:Y:S01]  /*acc0*/  @!P4 IADD3 R111, PT, PT, R111, -R123, RZ ;  /* 0x8000007b6f6fc210 */ /* 0x000fe20007ffe0ff */
[----:B------:R-:W-:Y:S01]  /*acd0*/  @!P1 IMAD.IADD R179, R179, 0x1, -R123 ;  /* 0x00000001b3b39824 */ /* 0x000fe200078e0a7b */
[----:B------:R-:W-:-:S02]  /*ace0*/  ISETP.GT.U32.AND P3, PT, R123, R240, PT ;  /* 0x000000f07b00720c */ /* 0x000fc40003f64070 */
[----:B------:R-:W-:Y:S02]  /*acf0*/  @!P5 IADD3 R210, PT, PT, R210, -R123, RZ ;  /* 0x8000007bd2d2d210 */ /* 0x000fe40007ffe0ff */
[C---:B------:R-:W-:Y:S02]  /*ad00*/  ISETP.GT.U32.AND P2, PT, R123.reuse, R21, PT ;  /* 0x000000157b00720c */ /* 0x040fe40003f44070 */
[C---:B------:R-:W-:Y:S02]  /*ad10*/  ISETP.GT.U32.AND P4, PT, R123.reuse, R51, PT ;  /* 0x000000337b00720c */ /* 0x040fe40003f84070 */
        /* <DEDUP_REMOVED lines=15> */
[C---:B------:R-:W-:Y:S01]  /*ae10*/  ISETP.GT.U32.AND P5, PT, R123.reuse, R113, PT ;  /* 0x000000717b00720c */ /* 0x040fe20003fa4070 */
[--C-:B------:R-:W-:Y:S01]  /*ae20*/  @!P6 IMAD.IADD R180, R180, 0x1, -R123.reuse ;  /* 0x00000001b4b4e824 */ /* 0x100fe200078e0a7b */
[C---:B------:R-:W-:Y:S01]  /*ae30*/  ISETP.GT.U32.AND P6, PT, R123.reuse, R150, PT ;  /* 0x000000967b00720c */ /* 0x040fe20003fc4070 */
[--C-:B------:R-:W-:Y:S01]  /*ae40*/  @!P0 IMAD.IADD R52, R52, 0x1, -R123.reuse ;  /* 0x0000000134348824 */ /* 0x100fe200078e0a7b */
[----:B------:R-:W-:Y:S01]  /*ae50*/  ISETP.GT.U32.AND P0, PT, R123, R23, PT ;  /* 0x000000177b00720c */ /* 0x000fe20003f04070 */
[--C-:B------:R-:W-:Y:S01]  /*ae60*/  @!P3 IMAD.IADD R211, R211, 0x1, -R123.reuse ;  /* 0x00000001d3d3b824 */ /* 0x100fe200078e0a7b */
[----:B------:R-:W-:Y:S01]  /*ae70*/  @!P2 IADD3 R241, PT, PT, R241, -R123, RZ ;  /* 0x8000007bf1f1a210 */ /* 0x000fe20007ffe0ff */
[----:B------:R-:W-:Y:S01]  /*ae80*/  @!P4 IMAD.IADD R22, R22, 0x1, -R123 ;  /* 0x000000011616c824 */ /* 0x000fe200078e0a7b */
[----:B------:R-:W-:-:S02]  /*ae90*/  ISETP.GT.U32.AND P3, PT, R123, R181, PT ;  /* 0x000000b57b00720c */ /* 0x000fc40003f64070 */
[----:B------:R-:W-:Y:S02]  /*aea0*/  ISETP.GT.U32.AND P2, PT, R123, R212, PT ;  /* 0x000000d47b00720c */ /* 0x000fe40003f44070 */
[----:B------:R-:W-:Y:S01]  /*aeb0*/  @!P1 IADD3 R82, PT, PT, R82, -R123, RZ ;  /* 0x8000007b52529210 */ /* 0x000fe20007ffe0ff */
[--C-:B------:R-:W-:Y:S01]  /*aec0*/  @!P5 IMAD.IADD R113, R113, 0x1, -R123.reuse ;  /* 0x000000017171d824 */ /* 0x100fe200078e0a7b */
[C---:B------:R-:W-:Y:S02]  /*aed0*/  ISETP.GT.U32.AND P4, PT, R123.reuse, R247, PT ;  /* 0x000000f77b00720c */ /* 0x040fe40003f84070 */
[C---:B------:R-:W-:Y:S02]  /*aee0*/  ISETP.GT.U32.AND P1, PT, R123.reuse, R53, PT ;  /* 0x000000357b00720c */ /* 0x040fe40003f24070 */
[----:B------:R-:W-:Y:S01]  /*aef0*/  ISETP.GT.U32.AND P5, PT, R123, R83, PT ;  /* 0x000000537b00720c */ /* 0x000fe20003fa4070 */
[----:B------:R-:W-:Y:S01]  /*af00*/  @!P6 IMAD.IADD R150, R150, 0x1, -R123 ;  /* 0x000000019696e824 */ /* 0x000fe200078e0a7b */
[----:B------:R-:W-:-:S02]  /*af10*/  @!P0 IADD3 R23, PT, PT, R23, -R123, RZ ;  /* 0x8000007b17178210 */ /* 0x000fc40007ffe0ff */
[C---:B------:R-:W-:Y:S02]  /*af20*/  ISETP.GT.U32.AND P0, PT, R123.reuse, R82, PT ;  /* 0x000000527b00720c */ /* 0x040fe40003f04070 */
[----:B------:R-:W-:Y:S01]  /*af30*/  ISETP.GT.U32.AND P6, PT, R123, R114, PT ;  /* 0x000000727b00720c */ /* 0x000fe20003fc4070 */
[--C-:B------:R-:W-:Y:S01]  /*af40*/  @!P2 IMAD.IADD R212, R212, 0x1, -R123.reuse ;  /* 0x00000001d4d4a824 */ /* 0x100fe200078e0a7b */
[----:B------:R-:W-:Y:S01]  /*af50*/  @!P3 IADD3 R181, PT, PT, R181, -R123, RZ ;  /* 0x8000007bb5b5b210 */ /* 0x000fe20007ffe0ff */
[--C-:B------:R-:W-:Y:S01]  /*af60*/  @!P4 IMAD.IADD R247, R247, 0x1, -R123.reuse ;  /* 0x00000001f7f7c824 */ /* 0x100fe200078e0a7b */
[----:B------:R-:W-:Y:S01]  /*af70*/  ISETP.GT.U32.AND P3, PT, R123, R241, PT ;  /* 0x000000f17b00720c */ /* 0x000fe20003f64070 */
[--C-:B------:R-:W-:Y:S01]  /*af80*/  @!P1 IMAD.IADD R53, R53, 0x1, -R123.reuse ;  /* 0x0000000135359824 */ /* 0x100fe200078e0a7b */
[----:B------:R-:W-:Y:S01]  /*af90*/  ISETP.GT.U32.AND P2, PT, R123, R22, PT ;  /* 0x000000167b00720c */ /* 0x000fe20003f44070 */
[----:B------:R-:W-:Y:S01]  /*afa0*/  @!P5 IMAD.IADD R83, R83, 0x1, -R123 ;  /* 0x000000015353d824 */ /* 0x000fe200078e0a7b */
[----:B------:R-:W-:-:S02]  /*afb0*/  ISETP.GT.U32.AND P4, PT, R123, R52, PT ;  /* 0x000000347b00720c */ /* 0x000fc40003f84070 */
[C---:B------:R-:W-:Y:S02]  /*afc0*/  ISETP.GT.U32.AND P1, PT, R123.reuse, R113, PT ;  /* 0x000000717b00720c */ /* 0x040fe40003f24070 */
[C---:B------:R-:W-:Y:S01]  /*afd0*/  ISETP.GT.U32.AND P5, PT, R123.reuse, R150, PT ;  /* 0x000000967b00720c */ /* 0x040fe20003fa4070 */
[--C-:B------:R-:W-:Y:S01]  /*afe0*/  @!P0 IMAD.IADD R82, R82, 0x1, -R123.reuse ;  /* 0x0000000152528824 */ /* 0x100fe200078e0a7b */
[----:B------:R-:W-:Y:S02]  /*aff0*/  @!P6 IADD3 R114, PT, PT, R114, -R123, RZ ;  /* 0x8000007b7272e210 */ /* 0x000fe40007ffe0ff */
[----:B------:R-:W-:Y:S01]  /*b000*/  ISETP.GT.U32.AND P0, PT, R123, R23, PT ;  /* 0x000000177b00720c */ /* 0x000fe20003f04070 */
[--C-:B------:R-:W-:Y:S01]  /*b010*/  @!P3 IMAD.IADD R241, R241, 0x1, -R123.reuse ;  /* 0x00000001f1f1b824 */ /* 0x100fe200078e0a7b */
[C---:B------:R-:W-:Y:S01]  /*b020*/  ISETP.GT.U32.AND P3, PT, R123.reuse, R181, PT ;  /* 0x000000b57b00720c */ /* 0x040fe20003f64070 */
[----:B------:R-:W-:Y:S01]  /*b030*/  @!P2 IMAD.IADD R22, R22, 0x1, -R123 ;  /* 0x000000011616a824 */ /* 0x000fe200078e0a7b */
[----:B------:R-:W-:-:S02]  /*b040*/  ISETP.GT.U32.AND P2, PT, R123, R212, PT ;  /* 0x000000d47b00720c */ /* 0x000fc40003f44070 */
[----:B------:R-:W-:Y:S01]  /*b050*/  @!P4 IADD3 R52, PT, PT, R52, -R123, RZ ;  /* 0x8000007b3434c210 */ /* 0x000fe20007ffe0ff */
[--C-:B------:R-:W-:Y:S01]  /*b060*/  @!P1 IMAD.IADD R113, R113, 0x1, -R123.reuse ;  /* 0x0000000171719824 */ /* 0x100fe200078e0a7b */
[C---:B------:R-:W-:Y:S02]  /*b070*/  ISETP.GT.U32.AND P4, PT, R123.reuse, R247, PT ;  /* 0x000000f77b00720c */ /* 0x040fe40003f84070 */
[----:B------:R-:W-:Y:S02]  /*b080*/  @!P5 IADD3 R150, PT, PT, R150, -R123, RZ ;  /* 0x8000007b9696d210 */ /* 0x000fe40007ffe0ff */
[C---:B------:R-:W-:Y:S02]  /*b090*/  ISETP.GT.U32.AND P1, PT, R123.reuse, R53, PT ;  /* 0x000000357b00720c */ /* 0x040fe40003f24070 */
[C---:B------:R-:W-:Y:S02]  /*b0a0*/  ISETP.GT.U32.AND P5, PT, R123.reuse, R83, PT ;  /* 0x000000537b00720c */ /* 0x040fe40003fa4070 */
[----:B------:R-:W-:Y:S01]  /*b0b0*/  ISETP.GT.U32.AND P6, PT, R123, R114, PT ;  /* 0x000000727b00720c */ /* 0x000fe20003fc4070 */
[--C-:B------:R-:W-:Y:S01]  /*b0c0*/  @!P0 IMAD.IADD R23, R23, 0x1, -R123.reuse ;  /* 0x0000000117178824 */ /* 0x100fe200078e0a7b */
[----:B------:R-:W-:Y:S01]  /*b0d0*/  LEA R122, P0, R129, UR4, 0x2 ;  /* 0x00000004817a7c11 */ /* 0x000fe2000f8010ff */
[----:B------:R-:W-:-:S02]  /*b0e0*/  @!P3 IMAD.IADD R181, R181, 0x1, -R123 ;  /* 0x00000001b5b5b824 */ /* 0x000fc400078e0a7b */
[--C-:B------:R-:W-:Y:S01]  /*b0f0*/  @!P2 IMAD.IADD R212, R212, 0x1, -R123.reuse ;  /* 0x00000001d4d4a824 */ /* 0x100fe200078e0a7b */
[-C--:B------:R-:W-:Y:S01]  /*b100*/  @!P4 IADD3 R247, PT, PT, R247, -R123.reuse, RZ ;  /* 0x8000007bf7f7c210 */ /* 0x080fe20007ffe0ff */
[----:B------:R-:W-:Y:S02]  /*b110*/  STL [R1+0x20ac], R243 ;  /* 0x0020acf301007387 */ /* 0x000fe40000100800 */
[--C-:B------:R-:W-:Y:S02]  /*b120*/  @!P1 IMAD.IADD R53, R53, 0x1, -R123.reuse ;  /* 0x0000000135359824 */ /* 0x100fe400078e0a7b */
[----:B------:R-:W-:Y:S02]  /*b130*/  @!P5 IADD3 R83, PT, PT, R83, -R123, RZ ;  /* 0x8000007b5353d210 */ /* 0x000fe40007ffe0ff */
[----:B------:R-:W-:Y:S01]  /*b140*/  @!P6 IMAD.IADD R114, R114, 0x1, -R123 ;  /* 0x000000017272e824 */ /* 0x000fe200078e0a7b */
[----:B------:R-:W-:Y:S01]  /*b150*/  LEA.HI.X.SX32 R123, R129, UR5, 0x2, P0 ;  /* 0x00000005817b7c11 */ /* 0x000fe200080f16ff */
[----:B------:R1:W-:Y:S01]  /*b160*/  STL [R1+0x20b4], R122 ;  /* 0x0020b47a01007387 */ /* 0x0003e20000100800 */
[----:B--2---:R-:W-:Y:S01]  /*b170*/  ISETP.GE.AND P6, PT, R167, RZ, PT ;  /* 0x000000ffa700720c */ /* 0x004fe20003fc6270 */
[----:B------:R-:W-:Y:S01]  /*b180*/  IMAD R125, R125, 0x40, R127 ;  /* 0x000000407d7d7824 */ /* 0x000fe200078e027f */
[----:B------:R-:W-:Y:S01]  /*b190*/  ISETP.GE.AND P4, PT, R99, RZ, PT ;  /* 0x000000ff6300720c */ /* 0x000fe20003f86270 */
[----:B------:R2:W-:Y:S01]  /*b1a0*/  STL [R1+0x20b0], R123 ;  /* 0x0020b07b01007387 */ /* 0x0005e20000100800 */
[C---:B------:R-:W-:Y:S01]  /*b1b0*/  LEA R126, P1, R127.reuse, UR6, 0x2 ;  /* 0x000000067f7e7c11 */ /* 0x040fe2000f8210ff */
[----:B------:R-:W1:Y:S02]  /*b1c0*/  LDCU UR4, c[0x0][0x3b0] ;  /* 0x00007600ff0477ac */ /* 0x000e640008000800 */
[----:B------:R-:W2:Y:S01]  /*b1d0*/  LDL R167, [R1+0x1ce4] ;  /* 0x001ce40001a77983 */ /* 0x000ea20000100800 */
[----:B------:R-:W-:Y:S01]  /*b1e0*/  ISETP.GE.AND P5, PT, R8, RZ, PT ;  /* 0x000000ff0800720c */ /* 0x000fe20003fa6270 */
[----:B------:R-:W2:Y:S02]  /*b1f0*/  LDCU UR5, c[0x0][0x3b0] ;  /* 0x00007600ff0577ac */ /* 0x000ea40008000800 */
[----:B------:R-:W2:Y:S04]  /*b200*/  LDL R99, [R1+0x1cf0] ;  /* 0x001cf00001637983 */ /* 0x000ea80000100800 */
[----:B----4-:R-:W4:Y:S01]  /*b210*/  LDL.LU R169, [R1+0x30] ;  /* 0x0000300001a97983 */ /* 0x010f220000300800 */
[----:B------:R-:W-:-:S02]  /*b220*/  LEA.HI.X.SX32 R127, R127, UR7, 0x2, P1 ;  /* 0x000000077f7f7c11 */ /* 0x000fc400088f16ff */
[----:B------:R-:W-:Y:S01]  /*b230*/  ISETP.GE.AND P1, PT, R243, RZ, PT ;  /* 0x000000fff300720c */ /* 0x000fe20003f26270 */
[----:B------:R-:W2:Y:S01]  /*b240*/  LDL R8, [R1+0x1cf4] ;  /* 0x001cf40001087983 */ /* 0x000ea20000100800 */
[----:B------:R-:W-:-:S03]  /*b250*/  ISETP.GE.AND P3, PT, R227, RZ, PT ;  /* 0x000000ffe300720c */ /* 0x000fc60003f66270 */
[----:B-1----:R-:W2:Y:S04]  /*b260*/  LDL.LU R122, [R1+0x2c] ;  /* 0x00002c00017a7983 */ /* 0x002ea80000300800 */
[----:B------:R-:W2:Y:S04]  /*b270*/  LDL R227, [R1+0x1cf8] ;  /* 0x001cf80001e37983 */ /* 0x000ea80000100800 */
[----:B------:R-:W3:Y:S01]  /*b280*/  LDL.LU R100, [R1+0x28] ;  /* 0x0000280001647983 */ /* 0x000ee20000300800 */
[----:B----4-:R-:W-:Y:S02]  /*b290*/  @!P1 IADD3 R169, PT, PT, -R169, RZ, RZ ;  /* 0x000000ffa9a99210 */ /* 0x010fe40007ffe1ff */
[----:B------:R-:W-:-:S02]  /*b2a0*/  ISETP.GE.AND P1, PT, R198, RZ, PT ;  /* 0x000000ffc600720c */ /* 0x000fc40003f26270 */
[----:B------:R-:W4:Y:S04]  /*b2b0*/  LDL R198, [R1+0x1cfc] ;  /* 0x001cfc0001c67983 */ /* 0x000f280000100800 */
[----:B------:R-:W4:Y:S01]  /*b2c0*/  LDL.LU R124, [R1+0x24] ;  /* 0x00002400017c7983 */ /* 0x000f220000300800 */
[C---:B------:R-:W-:Y:S01]  /*b2d0*/  LEA R128, P2, R125.reuse, UR6, 0x2 ;  /* 0x000000067d807c11 */ /* 0x040fe2000f8410ff */
[----:B------:R-:W-:Y:S01]  /*b2e0*/  @!P5 IMAD.MOV R74, RZ, RZ, -R74 ;  /* 0x000000ffff4ad224 */ /* 0x000fe200078e0a4a */
[----:B------:R-:W-:Y:S01]  /*b2f0*/  ISETP.NE.AND P0, PT, R228, RZ, PT ;  /* 0x000000ffe400720c */ /* 0x000fe20003f05270 */
[----:B--2---:R-:W-:Y:S01]  /*b300*/  @!P6 IMAD.MOV R122, RZ, RZ, -R122 ;  /* 0x000000ffff7ae224 */ /* 0x004fe200078e0a7a */
[----:B------:R-:W-:Y:S01]  /*b310*/  LEA.HI.X.SX32 R129, R125, UR7, 0x2, P2 ;  /* 0x000000077d817c11 */ /* 0x000fe200090f16ff */
[----:B------:R-:W1:Y:S01]  /*b320*/  LDCU UR7, c[0x0][0x3b0] ;  /* 0x00007600ff0777ac */ /* 0x000e620008000800 */
[----:B---3--:R-:W-:-:S02]  /*b330*/  ISETP.GE.AND P2, PT, R9, RZ, PT ;  /* 0x000000ff0900720c */ /* 0x008fc40003f46270 */
[----:B------:R-:W-:Y:S01]  /*b340*/  ISETP.GE.AND P5, PT, R138, RZ, PT ;  /* 0x000000ff8a00720c */ /* 0x000fe20003fa6270 */
[----:B------:R-:W2:Y:S10]  /*b350*/  LDCU UR6, c[0x0][0x3b0] ;  /* 0x00007600ff0677ac */ /* 0x000eb40008000800 */
[----:B------:R-:W-:Y:S01]  /*b360*/  @!P2 IMAD.MOV R100, RZ, RZ, -R100 ;  /* 0x000000ffff64a224 */ /* 0x000fe200078e0a64 */
[----:B------:R-:W-:-:S02]  /*b370*/  ISETP.GE.AND P2, PT, R38, RZ, PT ;  /* 0x000000ff2600720c */ /* 0x000fc40003f46270 */
[----:B------:R-:W3:Y:S01]  /*b380*/  LDL R38, [R1+0x1d10] ;  /* 0x001d100001267983 */ /* 0x000ee20000100800 */
[----:B----4-:R-:W-:Y:S02]  /*b390*/  @!P4 IADD3 R124, PT, PT, -R124, RZ, RZ ;  /* 0x000000ff7c7cc210 */ /* 0x010fe40007ffe1ff */
[----:B------:R-:W-:Y:S02]  /*b3a0*/  ISETP.GE.AND P4, PT, R69, RZ, PT ;  /* 0x000000ff4500720c */ /* 0x000fe40003f86270 */
[----:B------:R-:W4:Y:S04]  /*b3b0*/  LDL R69, [R1+0x1d04] ;  /* 0x001d040001457983 */ /* 0x000f280000100800 */
[----:B------:R-:W2:Y:S04]  /*b3c0*/  LDL.LU R229, [R1+0x1c] ;  /* 0x00001c0001e57983 */ /* 0x000ea80000300800 */
[----:B------:R-:W3:Y:S04]  /*b3d0*/  LDL R138, [R1+0x1d18] ;  /* 0x001d1800018a7983 */ /* 0x000ee80000100800 */
[----:B------:R-:W3:Y:S01]  /*b3e0*/  LDL.LU R123, [R1+0x18] ;  /* 0x00001800017b7983 */ /* 0x000ee20000300800 */
[----:B--2---:R-:W-:Y:S01]  /*b3f0*/  @!P3 IMAD.MOV R229, RZ, RZ, -R229 ;  /* 0x000000ffffe5b224 */ /* 0x004fe200078e0ae5 */
[----:B------:R-:W-:-:S02]  /*b400*/  ISETP.GE.AND P3, PT, R167, RZ, PT ;  /* 0x000000ffa700720c */ /* 0x000fc40003f66270 */
[----:B------:R-:W2:Y:S04]  /*b410*/  LDL R167, [R1+0x1d1c] ;  /* 0x001d1c0001a77983 */ /* 0x000ea80000100800 */
[----:B------:R-:W2:Y:S01]  /*b420*/  LDL.LU R139, [R1+0x14] ;  /* 0x00001400018b7983 */ /* 0x000ea20000300800 */
[----:B---3--:R-:W-:Y:S02]  /*b430*/  @!P1 IADD3 R123, PT, PT, -R123, RZ, RZ ;  /* 0x000000ff7b7b9210 */ /* 0x008fe40007ffe1ff */
[----:B------:R-:W-:Y:S02]  /*b440*/  ISETP.GE.AND P1, PT, R99, RZ, PT ;  /* 0x000000ff6300720c */ /* 0x000fe40003f26270 */
[----:B------:R-:W3:Y:S04]  /*b450*/  LDL R99, [R1+0x1d20] ;  /* 0x001d200001637983 */ /* 0x000ee80000100800 */
[----:B------:R-:W3:Y:S01]  /*b460*/  LDL.LU R40, [R1+0x10] ;  /* 0x0000100001287983 */ /* 0x000ee20000300800 */
[----:B--2---:R-:W-:Y:S01]  /*b470*/  @!P2 IMAD.MOV R139, RZ, RZ, -R139 ;  /* 0x000000ffff8ba224 */ /* 0x004fe200078e0a8b */
[----:B------:R-:W-:-:S02]  /*b480*/  ISETP.GE.AND P2, PT, R8, RZ, PT ;  /* 0x000000ff0800720c */ /* 0x000fc40003f46270 */
[----:B------:R-:W2:Y:S04]  /*b490*/  LDL R8, [R1+0x1d24] ;  /* 0x001d240001087983 */ /* 0x000ea80000100800 */
[----:B------:R-:W2:Y:S01]  /*b4a0*/  LDL.LU R10, [R1+0xc] ;  /* 0x00000c00010a7983 */ /* 0x000ea20000300800 */
[----:B---3--:R-:W-:Y:S01]  /*b4b0*/  @!P4 IMAD.MOV R40, RZ, RZ, -R40 ;  /* 0x000000ffff28c224 */ /* 0x008fe200078e0a28 */
[----:B------:R-:W-:Y:S02]  /*b4c0*/  ISETP.GE.AND P4, PT, R227, RZ, PT ;  /* 0x000000ffe300720c */ /* 0x000fe40003f86270 */
[----:B------:R-:W3:Y:S04]  /*b4d0*/  LDL R227, [R1+0x1d34] ;  /* 0x001d340001e37983 */ /* 0x000ee80000100800 */
[----:B------:R-:W3:Y:S01]  /*b4e0*/  LDL.LU R11, [R1+0x8] ;  /* 0x00000800010b7983 */ /* 0x000ee20000300800 */
[----:B--2---:R-:W-:-:S02]  /*b4f0*/  @!P5 IADD3 R10, PT, PT, -R10, RZ, RZ ;  /* 0x000000ff0a0ad210 */ /* 0x004fc40007ffe1ff */
[----:B------:R-:W-:Y:S02]  /*b500*/  ISETP.GE.AND P5, PT, R198, RZ, PT ;  /* 0x000000ffc600720c */ /* 0x000fe40003fa6270 */
[----:B------:R-:W2:Y:S04]  /*b510*/  LDL R198, [R1+0x1d38] ;  /* 0x001d380001c67983 */ /* 0x000ea80000100800 */
[----:B------:R-:W2:Y:S01]  /*b520*/  LDL.LU R101, [R1+0x4] ;  /* 0x0000040001657983 */ /* 0x000ea20000300800 */
[----:B---3--:R-:W-:Y:S01]  /*b530*/  @!P3 IMAD.MOV R11, RZ, RZ, -R11 ;  /* 0x000000ffff0bb224 */ /* 0x008fe200078e0a0b */
[----:B------:R-:W-:Y:S02]  /*b540*/  ISETP.GE.AND P3, PT, R38, RZ, PT ;  /* 0x000000ff2600720c */ /* 0x000fe40003f66270 */
[----:B------:R-:W3:Y:S04]  /*b550*/  LDL R38, [R1+0x1d40] ;  /* 0x001d400001267983 */ /* 0x000ee80000100800 */
[----:B------:R-:W3:Y:S01]  /*b560*/  LDL.LU R199, [R1] ;  /* 0x0000000001c77983 */ /* 0x000ee20000300800 */
[----:B------:R-:W-:Y:S01]  /*b570*/  @!P4 IMAD.MOV R54, RZ, RZ, -R54 ;  /* 0x000000ffff36c224 */ /* 0x000fe200078e0a36 */
[----:B------:R-:W-:-:S02]  /*b580*/  ISETP.GE.AND P4, PT, R167, RZ, PT ;  /* 0x000000ffa700720c */ /* 0x000fc40003f86270 */
[----:B------:R-:W3:Y:S01]  /*b590*/  LDL R167, [R1+0x1d54] ;  /* 0x001d540001a77983 */ /* 0x000ee20000100800 */
[----:B------:R-:W-:Y:S02]  /*b5a0*/  @!P5 IMAD.MOV R84, RZ, RZ, -R84 ;  /* 0x000000ffff54d224 */ /* 0x000fe400078e0a54 */
[----:B--2---:R-:W-:Y:S01]  /*b5b0*/  @!P1 IMAD.MOV R101, RZ, RZ, -R101 ;  /* 0x000000ffff659224 */ /* 0x004fe200078e0a65 */
[----:B----4-:R-:W-:Y:S01]  /*b5c0*/  ISETP.GE.AND P1, PT, R69, RZ, PT ;  /* 0x000000ff4500720c */ /* 0x010fe20003f26270 */
[----:B------:R-:W2:Y:S04]  /*b5d0*/  LDL R9, [R1+0x2078] ;  /* 0x0020780001097983 */ /* 0x000ea80000100800 */
[----:B------:R-:W4:Y:S01]  /*b5e0*/  LDL R69, [R1+0x1d44] ;  /* 0x001d440001457983 */ /* 0x000f220000100800 */
[----:B---3--:R-:W-:-:S02]  /*b5f0*/  @!P2 IADD3 R199, PT, PT, -R199, RZ, RZ ;  /* 0x000000ffc7c7a210 */ /* 0x008fc40007ffe1ff */
[----:B------:R-:W-:Y:S01]  /*b600*/  ISETP.GE.AND P2, PT, R138, RZ, PT ;  /* 0x000000ff8a00720c */ /* 0x000fe20003f46270 */
[----:B------:R-:W3:Y:S04]  /*b610*/  LDL R243, [R1+0x1ff8] ;  /* 0x001ff80001f37983 */ /* 0x000ee80000100800 */
[----:B------:R-:W2:Y:S01]  /*b620*/  LDL R138, [R1+0x1d48] ;  /* 0x001d4800018a7983 */ /* 0x000ea20000100800 */
[----:B------:R-:W-:Y:S01]  /*b630*/  @!P1 IMAD.MOV R152, RZ, RZ, -R152 ;  /* 0x000000ffff989224 */ /* 0x000fe200078e0a98 */
[----:B------:R-:W-:Y:S02]  /*b640*/  ISETP.GE.AND P1, PT, R227, RZ, PT ;  /* 0x000000ffe300720c */ /* 0x000fe40003f26270 */
[----:B------:R-:W3:Y:S01]  /*b650*/  LDL R227, [R1+0x1d68] ;  /* 0x001d680001e37983 */ /* 0x000ee20000100800 */
[----:B------:R-:W-:-:S02]  /*b660*/  @!P3 IADD3 R115, PT, PT, -R115, RZ, RZ ;  /* 0x000000ff7373b210 */ /* 0x000fc40007ffe1ff */
[----:B------:R-:W-:Y:S02]  /*b670*/  ISETP.GE.AND P5, PT, R99, RZ, PT ;  /* 0x000000ff6300720c */ /* 0x000fe40003fa6270 */
[----:B------:R-:W-:Y:S01]  /*b680*/  ISETP.GE.AND P3, PT, R8, RZ, PT ;  /* 0x000000ff0800720c */ /* 0x000fe20003f66270 */
[----:B------:R-:W3:Y:S04]  /*b690*/  LDL R99, [R1+0x1d5c] ;  /* 0x001d5c0001637983 */ /* 0x000ee80000100800 */
[----:B------:R-:W3:Y:S01]  /*b6a0*/  LDL R8, [R1+0x1d60] ;  /* 0x001d600001087983 */ /* 0x000ee20000100800 */
[----:B------:R-:W-:Y:S02]  /*b6b0*/  @!P4 IADD3 R213, PT, PT, -R213, RZ, RZ ;  /* 0x000000ffd5d5c210 */ /* 0x000fe40007ffe1ff */
[----:B------:R-:W-:-:S02]  /*b6c0*/  ISETP.GE.AND P4, PT, R38, RZ, PT ;  /* 0x000000ff2600720c */ /* 0x000fc40003f86270 */
[----:B------:R-:W3:Y:S01]  /*b6d0*/  LDL R38, [R1+0x1d78] ;  /* 0x001d780001267983 */ /* 0x000ee20000100800 */
[----:B------:R-:W-:Y:S02]  /*b6e0*/  @!P5 IMAD.MOV R251, RZ, RZ, -R251 ;  /* 0x000000fffffbd224 */ /* 0x000fe400078e0afb */
[----:B------:R-:W-:Y:S01]  /*b6f0*/  @!P3 IMAD.MOV R24, RZ, RZ, -R24 ;  /* 0x000000ffff18b224 */ /* 0x000fe200078e0a18 */
[----:B------:R-:W-:Y:S02]  /*b700*/  @!P1 IADD3 R55, PT, PT, -R55, RZ, RZ ;  /* 0x000000ff37379210 */ /* 0x000fe40007ffe1ff */
[----:B------:R-:W-:Y:S02]  /*b710*/  ISETP.GE.AND P1, PT, R167, RZ, PT ;  /* 0x000000ffa700720c */ /* 0x000fe40003f26270 */
[----:B------:R-:W3:Y:S01]  /*b720*/  LDL R167, [R1+0x1d88] ;  /* 0x001d880001a77983 */ /* 0x000ee20000100800 */
[----:B----4-:R-:W-:-:S03]  /*b730*/  ISETP.GE.AND P5, PT, R69, RZ, PT ;  /* 0x000000ff4500720c */ /* 0x010fc60003fa6270 */
[----:B------:R-:W4:Y:S01]  /*b740*/  LDL R69, [R1+0x1d7c] ;  /* 0x001d7c0001457983 */ /* 0x000f220000100800 */
[----:B--2---:R-:W-:-:S03]  /*b750*/  ISETP.GE.AND P3, PT, R138, RZ, PT ;  /* 0x000000ff8a00720c */ /* 0x004fc60003f66270 */
[----:B------:R-:W2:Y:S06]  /*b760*/  LDL R138, [R1+0x1d80] ;  /* 0x001d8000018a7983 */ /* 0x000eac0000100800 */
[----:B------:R-:W-:Y:S02]  /*b770*/  @!P5 IADD3 R153, PT, PT, -R153, RZ, RZ ;  /* 0x000000ff9999d210 */ /* 0x000fe40007ffe1ff */
[----:B---3--:R-:W-:Y:S02]  /*b780*/  ISETP.GE.AND P5, PT, R227, RZ, PT ;  /* 0x000000ffe300720c */ /* 0x008fe40003fa6270 */
[----:B------:R-:W3:Y:S01]  /*b790*/  LDL R227, [R1+0x1da4] ;  /* 0x001da40001e37983 */ /* 0x000ee20000100800 */
[----:B------:R-:W-:Y:S01]  /*b7a0*/  @!P2 IMAD.MOV R183, RZ, RZ, -R183 ;  /* 0x000000ffffb7a224 */ /* 0x000fe200078e0ab7 */
[----:B------:R-:W-:-:S02]  /*b7b0*/  ISETP.GE.AND P2, PT, R198, RZ, PT ;  /* 0x000000ffc600720c */ /* 0x000fc40003f46270 */
[----:B------:R-:W3:Y:S01]  /*b7c0*/  LDL R198, [R1+0x1d70] ;  /* 0x001d700001c67983 */ /* 0x000ee20000100800 */
[----:B------:R-:W-:Y:S01]  /*b7d0*/  @!P4 IMAD.MOV R116, RZ, RZ, -R116 ;  /* 0x000000ffff74c224 */ /* 0x000fe200078e0a74 */
[----:B------:R-:W-:Y:S02]  /*b7e0*/  ISETP.GE.AND P4, PT, R8, RZ, PT ;  /* 0x000000ff0800720c */ /* 0x000fe40003f86270 */
[----:B------:R-:W3:Y:S07]  /*b7f0*/  LDL R8, [R1+0x1da0] ;  /* 0x001da00001087983 */ /* 0x000eee0000100800 */
[----:B------:R-:W-:Y:S01]  /*b800*/  @!P2 IMAD.MOV R85, RZ, RZ, -R85 ;  /* 0x000000ffff55a224 */ /* 0x000fe200078e0a55 */
[----:B------:R-:W-:-:S02]  /*b810*/  ISETP.GE.AND P2, PT, R99, RZ, PT ;  /* 0x000000ff6300720c */ /* 0x000fc40003f46270 */
[----:B------:R-:W3:Y:S01]  /*b820*/  LDL R99, [R1+0x1d8c] ;  /* 0x001d8c0001637983 */ /* 0x000ee20000100800 */
[----:B------:R-:W-:Y:S01]  /*b830*/  @!P1 IMAD.MOV R214, RZ, RZ, -R214 ;  /* 0x000000ffffd69224 */ /* 0x000fe200078e0ad6 */
[----:B------:R-:W-:Y:S01]  /*b840*/  ISETP.GE.AND P1, PT, R38, RZ, PT ;  /* 0x000000ff2600720c */ /* 0x000fe20003f26270 */
[----:B------:R-:W-:Y:S01]  /*b850*/  @!P4 IMAD.MOV R25, RZ, RZ, -R25 ;  /* 0x000000ffff19c224 */ /* 0x000fe200078e0a19 */
[----:B------:R-:W3:Y:S07]  /*b860*/  LDL R38, [R1+0x1dac] ;  /* 0x001dac0001267983 */ /* 0x000eee0000100800 */
[----:B------:R-:W-:Y:S01]  /*b870*/  @!P2 IADD3 R252, PT, PT, -R252, RZ, RZ ;  /* 0x000000fffcfca210 */ /* 0x000fe20007ffe1ff */
[----:B------:R-:W-:Y:S01]  /*b880*/  @!P5 IMAD.MOV R56, RZ, RZ, -R56 ;  /* 0x000000ffff38d224 */ /* 0x000fe200078e0a38 */
[----:B------:R-:W-:-:S02]  /*b890*/  ISETP.GE.AND P5, PT, R167, RZ, PT ;  /* 0x000000ffa700720c */ /* 0x000fc40003fa6270 */
[----:B------:R-:W3:Y:S01]  /*b8a0*/  LDL R167, [R1+0x1dc8] ;  /* 0x001dc80001a77983 */ /* 0x000ee20000100800 */
[----:B----4-:R-:W-:-:S03]  /*b8b0*/  ISETP.GE.AND P2, PT, R69, RZ, PT ;  /* 0x000000ff4500720c */ /* 0x010fc60003f46270 */
[----:B------:R-:W4:Y:S01]  /*b8c0*/  LDL R69, [R1+0x1db0] ;  /* 0x001db00001457983 */ /* 0x000f220000100800 */
[----:B--2---:R-:W-:-:S03]  /*b8d0*/  ISETP.GE.AND P4, PT, R138, RZ, PT ;  /* 0x000000ff8a00720c */ /* 0x004fc60003f86270 */
[----:B------:R-:W2:Y:S06]  /*b8e0*/  LDL R138, [R1+0x1dc4] ;  /* 0x001dc400018a7983 */ /* 0x000eac0000100800 */
[----:B------:R-:W-:Y:S01]  /*b8f0*/  @!P2 IMAD.MOV R154, RZ, RZ, -R154 ;  /* 0x000000ffff9aa224 */ /* 0x000fe200078e0a9a */
        /* <DEDUP_REMOVED lines=8> */
[----:B------:R-:W-:-:S02]  /*b980*/  @!P3 IADD3 R86, PT, PT, -R86, RZ, RZ ;  /* 0x000000ff5656b210 */ /* 0x000fc40007ffe1ff */
[----:B------:R-:W-:Y:S02]  /*b990*/  ISETP.GE.AND P3, PT, R99, RZ, PT ;  /* 0x000000ff6300720c */ /* 0x000fe40003f66270 */
[----:B------:R-:W3:Y:S01]  /*b9a0*/  LDL R99, [R1+0x1dd0] ;  /* 0x001dd00001637983 */ /* 0x000ee20000100800 */
[----:B------:R-:W-:Y:S01]  /*b9b0*/  @!P5 IMAD.MOV R215, RZ, RZ, -R215 ;  /* 0x000000ffffd7d224 */ /* 0x000fe200078e0ad7 */
[----:B------:R-:W-:Y:S02]  /*b9c0*/  ISETP.GE.AND P5, PT, R38, RZ, PT ;  /* 0x000000ff2600720c */ /* 0x000fe40003fa6270 */
[----:B------:R-:W-:Y:S01]  /*b9d0*/  @!P1 IADD3 R26, PT, PT, -R26, RZ, RZ ;  /* 0x000000ff1a1a9210 */ /* 0x000fe20007ffe1ff */
[----:B------:R-:W3:Y:S06]  /*b9e0*/  LDL R38, [R1+0x1dec] ;  /* 0x001dec0001267983 */ /* 0x000eec0000100800 */
[----:B------:R-:W-:-:S02]  /*b9f0*/  @!P3 IMAD.MOV R173, RZ, RZ, -R173 ;  /* 0x000000ffffadb224 */ /* 0x000fc400078e0aad */
[----:B------:R-:W-:Y:S01]  /*ba00*/  @!P2 IMAD.MOV R57, RZ, RZ, -R57 ;  /* 0x000000ffff39a224 */ /* 0x000fe200078e0a39 */
[----:B------:R-:W-:Y:S02]  /*ba10*/  ISETP.GE.AND P2, PT, R167, RZ, PT ;  /* 0x000000ffa700720c */ /* 0x000fe40003f46270 */
        /* <DEDUP_REMOVED lines=8> */
[----:B------:R-:W-:-:S02]  /*baa0*/  @!P4 IADD3 R185, PT, PT, -R185, RZ, RZ ;  /* 0x000000ffb9b9c210 */ /* 0x000fc40007ffe1ff */
[----:B------:R-:W-:Y:S02]  /*bab0*/  ISETP.GE.AND P4, PT, R198, RZ, PT ;  /* 0x000000ffc600720c */ /* 0x000fe40003f86270 */
[----:B------:R-:W3:Y:S01]  /*bac0*/  LDL R198, [R1+0x1de4] ;  /* 0x001de40001c67983 */ /* 0x000ee20000100800 */
[----:B------:R-:W-:Y:S02]  /*bad0*/  @!P5 IADD3 R118, PT, PT, -R118, RZ, RZ ;  /* 0x000000ff7676d210 */ /* 0x000fe40007ffe1ff */
[----:B------:R-:W-:Y:S02]  /*bae0*/  ISETP.GE.AND P5, PT, R8, RZ, PT ;  /* 0x000000ff0800720c */ /* 0x000fe40003fa6270 */
[----:B------:R-:W3:Y:S06]  /*baf0*/  LDL R8, [R1+0x1e08] ;  /* 0x001e080001087983 */ /* 0x000eec0000100800 */
[----:B------:R-:W-:Y:S01]  /*bb00*/  @!P4 IMAD.MOV R87, RZ, RZ, -R87 ;  /* 0x000000ffff57c224 */ /* 0x000fe200078e0a57 */
[----:B------:R-:W-:-:S02]  /*bb10*/  ISETP.GE.AND P4, PT, R99, RZ, PT ;  /* 0x000000ff6300720c */ /* 0x000fc40003f86270 */
[----:B------:R-:W3:Y:S01]  /*bb20*/  LDL R99, [R1+0x1e04] ;  /* 0x001e040001637983 */ /* 0x000ee20000100800 */
[----:B------:R-:W-:Y:S01]  /*bb30*/  @!P2 IADD3 R216, PT, PT, -R216, RZ, RZ ;  /* 0x000000ffd8d8a210 */ /* 0x000fe20007ffe1ff */
[----:B------:R-:W-:Y:S01]  /*bb40*/  @!P5 IMAD.MOV R27, RZ, RZ, -R27 ;  /* 0x000000ffff1bd224 */ /* 0x000fe200078e0a1b */
[----:B------:R-:W-:Y:S02]  /*bb50*/  ISETP.GE.AND P2, PT, R38, RZ, PT ;  /* 0x000000ff2600720c */ /* 0x000fe40003f46270 */
[----:B------:R-:W3:Y:S06]  /*bb60*/  LDL R38, [R1+0x1e1c] ;  /* 0x001e1c0001267983 */ /* 0x000eec0000100800 */
[----:B------:R-:W-:Y:S01]  /*bb70*/  @!P4 IMAD.MOV R249, RZ, RZ, -R249 ;  /* 0x000000fffff9c224 */ /* 0x000fe200078e0af9 */
[----:B------:R-:W-:-:S02]  /*bb80*/  @!P3 IADD3 R58, PT, PT, -R58, RZ, RZ ;  /* 0x000000ff3a3ab210 */ /* 0x000fc40007ffe1ff */
        /* <DEDUP_REMOVED lines=115> */
[----:B------:R-:W-:Y:S02]  /*c2c0*/  @!P5 IADD3 R32, PT, PT, -R32, RZ, RZ ;  /* 0x000000ff2020d210 */ /* 0x000fe40007ffe1ff */
[----:B------:R-:W-:Y:S02]  /*c2d0*/  ISETP.GE.AND P2, PT, R38, RZ, PT ;  /* 0x000000ff2600720c */ /* 0x000fe40003f46270 */
[----:B------:R-:W3:Y:S05]  /*c2e0*/  LDL R38, [R1+0x1f34] ;  /* 0x001f340001267983 */ /* 0x000eea0000100800 */
        /* <DEDUP_REMOVED lines=44> */
[----:B------:R-:W-:Y:S02]  /*c5b0*/  @!P4 IMAD.MOV R223, RZ, RZ, -R223 ;  /* 0x000000ffffdfc224 */ /* 0x000fe400078e0adf */
[----:B------:R-:W-:Y:S01]  /*c5c0*/  @!P3 IMAD.MOV R34, RZ, RZ, -R34 ;  /* 0x000000ffff22b224 */ /* 0x000fe200078e0a22 */
[----:B------:R-:W-:Y:S02]  /*c5d0*/  ISETP.GE.AND P4, PT, R38, RZ, PT ;  /* 0x000000ff2600720c */ /* 0x000fe40003f86270 */
[----:B------:R-:W3:Y:S05]  /*c5e0*/  LDL R38, [R1+0x2000] ;  /* 0x0020000001267983 */ /* 0x000eea0000100800 */
        /* <DEDUP_REMOVED lines=24> */
[----:B------:R-:W-:Y:S01]  /*c770*/  @!P2 IMAD.MOV R5, RZ, RZ, -R5 ;  /* 0x000000ffff05a224 */ /* 0x000fe200078e0a05 */
[----:B------:R-:W-:Y:S01]  /*c780*/  LOP3.LUT R125, RZ, R228, RZ, 0x33, !PT ;  /* 0x000000e4ff7d7212 */ /* 0x000fe200078e33ff */
[----:B------:R-:W-:Y:S01]  /*c790*/  @!P5 IMAD.MOV R66, RZ, RZ, -R66 ;  /* 0x000000ffff42d224 */ /* 0x000fe200078e0a42 */
[----:B------:R-:W-:Y:S01]  /*c7a0*/  ISETP.GE.AND P5, PT, R167, RZ, PT ;  /* 0x000000ffa700720c */ /* 0x000fe20003fa6270 */
[----:B------:R-:W3:Y:S04]  /*c7b0*/  LDL R228, [R1+0x205c] ;  /* 0x00205c0001e47983 */ /* 0x000ee80000100800 */
        /* <DEDUP_REMOVED lines=10> */
[----:B------:R-:W-:Y:S01]  /*c860*/  @!P1 IADD3 R135, PT, PT, -R135, RZ, RZ ;  /* 0x000000ff87879210 */ /* 0x000fe20007ffe1ff */
[----:B------:R-:W3:Y:S01]  /*c870*/  LDL R198, [R1+0x2058] ;  /* 0x0020580001c67983 */ /* 0x000ee20000100800 */
[----:B------:R-:W-:Y:S02]  /*c880*/  ISETP.GE.AND P1, PT, R8, RZ, PT ;  /* 0x000000ff0800720c */ /* 0x000fe40003f26270 */
[----:B------:R-:W-:Y:S01]  /*c890*/  @!P5 IADD3 R225, PT, PT, -R225, RZ, RZ ;  /* 0x000000ffe1e1d210 */ /* 0x000fe20007ffe1ff */
[----:B------:R-:W3:Y:S06]  /*c8a0*/  LDL R8, [R1+0x2070] ;  /* 0x0020700001087983 */ /* 0x000eec0000100800 */
[----:B------:R-:W-:Y:S01]  /*c8b0*/  @!P3 IMAD.MOV R96, RZ, RZ, -R96 ;  /* 0x000000ffff60b224 */ /* 0x000fe200078e0a60 */
[----:B------:R-:W-:-:S02]  /*c8c0*/  ISETP.GE.AND P3, PT, R99, RZ, PT ;  /* 0x000000ff6300720c */ /* 0x000fc40003f66270 */
[----:B------:R-:W3:Y:S01]  /*c8d0*/  LDL R99, [R1+0x2064] ;  /* 0x0020640001637983 */ /* 0x000ee20000100800 */
[----:B------:R-:W-:Y:S01]  /*c8e0*/  @!P1 IMAD.MOV R36, RZ, RZ, -R36 ;  /* 0x000000ffff249224 */ /* 0x000fe200078e0a24 */
[----:B------:R-:W-:Y:S02]  /*c8f0*/  ISETP.GE.AND P5, PT, R38, RZ, PT ;  /* 0x000000ff2600720c */ /* 0x000fe40003fa6270 */
[----:B------:R-:W3:Y:S07]  /*c900*/  LDL R38, [R1+0x2080] ;  /* 0x0020800001267983 */ /* 0x000eee0000100800 */
[----:B------:R-:W-:Y:S01]  /*c910*/  @!P3 IMAD.MOV R6, RZ, RZ, -R6 ;  /* 0x000000ffff06b224 */ /* 0x000fe200078e0a06 */
[----:B------:R-:W-:Y:S01]  /*c920*/  @!P2 IADD3 R67, PT, PT, -R67, RZ, RZ ;  /* 0x000000ff4343a210 */ /* 0x000fe20007ffe1ff */
[----:B------:R-:W-:Y:S01]  /*c930*/  @!P4 IMAD.MOV R195, RZ, RZ, -R195 ;  /* 0x000000ffffc3c224 */ /* 0x000fe200078e0ac3 */
[----:B------:R-:W-:-:S02]  /*c940*/  ISETP.GE.AND P4, PT, R228, RZ, PT ;  /* 0x000000ffe400720c */ /* 0x000fc40003f86270 */
[----:B------:R-:W3:Y:S01]  /*c950*/  LDL R228, [R1+0x206c] ;  /* 0x00206c0001e47983 */ /* 0x000ee20000100800 */
[----:B------:R-:W-:-:S03]  /*c960*/  ISETP.GE.AND P2, PT, R167, RZ, PT ;  /* 0x000000ffa700720c */ /* 0x000fc60003f46270 */
[----:B------:R-:W3:Y:S01]  /*c970*/  LDL R167, [R1+0x2060] ;  /* 0x0020600001a77983 */ /* 0x000ee20000100800 */
[----:B----4-:R-:W-:-:S03]  /*c980*/  ISETP.GE.AND P3, PT, R69, RZ, PT ;  /* 0x000000ff4500720c */ /* 0x010fc60003f66270 */
[----:B------:R-:W4:Y:S01]  /*c990*/  LDL R69, [R1+0x2048] ;  /* 0x0020480001457983 */ /* 0x000f220000100800 */
[----:B--2---:R-:W-:-:S03]  /*c9a0*/  ISETP.GE.AND P1, PT, R138, RZ, PT ;  /* 0x000000ff8a00720c */ /* 0x004fc60003f26270 */
[----:B------:R-:W2:Y:S10]  /*c9b0*/  LDL R138, [R1+0x2054] ;  /* 0x00205400018a7983 */ /* 0x000eb40000100800 */
[----:B------:R-:W-:Y:S01]  /*c9c0*/  @!P1 IMAD.MOV R196, RZ, RZ, -R196 ;  /* 0x000000ffffc49224 */ /* 0x000fe200078e0ac4 */
[----:B---3--:R-:W-:-:S02]  /*c9d0*/  ISETP.GE.AND P1, PT, R227, RZ, PT ;  /* 0x000000ffe300720c */ /* 0x008fc40003f26270 */
[----:B------:R-:W3:Y:S01]  /*c9e0*/  LDL R227, [R1+0x2034] ;  /* 0x0020340001e37983 */ /* 0x000ee20000100800 */
[----:B------:R-:W-:Y:S01]  /*c9f0*/  @!P4 IMAD.MOV R97, RZ, RZ, -R97 ;  /* 0x000000ffff61c224 */ /* 0x000fe200078e0a61 */
[----:B------:R-:W-:Y:S01]  /*ca00*/  ISETP.GE.AND P4, PT, R198, RZ, PT ;  /* 0x000000ffc600720c */ /* 0x000fe20003f86270 */
[----:B------:R-:W-:Y:S01]  /*ca10*/  @!P5 IMAD.MOV R136, RZ, RZ, -R136 ;  /* 0x000000ffff88d224 */ /* 0x000fe200078e0a88 */
[----:B------:R-:W-:Y:S01]  /*ca20*/  @!P3 IADD3 R165, PT, PT, -R165, RZ, RZ ;  /* 0x000000ffa5a5b210 */ /* 0x000fe20007ffe1ff */
[----:B------:R-:W-:Y:S01]  /*ca30*/  @!P2 IMAD.MOV R226, RZ, RZ, -R226 ;  /* 0x000000ffffe2a224 */ /* 0x000fe200078e0ae2 */
[----:B------:R-:W-:Y:S01]  /*ca40*/  ISETP.GE.AND P3, PT, R8, RZ, PT ;  /* 0x000000ff0800720c */ /* 0x000fe20003f66270 */
[----:B------:R-:W3:Y:S01]  /*ca50*/  LDL R198, [R1+0x2028] ;  /* 0x0020280001c67983 */ /* 0x000ee20000100800 */
[----:B------:R-:W-:-:S03]  /*ca60*/  ISETP.GE.AND P5, PT, R99, RZ, PT ;  /* 0x000000ff6300720c */ /* 0x000fc60003fa6270 */
[----:B------:R-:W3:Y:S04]  /*ca70*/  LDL R8, [R1+0x2038] ;  /* 0x0020380001087983 */ /* 0x000ee80000100800 */
[----:B------:R-:W-:Y:S01]  /*ca80*/  @!P4 IADD3 R7, PT, PT, -R7, RZ, RZ ;  /* 0x000000ff0707c210 */ /* 0x000fe20007ffe1ff */
[----:B------:R-:W3:Y:S01]  /*ca90*/  LDL R99, [R1+0x204c] ;  /* 0x00204c0001637983 */ /* 0x000ee20000100800 */
[----:B------:R-:W-:Y:S02]  /*caa0*/  ISETP.GE.AND P2, PT, R38, RZ, PT ;  /* 0x000000ff2600720c */ /* 0x000fe40003f46270 */
[----:B------:R-:W-:Y:S01]  /*cab0*/  @!P3 IMAD.MOV R68, RZ, RZ, -R68 ;  /* 0x000000ffff44b224 */ /* 0x000fe200078e0a44 */
[----:B------:R-:W-:Y:S01]  /*cac0*/  @!P1 IADD3 R98, PT, PT, -R98, RZ, RZ ;  /* 0x000000ff62629210 */ /* 0x000fe20007ffe1ff */
[----:B------:R-:W3:Y:S01]  /*cad0*/  LDL R38, [R1+0x203c] ;  /* 0x00203c0001267983 */ /* 0x000ee20000100800 */
[----:B------:R-:W-:Y:S01]  /*cae0*/  @!P5 IMAD.MOV R37, RZ, RZ, -R37 ;  /* 0x000000ffff25d224 */ /* 0x000fe200078e0a25 */
[----:B------:R-:W-:-:S02]  /*caf0*/  ISETP.GE.AND P1, PT, R228, RZ, PT ;  /* 0x000000ffe400720c */ /* 0x000fc40003f26270 */
[----:B------:R-:W3:Y:S05]  /*cb00*/  LDL R228, [R1+0x202c] ;  /* 0x00202c0001e47983 */ /* 0x000eea0000100800 */
[----:B------:R-:W-:Y:S01]  /*cb10*/  @!P2 IMAD.MOV R137, RZ, RZ, -R137 ;  /* 0x000000ffff89a224 */ /* 0x000fe200078e0a89 */
[----:B------:R-:W-:Y:S02]  /*cb20*/  ISETP.GE.AND P3, PT, R167, RZ, PT ;  /* 0x000000ffa700720c */ /* 0x000fe40003f66270 */
        /* <DEDUP_REMOVED lines=9> */
[----:B------:R-:W3:Y:S01]  /*cbc0*/  LDL.LU R227, [R1+0x210c] ;  /* 0x00210c0001e37983 */ /* 0x000ee20000300800 */
[----:B------:R-:W-:-:S02]  /*cbd0*/  @!P5 IADD3 R197, PT, PT, -R197, RZ, RZ ;  /* 0x000000ffc5c5d210 */ /* 0x000fc40007ffe1ff */
[----:B------:R-:W-:Y:S02]  /*cbe0*/  ISETP.GE.AND P5, PT, R8, RZ, PT ;  /* 0x000000ff0800720c */ /* 0x000fe40003fa6270 */
[----:B------:R-:W2:Y:S01]  /*cbf0*/  LDL.LU R8, [R1+0x2108] ;  /* 0x0021080001087983 */ /* 0x000ea20000300800 */
[----:B---3--:R-:W-:Y:S01]  /*cc00*/  @!P3 IMAD.MOV R227, RZ, RZ, -R227 ;  /* 0x000000ffffe3b224 */ /* 0x008fe200078e0ae3 */
[----:B------:R-:W-:Y:S02]  /*cc10*/  ISETP.GE.AND P3, PT, R38, RZ, PT ;  /* 0x000000ff2600720c */ /* 0x000fe40003f66270 */
[----:B------:R-:W3:Y:S01]  /*cc20*/  LDL.LU R38, [R1+0x2104] ;  /* 0x0021040001267983 */ /* 0x000ee20000300800 */
[----:B--2---:R-:W-:Y:S01]  /*cc30*/  @!P1 IMAD.MOV R8, RZ, RZ, -R8 ;  /* 0x000000ffff089224 */ /* 0x004fe200078e0a08 */
[----:B----4-:R-:W-:Y:S02]  /*cc40*/  ISETP.GE.AND P1, PT, R69, RZ, PT ;  /* 0x000000ff4500720c */ /* 0x010fe40003f26270 */
[----:B------:R-:W2:Y:S01]  /*cc50*/  LDL.LU R69, [R1+0x2100] ;  /* 0x0021000001457983 */ /* 0x000ea20000300800 */
[----:B---3--:R-:W-:-:S02]  /*cc60*/  @!P2 IADD3 R38, PT, PT, -R38, RZ, RZ ;  /* 0x000000ff2626a210 */ /* 0x008fc40007ffe1ff */
[----:B------:R-:W-:Y:S02]  /*cc70*/  ISETP.GE.AND P2, PT, R99, RZ, PT ;  /* 0x000000ff6300720c */ /* 0x000fe40003f46270 */
[----:B------:R-:W3:Y:S01]  /*cc80*/  LDL.LU R99, [R1+0x20fc] ;  /* 0x0020fc0001637983 */ /* 0x000ee20000300800 */
[----:B--2---:R-:W-:Y:S01]  /*cc90*/  @!P4 IMAD.MOV R69, RZ, RZ, -R69 ;  /* 0x000000ffff45c224 */ /* 0x004fe200078e0a45 */
[----:B------:R-:W-:Y:S02]  /*cca0*/  ISETP.GE.AND P4, PT, R138, RZ, PT ;  /* 0x000000ff8a00720c */ /* 0x000fe40003f86270 */
[----:B------:R-:W2:Y:S01]  /*ccb0*/  LDL.LU R138, [R1+0x20f8] ;  /* 0x0020f800018a7983 */ /* 0x000ea20000300800 */
[----:B---3--:R-:W-:Y:S01]  /*ccc0*/  @!P5 IMAD.MOV R99, RZ, RZ, -R99 ;  /* 0x000000ffff63d224 */ /* 0x008fe200078e0a63 */
[----:B------:R-:W-:Y:S02]  /*ccd0*/  ISETP.GE.AND P5, PT, R167, RZ, PT ;  /* 0x000000ffa700720c */ /* 0x000fe40003fa6270 */
[----:B------:R-:W3:Y:S01]  /*cce0*/  LDL.LU R167, [R1+0x20f4] ;  /* 0x0020f40001a77983 */ /* 0x000ee20000300800 */
[----:B--2---:R-:W-:-:S02]  /*ccf0*/  @!P3 IADD3 R138, PT, PT, -R138, RZ, RZ ;  /* 0x000000ff8a8ab210 */ /* 0x004fc40007ffe1ff */
[----:B------:R-:W-:Y:S02]  /*cd00*/  ISETP.GE.AND P3, PT, R198, RZ, PT ;  /* 0x000000ffc600720c */ /* 0x000fe40003f66270 */
[----:B------:R-:W2:Y:S01]  /*cd10*/  LDL.LU R198, [R1+0x20f0] ;  /* 0x0020f00001c67983 */ /* 0x000ea20000300800 */
[----:B---3--:R-:W-:Y:S01]  /*cd20*/  @!P1 IMAD.MOV R167, RZ, RZ, -R167 ;  /* 0x000000ffffa79224 */ /* 0x008fe200078e0aa7 */
[----:B------:R-:W-:Y:S02]  /*cd30*/  ISETP.GE.AND P1, PT, R228, RZ, PT ;  /* 0x000000ffe400720c */ /* 0x000fe40003f26270 */
[----:B------:R-:W3:Y:S01]  /*cd40*/  LDL.LU R228, [R1+0x20ec] ;  /* 0x0020ec0001e47983 */ /* 0x000ee20000300800 */
[C---:B------:R-:W-:Y:S02]  /*cd50*/  SEL R100, R125.reuse, R100, !P0 ;  /* 0x000000647d647207 */ /* 0x040fe40004000000 */
[C---:B------:R-:W-:Y:S02]  /*cd60*/  SEL R74, R125.reuse, R74, !P0 ;  /* 0x0000004a7d4a7207 */ /* 0x040fe40004000000 */
[----:B------:R-:W-:-:S02]  /*cd70*/  SEL R124, R125, R124, !P0 ;  /* 0x0000007c7d7c7207 */ /* 0x000fc40004000000 */
[C---:B------:R-:W-:Y:S02]  /*cd80*/  SEL R123, R125.reuse, R123, !P0 ;  /* 0x0000007b7d7b7207 */ /* 0x040fe40004000000 */
[C---:B------:R-:W-:Y:S01]  /*cd90*/  SEL R122, R125.reuse, R122, !P0 ;  /* 0x0000007a7d7a7207 */ /* 0x040fe20004000000 */
[----:B------:R-:W-:Y:S01]  /*cda0*/  @!P3 IMAD.MOV R39, RZ, RZ, -R39 ;  /* 0x000000ffff27b224 */ /* 0x000fe200078e0a27 */
[----:B------:R-:W-:Y:S01]  /*cdb0*/  SEL R169, R125, R169, !P0 ;  /* 0x000000a97da97207 */ /* 0x000fe20004000000 */
[----:B--2---:R-:W-:Y:S01]  /*cdc0*/  @!P2 IMAD.MOV R198, RZ, RZ, -R198 ;  /* 0x000000ffffc6a224 */ /* 0x004fe200078e0ac6 */
[----:B------:R-:W-:Y:S02]  /*cdd0*/  ISETP.GE.AND P2, PT, R9, RZ, PT ;  /* 0x000000ff0900720c */ /* 0x000fe40003f46270 */
[----:B------:R-:W2:Y:S01]  /*cde0*/  LDL.LU R9, [R1+0x20e8] ;  /* 0x0020e80001097983 */ /* 0x000ea20000300800 */
[C---:B------:R-:W-:Y:S02]  /*cdf0*/  SEL R139, R125.reuse, R139, !P0 ;  /* 0x0000008b7d8b7207 */ /* 0x040fe40004000000 */
[----:B------:R-:W-:-:S02]  /*ce00*/  SEL R40, R125, R40, !P0 ;  /* 0x000000287d287207 */ /* 0x000fc40004000000 */
[C---:B------:R-:W-:Y:S02]  /*ce10*/  SEL R11, R125.reuse, R11, !P0 ;  /* 0x0000000b7d0b7207 */ /* 0x040fe40004000000 */
[C---:B------:R-:W-:Y:S02]  /*ce20*/  SEL R10, R125.reuse, R10, !P0 ;  /* 0x0000000a7d0a7207 */ /* 0x040fe40004000000 */
[C---:B------:R-:W-:Y:S02]  /*ce30*/  SEL R101, R125.reuse, R101, !P0 ;  /* 0x000000657d657207 */ /* 0x040fe40004000000 */
[C---:B------:R-:W-:Y:S02]  /*ce40*/  SEL R117, R125.reuse, R117, !P0 ;  /* 0x000000757d757207 */ /* 0x040fe40004000000 */
[C---:B------:R-:W-:Y:S02]  /*ce50*/  SEL R26, R125.reuse, R26, !P0 ;  /* 0x0000001a7d1a7207 */ /* 0x040fe40004000000 */
[----:B------:R-:W-:-:S02]  /*ce60*/  SEL R57, R125, R57, !P0 ;  /* 0x000000397d397207 */ /* 0x000fc40004000000 */
[C---:B------:R-:W-:Y:S01]  /*ce70*/  SEL R87, R125.reuse, R87, !P0 ;  /* 0x000000577d577207 */ /* 0x040fe20004000000 */
[----:B------:R-:W-:Y:S01]  /*ce80*/  IMAD R26, R26, UR51, RZ ;  /* 0x000000331a1a7c24 */ /* 0x000fe2000f8e02ff */
[C---:B------:R-:W-:Y:S02]  /*ce90*/  SEL R118, R125.reuse, R118, !P0 ;  /* 0x000000767d767207 */ /* 0x040fe40004000000 */
[C---:B------:R-:W-:Y:S02]  /*cea0*/  SEL R27, R125.reuse, R27, !P0 ;  /* 0x0000001b7d1b7207 */ /* 0x040fe40004000000 */
[C---:B------:R-:W-:Y:S02]  /*ceb0*/  SEL R58, R125.reuse, R58, !P0 ;  /* 0x0000003a7d3a7207 */ /* 0x040fe40004000000 */
        /* <DEDUP_REMOVED lines=32> */
[----:B------:R-:W-:Y:S02]  /*d0c0*/  SEL R68, R125, R68, !P0 ;  /* 0x000000447d447207 */ /* 0x000fe40004000000 */
[----:B---3--:R-:W-:Y:S02]  /*d0d0*/  @!P4 IADD3 R228, PT, PT, -R228, RZ, RZ ;  /* 0x000000ffe4e4c210 */ /* 0x008fe40007ffe1ff */
[----:B------:R-:W-:Y:S02]  /*d0e0*/  ISETP.GE.AND P4, PT, R243, RZ, PT ;  /* 0x000000fff300720c */ /* 0x000fe40003f86270 */
[C---:B------:R-:W-:Y:S02]  /*d0f0*/  SEL R243, R125.reuse, R229, !P0 ;  /* 0x000000e57df37207 */ /* 0x040fe40004000000 */
[C---:B------:R-:W-:Y:S02]  /*d100*/  SEL R229, R125.reuse, R199, !P0 ;  /* 0x000000c77de57207 */ /* 0x040fe40004000000 */
[C---:B------:R-:W-:Y:S01]  /*d110*/  SEL R199, R125.reuse, R54, !P0 ;  /* 0x000000367dc77207 */ /* 0x040fe20004000000 */
[----:B------:R-:W-:Y:S01]  /*d120*/  IMAD.MOV.U32 R54, RZ, RZ, R100 ;  /* 0x000000ffff367224 */ /* 0x000fe200078e0064 */
[C---:B------:R-:W-:Y:S01]  /*d130*/  SEL R100, R125.reuse, R84, !P0 ;  /* 0x000000547d647207 */ /* 0x040fe20004000000 */
[----:B------:R-:W-:Y:S01]  /*d140*/  IMAD.MOV.U32 R84, RZ, RZ, R74 ;  /* 0x000000ffff547224 */ /* 0x000fe200078e004a */
[----:B------:R-:W-:-:S02]  /*d150*/  SEL R74, R125, R115, !P0 ;  /* 0x000000737d4a7207 */ /* 0x000fc40004000000 */
[----:B------:R-:W-:Y:S02]  /*d160*/  MOV R115, R54 ;  /* 0x0000003600737202 */ /* 0x000fe40000000f00 */
[C---:B------:R-:W-:Y:S01]  /*d170*/  SEL R54, R125.reuse, R152, !P0 ;  /* 0x000000987d367207 */ /* 0x040fe20004000000 */
[----:B------:R-:W-:Y:S01]  /*d180*/  IMAD.MOV.U32 R152, RZ, RZ, R243 ;  /* 0x000000ffff987224 */ /* 0x000fe200078e00f3 */
[C---:B------:R-:W-:Y:S01]  /*d190*/  SEL R243, R125.reuse, R183, !P0 ;  /* 0x000000b77df37207 */ /* 0x040fe20004000000 */
[----:B------:R-:W-:Y:S01]  /*d1a0*/  IMAD.MOV.U32 R183, RZ, RZ, R124 ;  /* 0x000000ffffb77224 */ /* 0x000fe200078e007c */
[C---:B------:R-:W-:Y:S02]  /*d1b0*/  SEL R124, R125.reuse, R213, !P0 ;  /* 0x000000d57d7c7207 */ /* 0x040fe40004000000 */
[----:B------:R-:W-:Y:S02]  /*d1c0*/  MOV R213, R123 ;  /* 0x0000007b00d57202 */ /* 0x000fe40000000f00 */
[C---:B------:R-:W-:Y:S01]  /*d1d0*/  SEL R123, R125.reuse, R251, !P0 ;  /* 0x000000fb7d7b7207 */ /* 0x040fe20004000000 */
[----:B------:R-:W-:Y:S01]  /*d1e0*/  IMAD.MOV.U32 R251, RZ, RZ, R122 ;  /* 0x000000fffffb7224 */ /* 0x000fe200078e007a */
[----:B------:R-:W-:-:S03]  /*d1f0*/  SEL R122, R125, R24, !P0 ;  /* 0x000000187d7a7207 */ /* 0x000fc60004000000 */
[----:B------:R-:W-:Y:S01]  /*d200*/  IMAD.MOV.U32 R24, RZ, RZ, R251 ;  /* 0x000000ffff187224 */ /* 0x000fe200078e00fb */
[C---:B------:R-:W-:Y:S02]  /*d210*/  SEL R251, R125.reuse, R55, !P0 ;  /* 0x000000377dfb7207 */ /* 0x040fe40004000000 */
[----:B------:R-:W-:Y:S02]  /*d220*/  MOV R55, R213 ;  /* 0x000000d500377202 */ /* 0x000fe40000000f00 */
[C---:B------:R-:W-:Y:S01]  /*d230*/  SEL R213, R125.reuse, R85, !P0 ;  /* 0x000000557dd57207 */ /* 0x040fe20004000000 */
[----:B------:R-:W-:Y:S01]  /*d240*/  IMAD.MOV.U32 R85, RZ, RZ, R183 ;  /* 0x000000ffff557224 */ /* 0x000fe200078e00b7 */
[C---:B------:R-:W-:Y:S01]  /*d250*/  SEL R183, R125.reuse, R116, !P0 ;  /* 0x000000747db77207 */ /* 0x040fe20004000000 */
[----:B------:R-:W-:Y:S01]  /*d260*/  IMAD.MOV.U32 R116, RZ, RZ, R152 ;  /* 0x000000ffff747224 */ /* 0x000fe200078e0098 */
[----:B------:R-:W-:-:S04]  /*d270*/  SEL R152, R125, R25, !P0 ;  /* 0x000000197d987207 */ /* 0x000fc80004000000 */
[----:B------:R-:W-:Y:S02]  /*d280*/  MOV R25, R116 ;  /* 0x0000007400197202 */ /* 0x000fe40000000f00 */
[----:B------:R-:W-:-:S03]  /*d290*/  SEL R116, R125, R56, !P0 ;  /* 0x000000387d747207 */ /* 0x000fc60004000000 */
[----:B------:R-:W-:Y:S02]  /*d2a0*/  IMAD.MOV.U32 R56, RZ, RZ, R25 ;  /* 0x000000ffff387224 */ /* 0x000fe400078e0019 */
[----:B------:R-:W-:Y:S01]  /*d2b0*/  IMAD.MOV.U32 R25, RZ, RZ, R24 ;  /* 0x000000ffff197224 */ /* 0x000fe200078e0018 */
[----:B------:R-:W-:Y:S02]  /*d2c0*/  MOV R24, R115 ;  /* 0x0000007300187202 */ /* 0x000fe40000000f00 */
[C---:B------:R-:W-:Y:S01]  /*d2d0*/  SEL R115, R125.reuse, R86, !P0 ;  /* 0x000000567d737207 */ /* 0x040fe20004000000 */
[----:B------:R-:W-:Y:S02]  /*d2e0*/  IMAD.MOV.U32 R86, RZ, RZ, R85 ;  /* 0x000000ffff567224 */ /* 0x000fe400078e0055 */
[----:B------:R-:W-:Y:S01]  /*d2f0*/  IMAD.MOV.U32 R85, RZ, RZ, R84 ;  /* 0x000000ffff557224 */ /* 0x000fe200078e0054 */
[----:B------:R-:W-:-:S04]  /*d300*/  SEL R84, R125, R38, !P0 ;  /* 0x000000267d547207 */ /* 0x000fc80004000000 */
[----:B------:R-:W-:Y:S02]  /*d310*/  MOV R38, R85 ;  /* 0x0000005500267202 */ /* 0x000fe40000000f00 */
[C---:B------:R-:W-:Y:S01]  /*d320*/  SEL R85, R125.reuse, R69, !P0 ;  /* 0x000000457d557207 */ /* 0x040fe20004000000 */
[----:B------:R-:W-:Y:S01]  /*d330*/  IMAD.MOV.U32 R69, RZ, RZ, R86 ;  /* 0x000000ffff457224 */ /* 0x000fe200078e0056 */
[----:B------:R-:W-:Y:S01]  /*d340*/  SEL R86, R125, R39, !P0 ;  /* 0x000000277d567207 */ /* 0x000fe20004000000 */
[----:B------:R-:W-:-:S04]  /*d350*/  IMAD.MOV.U32 R39, RZ, RZ, R24 ;  /* 0x000000ffff277224 */ /* 0x000fc800078e0018 */
[----:B------:R-:W-:Y:S02]  /*d360*/  IMAD R39, R39, UR51, RZ ;  /* 0x0000003327277c24 */ /* 0x000fe4000f8e02ff */
[----:B------:R-:W-:Y:S02]  /*d370*/  IMAD R24, R169, UR51, RZ ;  /* 0x00000033a9187c24 */ /* 0x000fe4000f8e02ff */
[----:B------:R-:W3:Y:S01]  /*d380*/  LDL.LU R169, [R1+0x20e4] ;  /* 0x0020e40001a97983 */ /* 0x000ee20000300800 */
[----:B------:R-:W-:-:S03]  /*d390*/  IMAD R69, R69, UR51, RZ ;  /* 0x0000003345457c24 */ /* 0x000fc6000f8e02ff */
[----:B------:R4:W-:Y:S01]  /*d3a0*/  STL [R1+0x44], R39 ;  /* 0x0000442701007387 */ /* 0x0009e20000100800 */
[----:B------:R-:W-:-:S03]  /*d3b0*/  IMAD R56, R56, UR51, RZ ;  /* 0x0000003338387c24 */ /* 0x000fc6000f8e02ff */
[----:B------:R-:W-:Y:S01]  /*d3c0*/  STL [R1+0x40], R69 ;  /* 0x0000404501007387 */ /* 0x000fe20000100800 */
[----:B----4-:R-:W-:Y:S02]  /*d3d0*/  IMAD R39, R38, UR51, RZ ;  /* 0x0000003326277c24 */ /* 0x010fe4000f8e02ff */
[----:B------:R-:W-:-:S03]  /*d3e0*/  IMAD R38, R55, UR51, RZ ;  /* 0x0000003337267c24 */ /* 0x000fc6000f8e02ff */
[----:B------:R4:W-:Y:S04]  /*d3f0*/  STL [R1+0x3c], R39 ;  /* 0x00003c2701007387 */ /* 0x0009e80000100800 */
[----:B------:R1:W-:Y:S01]  /*d400*/  STL [R1+0x410], R56 ;  /* 0x0004103801007387 */ /* 0x0003e20000100800 */
[----:B------:R-:W-:Y:S02]  /*d410*/  IMAD R55, R11, UR51, RZ ;  /* 0x000000330b377c24 */ /* 0x000fe4000f8e02ff */
[----:B----4-:R-:W-:Y:S02]  /*d420*/  IMAD R39, R139, UR51, RZ ;  /* 0x000000338b277c24 */ /* 0x010fe4000f8e02ff */
[----:B------:R-:W4:Y:S04]  /*d430*/  LDL.LU R139, [R1+0x20e0] ;  /* 0x0020e000018b7983 */ /* 0x000f280000300800 */
[----:B------:R2:W-:Y:S01]  /*d440*/  STL [R1+0x510], R38 ;  /* 0x0005102601007387 */ /* 0x0005e20000100800 */
[----:B-1----:R-:W-:-:S02]  /*d450*/  IMAD R56, R101, UR51, RZ ;  /* 0x0000003365387c24 */ /* 0x002fc4000f8e02ff */
[----:B--2---:R-:W-:Y:S02]  /*d460*/  IMAD R38, R40, UR51, RZ ;  /* 0x0000003328267c24 */ /* 0x004fe4000f8e02ff */
[----:B------:R-:W2:Y:S04]  /*d470*/  LDL.LU R40, [R1+0x20dc] ;  /* 0x0020dc0001287983 */ /* 0x000ea80000300800 */
[----:B------:R1:W-:Y:S02]  /*d480*/  STL [R1+0x628], R39 ;  /* 0x0006282701007387 */ /* 0x0003e40000100800 */
[----:B-1----:R-:W-:Y:S02]  /*d490*/  IMAD R39, R10, UR51, RZ ;  /* 0x000000330a277c24 */ /* 0x002fe4000f8e02ff */
[----:B------:R-:W2:Y:S04]  /*d4a0*/  LDL.LU R10, [R1+0x20d8] ;  /* 0x0020d800010a7983 */ /* 0x000ea80000300800 */
[----:B------:R-:W2:Y:S04]  /*d4b0*/  LDL.LU R11, [R1+0x20d4] ;  /* 0x0020d400010b7983 */ /* 0x000ea80000300800 */
[----:B------:R-:W2:Y:S04]  /*d4c0*/  LDL.LU R101, [R1+0x20d0] ;  /* 0x0020d00001657983 */ /* 0x000ea80000300800 */
[----:B------:R1:W-:Y:S02]  /*d4d0*/  STL [R1+0x24], R55 ;  /* 0x0000243701007387 */ /* 0x0003e40000100800 */
[----:B-1----:R-:W-:-:S02]  /*d4e0*/  IMAD R55, R229, UR51, RZ ;  /* 0x00000033e5377c24 */ /* 0x002fc4000f8e02ff */
[----:B------:R-:W2:Y:S04]  /*d4f0*/  LDL.LU R229, [R1+0x20cc] ;  /* 0x0020cc0001e57983 */ /* 0x000ea80000300800 */
[----:B------:R1:W-:Y:S02]  /*d500*/  STL [R1+0x20], R56 ;  /* 0x0000203801007387 */ /* 0x0003e40000100800 */
[----:B-1----:R-:W-:Y:S02]  /*d510*/  IMAD R56, R199, UR51, RZ ;  /* 0x00000033c7387c24 */ /* 0x002fe4000f8e02ff */
[----:B------:R-:W2:Y:S04]  /*d520*/  LDL.LU R199, [R1+0x20c8] ;  /* 0x0020c80001c77983 */ /* 0x000ea80000300800 */
[----:B------:R1:W-:Y:S02]  /*d530*/  STL [R1+0x34], R55 ;  /* 0x0000343701007387 */ /* 0x0003e40000100800 */
[----:B-1----:R-:W-:-:S02]  /*d540*/  IMAD R55, R100, UR51, RZ ;  /* 0x0000003364377c24 */ /* 0x002fc4000f8e02ff */
[----:B------:R-:W2:Y:S04]  /*d550*/  LDL.LU R100, [R1+0x20c4] ;  /* 0x0020c40001647983 */ /* 0x000ea80000300800 */
[----:B------:R1:W-:Y:S01]  /*d560*/  STL [R1+0x418], R56 ;  /* 0x0004183801007387 */ /* 0x0003e20000100800 */
[----:B------:R-:W-:Y:S02]  /*d570*/  IMAD R69, R123, UR51, RZ ;  /* 0x000000337b457c24 */ /* 0x000fe4000f8e02ff */
[----:B-1----:R-:W-:Y:S02]  /*d580*/  IMAD R56, R74, UR51, RZ ;  /* 0x000000334a387c24 */ /* 0x002fe4000f8e02ff */
[----:B------:R-:W2:Y:S04]  /*d590*/  LDL.LU R74, [R1+0x20c0] ;  /* 0x0020c000014a7983 */ /* 0x000ea80000300800 */
[----:B------:R-:W-:Y:S01]  /*d5a0*/  STL [R1+0x520], R55 ;  /* 0x0005203701007387 */ /* 0x000fe20000100800 */
[----:B------:R-:W-:-:S03]  /*d5b0*/  IMAD R122, R122, UR51, RZ ;  /* 0x000000337a7a7c24 */ /* 0x000fc6000f8e02ff */
[----:B------:R1:W-:Y:S02]  /*d5c0*/  STL [R1+0x658], R56 ;  /* 0x0006583801007387 */ /* 0x0003e40000100800 */
[----:B-1----:R-:W-:-:S05]  /*d5d0*/  IMAD R56, R124, UR51, RZ ;  /* 0x000000337c387c24 */ /* 0x002fca000f8e02ff */
[----:B------:R1:W-:Y:S04]  /*d5e0*/  STL [R1+0x8], R56 ;  /* 0x0000083801007387 */ /* 0x0003e80000100800 */
[----:B------:R1:W-:Y:S04]  /*d5f0*/  STL [R1+0x4], R69 ;  /* 0x0000044501007387 */ /* 0x0003e80000100800 */
[----:B------:R1:W-:Y:S02]  /*d600*/  STL [R1+0x2c], R122 ;  /* 0x00002c7a01007387 */ /* 0x0003e40000100800 */
[----:B-1----:R-:W-:-:S02]  /*d610*/  IMAD R56, R251, UR51, RZ ;  /* 0x00000033fb387c24 */ /* 0x002fc4000f8e02ff */
[----:B------:R-:W-:-:S03]  /*d620*/  IMAD R69, R213, UR51, RZ ;  /* 0x00000033d5457c24 */ /* 0x000fc6000f8e02ff */
[----:B------:R-:W-:Y:S01]  /*d630*/  STL [R1+0x440], R56 ;  /* 0x0004403801007387 */ /* 0x000fe20000100800 */
[----:B------:R-:W-:-:S03]  /*d640*/  IMAD R122, R183, UR51, RZ ;  /* 0x00000033b77a7c24 */ /* 0x000fc6000f8e02ff */
[----:B------:R-:W-:Y:S01]  /*d650*/  STL [R1+0x530], R69 ;  /* 0x0005304501007387 */ /* 0x000fe20000100800 */
[----:B------:R-:W-:-:S03]  /*d660*/  IMAD R123, R152, UR51, RZ ;  /* 0x00000033987b7c24 */ /* 0x000fc6000f8e02ff */
[----:B------:R1:W-:Y:S04]  /*d670*/  STL [R1+0x670], R122 ;  /* 0x0006707a01007387 */ /* 0x0003e80000100800 */
[----:B------:R-:W-:Y:S01]  /*d680*/  STL [R1+0x1c], R123 ;  /* 0x00001c7b01007387 */ /* 0x000fe20000100800 */
[----:B-1----:R-:W-:Y:S02]  /*d690*/  IMAD R122, R116, UR51, RZ ;  /* 0x00000033747a7c24 */ /* 0x002fe4000f8e02ff */
[----:B------:R-:W-:Y:S02]  /*d6a0*/  IMAD R116, R115, UR51, RZ ;  /* 0x0000003373747c24 */ /* 0x000fe4000f8e02ff */
[----:B------:R-:W-:Y:S01]  /*d6b0*/  IMAD R115, R117, UR51, RZ ;  /* 0x0000003375737c24 */ /* 0x000fe2000f8e02ff */
[----:B------:R-:W-:Y:S04]  /*d6c0*/  STL [R1+0x43c], R122 ;  /* 0x00043c7a01007387 */ /* 0x000fe80000100800 */
[----:B------:R-:W-:Y:S04]  /*d6d0*/  STL [R1+0x568], R116 ;  /* 0x0005687401007387 */ /* 0x000fe80000100800 */
[----:B------:R1:W-:Y:S04]  /*d6e0*/  STL [R1+0x680], R115 ;  /* 0x0006807301007387 */ /* 0x0003e80000100800 */
[----:B------:R1:W-:Y:S02]  /*d6f0*/  STL [R1+0x14], R26 ;  /* 0x0000141a01007387 */ /* 0x0003e40000100800 */
[----:B-1----:R-:W-:-:S02]  /*d700*/  IMAD R115, R57, UR51, RZ ;  /* 0x0000003339737c24 */ /* 0x002fc4000f8e02ff */
[----:B------:R-:W-:Y:S02]  /*d710*/  IMAD R57, R87, UR51, RZ ;  /* 0x0000003357397c24 */ /* 0x000fe4000f8e02ff */
[----:B------:R-:W-:Y:S01]  /*d720*/  IMAD R26, R118, UR51, RZ ;  /* 0x00000033761a7c24 */ /* 0x000fe2000f8e02ff */
[----:B------:R-:W-:Y:S04]  /*d730*/  STL [R1+0x438], R115 ;  /* 0x0004387301007387 */ /* 0x000fe80000100800 */
[----:B------:R1:W-:Y:S04]  /*d740*/  STL [R1+0x564], R57 ;  /* 0x0005643901007387 */ /* 0x0003e80000100800 */
[----:B------:R1:W-:Y:S01]  /*d750*/  STL [R1+0x66c], R26 ;  /* 0x00066c1a01007387 */ /* 0x0003e20000100800 */
[----:B------:R-:W-:-:S02]  /*d760*/  IMAD R251, R28, UR51, RZ ;  /* 0x000000331cfb7c24 */ /* 0x000fc4000f8e02ff */
[----:B-1----:R-:W-:Y:S02]  /*d770*/  IMAD R57, R58, UR51, RZ ;  /* 0x000000333a397c24 */ /* 0x002fe4000f8e02ff */
[----:B------:R-:W-:Y:S02]  /*d780*/  IMAD R26, R27, UR51, RZ ;  /* 0x000000331b1a7c24 */ /* 0x000fe4000f8e02ff */
[----:B------:R-:W-:-:S03]  /*d790*/  IMAD R27, R88, UR51, RZ ;  /* 0x00000033581b7c24 */ /* 0x000fc6000f8e02ff */
[----:B------:R1:W-:Y:S01]  /*d7a0*/  STL [R1+0xc], R26 ;  /* 0x00000c1a01007387 */ /* 0x0003e20000100800 */
[----:B------:R-:W-:-:S03]  /*d7b0*/  IMAD R28, R59, UR51, RZ ;  /* 0x000000333b1c7c24 */ /* 0x000fc6000f8e02ff */
[----:B------:R-:W-:Y:S01]  /*d7c0*/  STL [R1+0x434], R57 ;  /* 0x0004343901007387 */ /* 0x000fe20000100800 */
[----:B-1----:R-:W-:-:S03]  /*d7d0*/  IMAD R26, R119, UR51, RZ ;  /* 0x00000033771a7c24 */ /* 0x002fc6000f8e02ff */
[----:B------:R1:W-:Y:S04]  /*d7e0*/  STL [R1+0x560], R27 ;  /* 0x0005601b01007387 */ /* 0x0003e80000100800 */
[----:B------:R1:W-:Y:S02]  /*d7f0*/  STL [R1+0x668], R26 ;  /* 0x0006681a01007387 */ /* 0x0003e40000100800 */
[----:B-1----:R-:W-:Y:S02]  /*d800*/  IMAD R27, R89, UR51, RZ ;  /* 0x00000033591b7c24 */ /* 0x002fe4000f8e02ff */
[----:B------:R1:W-:Y:S01]  /*d810*/  STL [R1+0x430], R28 ;  /* 0x0004301c01007387 */ /* 0x0003e20000100800 */
[----:B------:R-:W-:-:S03]  /*d820*/  IMAD R26, R120, UR51, RZ ;  /* 0x00000033781a7c24 */ /* 0x000fc6000f8e02ff */
[----:B------:R1:W-:Y:S04]  /*d830*/  STL [R1+0x55c], R27 ;  /* 0x00055c1b01007387 */ /* 0x0003e80000100800 */
[----:B------:R1:W-:Y:S02]  /*d840*/  STL [R1+0x664], R26 ;  /* 0x0006641a01007387 */ /* 0x0003e40000100800 */
[----:B-1----:R-:W-:Y:S02]  /*d850*/  IMAD R28, R60, UR51, RZ ;  /* 0x000000333c1c7c24 */ /* 0x002fe4000f8e02ff */
[----:B------:R-:W-:-:S03]  /*d860*/  IMAD R27, R90, UR51, RZ ;  /* 0x000000335a1b7c24 */ /* 0x000fc6000f8e02ff */
[----:B------:R1:W-:Y:S01]  /*d870*/  STL [R1+0x42c], R28 ;  /* 0x00042c1c01007387 */ /* 0x0003e20000100800 */
[----:B------:R-:W-:-:S03]  /*d880*/  IMAD R26, R121, UR51, RZ ;  /* 0x00000033791a7c24 */ /* 0x000fc6000f8e02ff */
[----:B------:R3:W-:Y:S04]  /*d890*/  STL [R1+0x558], R27 ;  /* 0x0005581b01007387 */ /* 0x0007e80000100800 */
[----:B------:R3:W-:Y:S01]  /*d8a0*/  STL [R1+0x660], R26 ;  /* 0x0006601a01007387 */ /* 0x0007e20000100800 */
[----:B-1----:R-:W-:Y:S02]  /*d8b0*/  IMAD R28, R61, UR51, RZ ;  /* 0x000000333d1c7c24 */ /* 0x002fe4000f8e02ff */
[----:B---3--:R-:W-:-:S03]  /*d8c0*/  IMAD R27, R91, UR51, RZ ;  /* 0x000000335b1b7c24 */ /* 0x008fc6000f8e02ff */
[----:B------:R-:W-:Y:S01]  /*d8d0*/  STL [R1+0x428], R28 ;  /* 0x0004281c01007387 */ /* 0x000fe20000100800 */
[----:B------:R-:W-:-:S03]  /*d8e0*/  IMAD R26, R130, UR51, RZ ;  /* 0x00000033821a7c24 */ /* 0x000fc6000f8e02ff */
[----:B------:R1:W-:Y:S04]  /*d8f0*/  STL [R1+0x554], R27 ;  /* 0x0005541b01007387 */ /* 0x0003e80000100800 */
[----:B------:R3:W-:Y:S01]  /*d900*/  STL [R1+0x64c], R26 ;  /* 0x00064c1a01007387 */ /* 0x0007e20000100800 */
[----:B------:R-:W-:Y:S02]  /*d910*/  IMAD R116, R0, UR51, RZ ;  /* 0x0000003300747c24 */ /* 0x000fe4000f8e02ff */
[----:B-1----:R-:W-:Y:S02]  /*d920*/  IMAD R27, R62, UR51, RZ ;  /* 0x000000333e1b7c24 */ /* 0x002fe4000f8e02ff */
[----:B---3--:R-:W-:-:S03]  /*d930*/  IMAD R26, R92, UR51, RZ ;  /* 0x000000335c1a7c24 */ /* 0x008fc6000f8e02ff */
[----:B------:R-:W-:Y:S01]  /*d940*/  STL [R1+0x424], R27 ;  /* 0x0004241b01007387 */ /* 0x000fe20000100800 */
[----:B------:R-:W-:Y:S02]  /*d950*/  IMAD R0, R131, UR51, RZ ;  /* 0x0000003383007c24 */ /* 0x000fe4000f8e02ff */
[----:B------:R-:W-:Y:S01]  /*d960*/  IMAD R115, R2, UR51, RZ ;  /* 0x0000003302737c24 */ /* 0x000fe2000f8e02ff */
[----:B------:R1:W-:Y:S01]  /*d970*/  STL [R1+0x550], R26 ;  /* 0x0005501a01007387 */ /* 0x0003e20000100800 */
[----:B------:R-:W-:Y:S02]  /*d980*/  IMAD R2, R93, UR51, RZ ;  /* 0x000000335d027c24 */ /* 0x000fe4000f8e02ff */
[----:B------:R-:W-:Y:S01]  /*d990*/  IMAD R93, R3, UR51, RZ ;  /* 0x00000033035d7c24 */ /* 0x000fe2000f8e02ff */
[----:B------:R3:W-:Y:S01]  /*d9a0*/  STL [R1+0x648], R0 ;  /* 0x0006480001007387 */ /* 0x0007e20000100800 */
[----:B-1----:R-:W-:Y:S02]  /*d9b0*/  IMAD R26, R63, UR51, RZ ;  /* 0x000000333f1a7c24 */ /* 0x002fe4000f8e02ff */
[----:B------:R-:W-:-:S02]  /*d9c0*/  IMAD R3, R64, UR51, RZ ;  /* 0x0000003340037c24 */ /* 0x000fc4000f8e02ff */
[----:B---3--:R-:W-:Y:S01]  /*d9d0*/  IMAD R0, R132, UR51, RZ ;  /* 0x0000003384007c24 */ /* 0x008fe2000f8e02ff */
[----:B------:R-:W-:Y:S04]  /*d9e0*/  STL [R1+0x420], R26 ;  /* 0x0004201a01007387 */ /* 0x000fe80000100800 */
[----:B------:R1:W-:Y:S04]  /*d9f0*/  STL [R1+0x54c], R2 ;  /* 0x00054c0201007387 */ /* 0x0003e80000100800 */
[----:B------:R3:W-:Y:S01]  /*da00*/  STL [R1+0x63c], R0 ;  /* 0x00063c0001007387 */ /* 0x0007e20000100800 */
[----:B-1----:R-:W-:-:S03]  /*da10*/  IMAD R2, R94, UR51, RZ ;  /* 0x000000335e027c24 */ /* 0x002fc6000f8e02ff */
[----:B------:R1:W-:Y:S01]  /*da20*/  STL [R1+0x38], R3 ;  /* 0x0000380301007387 */ /* 0x0003e20000100800 */
[----:B---3--:R-:W-:-:S03]  /*da30*/  IMAD R0, R133, UR51, RZ ;  /* 0x0000003385007c24 */ /* 0x008fc6000f8e02ff */
[----:B------:R3:W-:Y:S01]  /*da40*/  STL [R1+0x548], R2 ;  /* 0x0005480201007387 */ /* 0x0007e20000100800 */
[----:B-1----:R-:W-:-:S03]  /*da50*/  IMAD R3, R65, UR51, RZ ;  /* 0x0000003341037c24 */ /* 0x002fc6000f8e02ff */
[----:B------:R1:W-:Y:S01]  /*da60*/  STL [R1+0x638], R0 ;  /* 0x0006380001007387 */ /* 0x0003e20000100800 */
[----:B---3--:R-:W-:-:S03]  /*da70*/  IMAD R2, R95, UR51, RZ ;  /* 0x000000335f027c24 */ /* 0x008fc6000f8e02ff */
[----:B------:R3:W-:Y:S04]  /*da80*/  STL [R1+0x30], R3 ;  /* 0x0000300301007387 */ /* 0x0007e80000100800 */
[----:B------:R4:W-:Y:S01]  /*da90*/  STL [R1+0x544], R2 ;  /* 0x0005440201007387 */ /* 0x0009e20000100800 */
[----:B-1----:R-:W-:Y:S02]  /*daa0*/  IMAD R0, R134, UR51, RZ ;  /* 0x0000003386007c24 */ /* 0x002fe4000f8e02ff */
[----:B---3--:R-:W-:-:S03]  /*dab0*/  IMAD R3, R66, UR51, RZ ;  /* 0x0000003342037c24 */ /* 0x008fc6000f8e02ff */
[----:B------:R1:W-:Y:S01]  /*dac0*/  STL [R1+0x634], R0 ;  /* 0x0006340001007387 */ /* 0x0003e20000100800 */
[----:B----4-:R-:W-:-:S03]  /*dad0*/  IMAD R2, R96, UR51, RZ ;  /* 0x0000003360027c24 */ /* 0x010fc6000f8e02ff */
[----:B------:R-:W-:Y:S04]  /*dae0*/  STL [R1+0x28], R3 ;  /* 0x0000280301007387 */ /* 0x000fe80000100800 */
[----:B------:R3:W-:Y:S01]  /*daf0*/  STL [R1+0x540], R2 ;  /* 0x0005400201007387 */ /* 0x0007e20000100800 */
[----:B-1----:R-:W-:-:S05]  /*db00*/  IMAD R0, R135, UR51, RZ ;  /* 0x0000003387007c24 */ /* 0x002fca000f8e02ff */
[----:B------:R1:W-:Y:S01]  /*db10*/  STL [R1+0x630], R0 ;  /* 0x0006300001007387 */ /* 0x0003e20000100800 */
[----:B---3--:R-:W-:-:S03]  /*db20*/  IMAD R2, R67, UR51, RZ ;  /* 0x0000003343027c24 */ /* 0x008fc6000f8e02ff */
[----:B------:R-:W3:Y:S04]  /*db30*/  LDL R58, [R1+0x1ffc] ;  /* 0x001ffc00013a7983 */ /* 0x000ee80000100800 */
[----:B------:R4:W-:Y:S01]  /*db40*/  STL [R1+0x18], R2 ;  /* 0x0000180201007387 */ /* 0x0009e20000100800 */
[----:B-1----:R-:W-:-:S03]  /*db50*/  IMAD R0, R97, UR51, RZ ;  /* 0x0000003361007c24 */ /* 0x002fc6000f8e02ff */
[----:B------:R-:W3:Y:S01]  /*db60*/  LDL R27, [R1+0x2004] ;  /* 0x00200400011b7983 */ /* 0x000ee20000100800 */
[----:B----4-:R-:W-:-:S03]  /*db70*/  IMAD R2, R68, UR51, RZ ;  /* 0x0000003344027c24 */ /* 0x010fc6000f8e02ff */
[----:B------:R1:W-:Y:S04]  /*db80*/  STL [R1+0x53c], R0 ;  /* 0x00053c0001007387 */ /* 0x0003e80000100800 */
[----:B------:R-:W4:Y:S04]  /*db90*/  LDL R124, [R1+0x200c] ;  /* 0x00200c00017c7983 */ /* 0x000f280000100800 */
[----:B------:R1:W-:Y:S04]  /*dba0*/  STL [R1+0x10], R2 ;  /* 0x0000100201007387 */ /* 0x0003e80000100800 */
[----:B------:R-:W4:Y:S01]  /*dbb0*/  LDL R118, [R1+0x2014] ;  /* 0x0020140001767983 */ /* 0x000f220000100800 */
[----:B------:R-:W-:-:S05]  /*dbc0*/  SEL R98, R125, R98, !P0 ;  /* 0x000000627d627207 */ /* 0x000fca0004000000 */
[----:B-1----:R-:W-:Y:S02]  /*dbd0*/  IMAD R0, R98, UR51, RZ ;  /* 0x0000003362007c24 */ /* 0x002fe4000f8e02ff */
[----:B------:R-:W-:Y:S01]  /*dbe0*/  IMAD R2, R85, UR51, RZ ;  /* 0x0000003355027c24 */ /* 0x000fe2000f8e02ff */
[----:B------:R-:W-:Y:S02]  /*dbf0*/  SEL R99, R125, R99, !P0 ;  /* 0x000000637d637207 */ /* 0x000fe40004000000 */
[----:B------:R1:W-:Y:S01]  /*dc00*/  STL [R1+0x538], R0 ;  /* 0x0005380001007387 */ /* 0x0003e20000100800 */
[----:B------:R-:W-:-:S03]  /*dc10*/  @!P2 IADD3 R168, PT, PT, -R168, RZ, RZ ;  /* 0x000000ffa8a8a210 */ /* 0x000fc60007ffe1ff */
[----:B------:R-:W4:Y:S04]  /*dc20*/  LDL R57, [R1+0x1fe4] ;  /* 0x001fe40001397983 */ /* 0x000f280000100800 */
[----:B------:R-:W-:Y:S01]  /*dc30*/  STL [R1], R2 ;  /* 0x0000000201007387 */ /* 0x000fe20000100800 */
[----:B------:R-:W-:Y:S01]  /*dc40*/  SEL R168, R125, R168, !P0 ;  /* 0x000000a87da87207 */ /* 0x000fe20004000000 */
[----:B-1----:R-:W-:Y:S02]  /*dc50*/  IMAD R0, R99, UR51, RZ ;  /* 0x0000003363007c24 */ /* 0x002fe4000f8e02ff */
[----:B------:R-:W4:Y:S04]  /*dc60*/  LDL R26, [R1+0x1fe8] ;  /* 0x001fe800011a7983 */ /* 0x000f280000100800 */
[----:B------:R1:W-:Y:S02]  /*dc70*/  STL [R1+0x52c], R0 ;  /* 0x00052c0001007387 */ /* 0x0003e40000100800 */
[----:B-1----:R-:W-:Y:S01]  /*dc80*/  IMAD R0, R168, UR48, RZ ;  /* 0x00000030a8007c24 */ /* 0x002fe2000f8e02ff */
[----:B------:R-:W-:Y:S01]  /*dc90*/  @!P1 IADD3 R70, PT, PT, -R70, RZ, RZ ;  /* 0x000000ff46469210 */ /* 0x000fe20007ffe1ff */
[----:B--2---:R-:W-:Y:S01]  /*dca0*/  @!P4 IMAD.MOV R100, RZ, RZ, -R100 ;  /* 0x000000ffff64c224 */ /* 0x004fe200078e0a64 */
[----:B------:R-:W-:-:S02]  /*dcb0*/  SEL R29, R125, R29, !P0 ;  /* 0x0000001d7d1d7207 */ /* 0x000fc40004000000 */
[----:B---3--:R-:W-:Y:S01]  /*dcc0*/  ISETP.GE.AND P2, PT, R27, RZ, PT ;  /* 0x000000ff1b00720c */ /* 0x008fe20003f46270 */
[----:B------:R1:W-:Y:S01]  /*dcd0*/  STL [R1+0x528], R0 ;  /* 0x0005280001007387 */ /* 0x0003e20000100800 */
[----:B----4-:R-:W-:-:S03]  /*dce0*/  ISETP.GE.AND P3, PT, R124, RZ, PT ;  /* 0x000000ff7c00720c */ /* 0x010fc60003f66270 */
[----:B------:R-:W2:Y:S01]  /*dcf0*/  LDL R28, [R1+0x1ff0] ;  /* 0x001ff000011c7983 */ /* 0x000ea20000100800 */
[----:B------:R-:W-:Y:S01]  /*dd00*/  IMAD.MOV.U32 R2, RZ, RZ, R170 ;  /* 0x000000ffff027224 */ /* 0x000fe200078e00aa */
[C---:B------:R-:W-:Y:S02]  /*dd10*/  SEL R184, R125.reuse, R184, !P0 ;  /* 0x000000b87db87207 */ /* 0x040fe40004000000 */
[C---:B------:R-:W-:Y:S01]  /*dd20*/  SEL R30, R125.reuse, R30, !P0 ;  /* 0x0000001e7d1e7207 */ /* 0x040fe20004000000 */
[----:B------:R-:W3:Y:S01]  /*dd30*/  LDL R59, [R1+0x1fec] ;  /* 0x001fec00013b7983 */ /* 0x000ee20000100800 */
[----:B------:R-:W-:Y:S01]  /*dd40*/  @!P5 IMAD.MOV R9, RZ, RZ, -R9 ;  /* 0x000000ffff09d224 */ /* 0x000fe200078e0a09 */
[----:B------:R-:W-:Y:S02]  /*dd50*/  ISETP.GE.AND P4, PT, R118, RZ, PT ;  /* 0x000000ff7600720c */ /* 0x000fe40003f86270 */
[C---:B------:R-:W-:Y:S01]  /*dd60*/  SEL R4, R125.reuse, R4, !P0 ;  /* 0x000000047d047207 */ /* 0x040fe20004000000 */
[----:B------:R-:W4:Y:S01]  /*dd70*/  LDL R118, [R1+0x1fd0] ;  /* 0x001fd00001767983 */ /* 0x000f220000100800 */
[----:B------:R-:W-:-:S02]  /*dd80*/  SEL R35, R125, R35, !P0 ;  /* 0x000000237d237207 */ /* 0x000fc40004000000 */
[----:B------:R-:W-:Y:S01]  /*dd90*/  SEL R5, R125, R5, !P0 ;  /* 0x000000057d057207 */ /* 0x000fe20004000000 */
[----:B------:R-:W3:Y:S01]  /*dda0*/  LDL R27, [R1+0x1ff4] ;  /* 0x001ff400011b7983 */ /* 0x000ee20000100800 */
[----:B------:R-:W-:Y:S02]  /*ddb0*/  @!P2 IADD3 R229, PT, PT, -R229, RZ, RZ ;  /* 0x000000ffe5e5a210 */ /* 0x000fe40007ffe1ff */
[----:B------:R-:W-:Y:S01]  /*ddc0*/  SEL R138, R125, R138, !P0 ;  /* 0x0000008a7d8a7207 */ /* 0x000fe20004000000 */
[----:B------:R-:W3:Y:S01]  /*ddd0*/  LDL R119, [R1+0x1fc0] ;  /* 0x001fc00001777983 */ /* 0x000ee20000100800 */
[----:B------:R-:W-:Y:S01]  /*dde0*/  IMAD R55, R243, UR51, RZ ;  /* 0x00000033f3377c24 */ /* 0x000fe2000f8e02ff */
[----:B------:R-:W-:Y:S01]  /*ddf0*/  SEL R153, R125, R153, !P0 ;  /* 0x000000997d997207 */ /* 0x000fe20004000000 */
[----:B------:R-:W-:Y:S01]  /*de00*/  IMAD R54, R54, UR51, RZ ;  /* 0x0000003336367c24 */ /* 0x000fe2000f8e02ff */
[----:B------:R-:W3:Y:S01]  /*de10*/  LDL R120, [R1+0x1fe0] ;  /* 0x001fe00001787983 */ /* 0x000ee20000100800 */
[----:B------:R-:W-:Y:S01]  /*de20*/  ISETP.GE.AND P1, PT, R58, RZ, PT ;  /* 0x000000ff3a00720c */ /* 0x000fe20003f26270 */
[----:B------:R-:W2:Y:S02]  /*de30*/  LDCU UR48, c[0x0][0x3b0] ;  /* 0x00007600ff3077ac */ /* 0x000ea40008000800 */
[----:B------:R-:W3:Y:S01]  /*de40*/  LDL R58, [R1+0x1fc8] ;  /* 0x001fc800013a7983 */ /* 0x000ee20000100800 */
[----:B------:R-:W-:Y:S01]  /*de50*/  ISETP.GE.AND P2, PT, R26, RZ, PT ;  /* 0x000000ff1a00720c */ /* 0x000fe20003f46270 */
[----:B------:R-:W-:-:S02]  /*de60*/  IMAD R213, R29, UR51, RZ ;  /* 0x000000331dd57c24 */ /* 0x000fc4000f8e02ff */
[----:B------:R-:W3:Y:S06]  /*de70*/  LDL R121, [R1+0x1f6c] ;  /* 0x001f6c0001797983 */ /* 0x000eec0000100800 */
[----:B------:R-:W-:Y:S01]  /*de80*/  @!P1 IMAD.MOV R199, RZ, RZ, -R199 ;  /* 0x000000ffffc79224 */ /* 0x000fe200078e0ac7 */
[----:B------:R-:W3:Y:S01]  /*de90*/  LDL R60, [R1+0x1f74] ;  /* 0x001f7400013c7983 */ /* 0x000ee20000100800 */
[----:B-1----:R-:W-:-:S03]  /*dea0*/  IMAD.MOV.U32 R0, RZ, RZ, R140 ;  /* 0x000000ffff007224 */ /* 0x002fc600078e008c */
[----:B------:R-:W3:Y:S01]  /*deb0*/  LDL R61, [R1+0x1f68] ;  /* 0x001f6800013d7983 */ /* 0x000ee20000100800 */
[----:B------:R-:W-:Y:S02]  /*dec0*/  @!P2 IMAD.MOV R40, RZ, RZ, -R40 ;  /* 0x000000ffff28a224 */ /* 0x000fe400078e0a28 */
[----:B------:R-:W-:Y:S01]  /*ded0*/  @!P3 IMAD.MOV R101, RZ, RZ, -R101 ;  /* 0x000000ffff65b224 */ /* 0x000fe200078e0a65 */
[----:B------:R-:W3:Y:S04]  /*dee0*/  LDL R29, [R1+0x1f94] ;  /* 0x001f9400011d7983 */ /* 0x000ee80000100800 */
[----:B------:R-:W3:Y:S04]  /*def0*/  LDL R64, [R1+0x1f38] ;  /* 0x001f380001407983 */ /* 0x000ee80000100800 */
[----:B------:R-:W3:Y:S04]  /*df00*/  LDL R63, [R1+0x1f20] ;  /* 0x001f2000013f7983 */ /* 0x000ee80000100800 */
[----:B------:R-:W3:Y:S04]  /*df10*/  LDL R65, [R1+0x1f28] ;  /* 0x001f280001417983 */ /* 0x000ee80000100800 */
[----:B------:R-:W3:Y:S01]  /*df20*/  LDL R62, [R1+0x1f10] ;  /* 0x001f1000013e7983 */ /* 0x000ee20000100800 */
[----:B--2---:R-:W-:-:S02]  /*df30*/  ISETP.GE.AND P2, PT, R28, RZ, PT ;  /* 0x000000ff1c00720c */ /* 0x004fc40003f46270 */
[----:B------:R-:W-:Y:S01]  /*df40*/  ISETP.GE.AND P1, PT, R57, RZ, PT ;  /* 0x000000ff3900720c */ /* 0x000fe20003f26270 */
[----:B------:R-:W-:Y:S01]  /*df50*/  @!P4 IMAD.MOV R11, RZ, RZ, -R11 ;  /* 0x000000ffff0bc224 */ /* 0x000fe200078e0a0b */
[----:B------:R-:W2:Y:S09]  /*df60*/  LDL R28, [R1+0x1fac] ;  /* 0x001fac00011c7983 */ /* 0x000eb20000100800 */
[----:B------:R-:W-:-:S02]  /*df70*/  @!P2 IADD3 R169, PT, PT, -R169, RZ, RZ ;  /* 0x000000ffa9a9a210 */ /* 0x000fc40007ffe1ff */
[----:B----4-:R-:W-:Y:S02]  /*df80*/  ISETP.GE.AND P2, PT, R118, RZ, PT ;  /* 0x000000ff7600720c */ /* 0x010fe40003f46270 */
[----:B------:R-:W4:Y:S01]  /*df90*/  LDL R118, [R1+0x1fb4] ;  /* 0x001fb40001767983 */ /* 0x000f220000100800 */
[----:B------:R-:W-:Y:S02]  /*dfa0*/  @!P1 IADD3 R10, PT, PT, -R10, RZ, RZ ;  /* 0x000000ff0a0a9210 */ /* 0x000fe40007ffe1ff */
[----:B---3--:R-:W-:Y:S02]  /*dfb0*/  ISETP.GE.AND P1, PT, R59, RZ, PT ;  /* 0x000000ff3b00720c */ /* 0x008fe40003f26270 */
[----:B------:R-:W-:Y:S01]  /*dfc0*/  ISETP.GE.AND P3, PT, R27, RZ, PT ;  /* 0x000000ff1b00720c */ /* 0x000fe20003f66270 */
[----:B------:R-:W3:Y:S04]  /*dfd0*/  LDL R59, [R1+0x1fa8] ;  /* 0x001fa800013b7983 */ /* 0x000ee80000100800 */
[----:B------:R-:W2:Y:S01]  /*dfe0*/  LDL R27, [R1+0x1fd8] ;  /* 0x001fd800011b7983 */ /* 0x000ea20000100800 */
[----:B------:R-:W-:-:S03]  /*dff0*/  ISETP.GE.AND P4, PT, R119, RZ, PT ;  /* 0x000000ff7700720c */ /* 0x000fc60003f86270 */
[----:B------:R-:W2:Y:S01]  /*e000*/  LDL R119, [R1+0x1fb0] ;  /* 0x001fb00001777983 */ /* 0x000ea20000100800 */
[----:B------:R-:W-:Y:S01]  /*e010*/  @!P2 IMAD.MOV R230, RZ, RZ, -R230 ;  /* 0x000000ffffe6a224 */ /* 0x000fe200078e0ae6 */
[----:B------:R-:W-:Y:S01]  /*e020*/  ISETP.GE.AND P2, PT, R120, RZ, PT ;  /* 0x000000ff7800720c */ /* 0x000fe20003f46270 */
[----:B------:R-:W-:Y:S01]  /*e030*/  @!P1 IMAD.MOV R139, RZ, RZ, -R139 ;  /* 0x000000ffff8b9224 */ /* 0x000fe200078e0a8b */
[----:B------:R-:W2:Y:S11]  /*e040*/  LDL R120, [R1+0x1f98] ;  /* 0x001f980001787983 */ /* 0x000eb60000100800 */
[----:B------:R-:W-:-:S02]  /*e050*/  @!P2 IADD3 R102, PT, PT, -R102, RZ, RZ ;  /* 0x000000ff6666a210 */ /* 0x000fc40007ffe1ff */
[----:B------:R-:W-:Y:S01]  /*e060*/  ISETP.GE.AND P1, PT, R58, RZ, PT ;  /* 0x000000ff3a00720c */ /* 0x000fe20003f26270 */
[----:B------:R-:W-:Y:S01]  /*e070*/  @!P3 IMAD.MOV R41, RZ, RZ, -R41 ;  /* 0x000000ffff29b224 */ /* 0x000fe200078e0a29 */
[----:B----4-:R-:W-:Y:S02]  /*e080*/  ISETP.GE.AND P2, PT, R118, RZ, PT ;  /* 0x000000ff7600720c */ /* 0x010fe40003f46270 */
[----:B------:R-:W4:Y:S09]  /*e090*/  LDL R118, [R1+0x1fa4] ;  /* 0x001fa40001767983 */ /* 0x000f320000100800 */
[----:B------:R-:W-:-:S02]  /*e0a0*/  @!P1 IADD3 R200, PT, PT, -R200, RZ, RZ ;  /* 0x000000ffc8c89210 */ /* 0x000fc40007ffe1ff */
[----:B---3--:R-:W-:Y:S02]  /*e0b0*/  ISETP.GE.AND P3, PT, R59, RZ, PT ;  /* 0x000000ff3b00720c */ /* 0x008fe40003f66270 */
[----:B------:R-:W3:Y:S01]  /*e0c0*/  LDL R59, [R1+0x1fb8] ;  /* 0x001fb800013b7983 */ /* 0x000ee20000100800 */
[----:B--2---:R-:W-:-:S13]  /*e0d0*/  ISETP.GE.AND P1, PT, R27, RZ, PT ;  /* 0x000000ff1b00720c */ /* 0x004fda0003f26270 */
[----:B------:R-:W-:Y:S01]  /*e0e0*/  @!P1 IMAD.MOV R71, RZ, RZ, -R71 ;  /* 0x000000ffff479224 */ /* 0x000fe200078e0a47 */
[----:B------:R-:W-:Y:S02]  /*e0f0*/  ISETP.GE.AND P1, PT, R119, RZ, PT ;  /* 0x000000ff7700720c */ /* 0x000fe40003f26270 */
[----:B------:R-:W2:Y:S01]  /*e100*/  LDL R119, [R1+0x1fa0] ;  /* 0x001fa00001777983 */ /* 0x000ea20000100800 */
[----:B------:R-:W-:Y:S02]  /*e110*/  @!P2 IADD3 R2, PT, PT, -R2, RZ, RZ ;  /* 0x000000ff0202a210 */ /* 0x000fe40007ffe1ff */
[----:B------:R-:W-:Y:S01]  /*e120*/  ISETP.GE.AND P2, PT, R29, RZ, PT ;  /* 0x000000ff1d00720c */ /* 0x000fe20003f46270 */
[----:B------:R-:W-:Y:S01]  /*e130*/  @!P4 IMAD.MOV R201, RZ, RZ, -R201 ;  /* 0x000000ffffc9c224 */ /* 0x000fe200078e0ac9 */
[----:B------:R-:W2:Y:S11]  /*e140*/  LDL R29, [R1+0x1f7c] ;  /* 0x001f7c00011d7983 */ /* 0x000eb60000100800 */
[----:B------:R-:W-:-:S02]  /*e150*/  @!P2 IMAD.MOV R42, RZ, RZ, -R42 ;  /* 0x000000ffff2aa224 */ /* 0x000fc400078e0a2a */
[----:B------:R-:W-:Y:S01]  /*e160*/  @!P1 IMAD.MOV R0, RZ, RZ, -R0 ;  /* 0x000000ffff009224 */ /* 0x000fe200078e0a00 */
[----:B----4-:R-:W-:Y:S02]  /*e170*/  ISETP.GE.AND P2, PT, R118, RZ, PT ;  /* 0x000000ff7600720c */ /* 0x010fe40003f46270 */
[----:B------:R-:W4:Y:S01]  /*e180*/  LDL R118, [R1+0x1f8c] ;  /* 0x001f8c0001767983 */ /* 0x000f220000100800 */
[----:B---3--:R-:W-:-:S13]  /*e190*/  ISETP.GE.AND P1, PT, R59, RZ, PT ;  /* 0x000000ff3b00720c */ /* 0x008fda0003f26270 */
[----:B------:R-:W-:Y:S01]  /*e1a0*/  @!P1 IMAD.MOV R12, RZ, RZ, -R12 ;  /* 0x000000ffff0c9224 */ /* 0x000fe200078e0a0c */
[----:B--2---:R-:W-:Y:S02]  /*e1b0*/  ISETP.GE.AND P1, PT, R119, RZ, PT ;  /* 0x000000ff7700720c */ /* 0x004fe40003f26270 */
[----:B------:R-:W-:Y:S01]  /*e1c0*/  ISETP.GE.AND P4, PT, R28, RZ, PT ;  /* 0x000000ff1c00720c */ /* 0x000fe20003f86270 */
[----:B------:R-:W-:Y:S01]  /*e1d0*/  @!P3 IMAD.MOV R231, RZ, RZ, -R231 ;  /* 0x000000ffffe7b224 */ /* 0x000fe200078e0ae7 */
[----:B------:R-:W2:Y:S04]  /*e1e0*/  LDL R28, [R1+0x1f9c] ;  /* 0x001f9c00011c7983 */ /* 0x000ea80000100800 */
[----:B------:R-:W3:Y:S05]  /*e1f0*/  LDL R119, [R1+0x1f64] ;  /* 0x001f640001777983 */ /* 0x000eea0000100800 */
[----:B------:R-:W-:Y:S01]  /*e200*/  @!P1 IMAD.MOV R72, RZ, RZ, -R72 ;  /* 0x000000ffff489224 */ /* 0x000fe200078e0a48 */
[----:B------:R-:W-:-:S02]  /*e210*/  ISETP.GE.AND P1, PT, R121, RZ, PT ;  /* 0x000000ff7900720c */ /* 0x000fc40003f26270 */
[----:B------:R-:W-:Y:S01]  /*e220*/  ISETP.GE.AND P3, PT, R120, RZ, PT ;  /* 0x000000ff7800720c */ /* 0x000fe20003f66270 */
[----:B------:R-:W-:Y:S01]  /*e230*/  IMAD R69, R184, UR51, RZ ;  /* 0x00000033b8457c24 */ /* 0x000fe2000f8e02ff */
[----:B------:R-:W3:Y:S01]  /*e240*/  LDL R120, [R1+0x1f84] ;  /* 0x001f840001787983 */ /* 0x000ee20000100800 */
[----:B------:R-:W-:Y:S02]  /*e250*/  @!P4 IADD3 R141, PT, PT, -R141, RZ, RZ ;  /* 0x000000ff8d8dc210 */ /* 0x000fe40007ffe1ff */
[----:B------:R-:W-:Y:S01]  /*e260*/  @!P2 IADD3 R103, PT, PT, -R103, RZ, RZ ;  /* 0x000000ff6767a210 */ /* 0x000fe20007ffe1ff */
[----:B------:R-:W3:Y:S05]  /*e270*/  LDL R121, [R1+0x1f58] ;  /* 0x001f580001797983 */ /* 0x000eea0000100800 */
[----:B------:R-:W-:Y:S01]  /*e280*/  @!P1 IMAD.MOV R202, RZ, RZ, -R202 ;  /* 0x000000ffffca9224 */ /* 0x000fe200078e0aca */
[----:B----4-:R-:W-:-:S02]  /*e290*/  ISETP.GE.AND P1, PT, R118, RZ, PT ;  /* 0x000000ff7600720c */ /* 0x010fc40003f26270 */
[----:B------:R-:W4:Y:S01]  /*e2a0*/  LDL R118, [R1+0x1f5c] ;  /* 0x001f5c0001767983 */ /* 0x000f220000100800 */
[----:B------:R-:W-:Y:S01]  /*e2b0*/  @!P3 IADD3 R171, PT, PT, -R171, RZ, RZ ;  /* 0x000000ffababb210 */ /* 0x000fe20007ffe1ff */
[----:B------:R-:W-:Y:S01]  /*e2c0*/  IMAD R184, R30, UR51, RZ ;  /* 0x000000331eb87c24 */ /* 0x000fe2000f8e02ff */
[----:B------:R-:W-:Y:S01]  /*e2d0*/  ISETP.GE.AND P2, PT, R60, RZ, PT ;  /* 0x000000ff3c00720c */ /* 0x000fe20003f46270 */
[----:B------:R-:W4:Y:S01]  /*e2e0*/  LDL R30, [R1+0x1f60] ;  /* 0x001f6000011e7983 */ /* 0x000f220000100800 */
[----:B------:R-:W-:Y:S02]  /*e2f0*/  ISETP.GE.AND P3, PT, R29, RZ, PT ;  /* 0x000000ff1d00720c */ /* 0x000fe40003f66270 */
[----:B--2---:R-:W-:-:S09]  /*e300*/  ISETP.GE.AND P4, PT, R28, RZ, PT ;  /* 0x000000ff1c00720c */ /* 0x004fd20003f86270 */
[----:B------:R-:W-:Y:S02]  /*e310*/  @!P2 IMAD.MOV R232, RZ, RZ, -R232 ;  /* 0x000000ffffe8a224 */ /* 0x000fe400078e0ae8 */
[----:B------:R-:W-:Y:S02]  /*e320*/  @!P3 IADD3 R104, PT, PT, -R104, RZ, RZ ;  /* 0x000000ff6868b210 */ /* 0x000fe40007ffe1ff */
[----:B---3--:R-:W-:Y:S02]  /*e330*/  ISETP.GE.AND P2, PT, R119, RZ, PT ;  /* 0x000000ff7700720c */ /* 0x008fe40003f46270 */
[----:B------:R-:W2:Y:S01]  /*e340*/  LDL R119, [R1+0x1f3c] ;  /* 0x001f3c0001777983 */ /* 0x000ea20000100800 */
[----:B------:R-:W-:Y:S01]  /*e350*/  @!P4 IMAD.MOV R73, RZ, RZ, -R73 ;  /* 0x000000ffff49c224 */ /* 0x000fe200078e0a49 */
[----:B------:R-:W-:Y:S02]  /*e360*/  ISETP.GE.AND P4, PT, R120, RZ, PT ;  /* 0x000000ff7800720c */ /* 0x000fe40003f86270 */
[----:B------:R-:W3:Y:S01]  /*e370*/  LDL R120, [R1+0x1f40] ;  /* 0x001f400001787983 */ /* 0x000ee20000100800 */
[----:B----4-:R-:W-:-:S03]  /*e380*/  ISETP.GE.AND P3, PT, R118, RZ, PT ;  /* 0x000000ff7600720c */ /* 0x010fc60003f66270 */
[----:B------:R-:W4:Y:S01]  /*e390*/  LDL R118, [R1+0x208c] ;  /* 0x00208c0001767983 */ /* 0x000f220000100800 */
[----:B------:R-:W-:Y:S02]  /*e3a0*/  @!P1 IMAD.MOV R13, RZ, RZ, -R13 ;  /* 0x000000ffff0d9224 */ /* 0x000fe400078e0a0d */
[----:B------:R-:W-:Y:S02]  /*e3b0*/  @!P2 IADD3 R43, PT, PT, -R43, RZ, RZ ;  /* 0x000000ff2b2ba210 */ /* 0x000fe40007ffe1ff */
[----:B------:R-:W-:Y:S02]  /*e3c0*/  ISETP.GE.AND P1, PT, R61, RZ, PT ;  /* 0x000000ff3d00720c */ /* 0x000fe40003f26270 */
[----:B------:R-:W-:Y:S01]  /*e3d0*/  ISETP.GE.AND P2, PT, R30, RZ, PT ;  /* 0x000000ff1e00720c */ /* 0x000fe20003f46270 */
[----:B------:R-:W-:Y:S01]  /*e3e0*/  @!P4 IMAD.MOV R14, RZ, RZ, -R14 ;  /* 0x000000ffff0ec224 */ /* 0x000fe200078e0a0e */
[----:B------:R-:W-:Y:S02]  /*e3f0*/  ISETP.GE.AND P4, PT, R121, RZ, PT ;  /* 0x000000ff7900720c */ /* 0x000fe40003f86270 */
[----:B------:R-:W4:Y:S07]  /*e400*/  LDL R121, [R1+0x1f08] ;  /* 0x001f080001797983 */ /* 0x000f2e0000100800 */
[----:B------:R-:W-:-:S02]  /*e410*/  @!P1 IMAD.MOV R142, RZ, RZ, -R142 ;  /* 0x000000ffff8e9224 */ /* 0x000fc400078e0a8e */
[----:B------:R-:W-:Y:S01]  /*e420*/  @!P2 IMAD.MOV R172, RZ, RZ, -R172 ;  /* 0x000000ffffaca224 */ /* 0x000fe200078e0aac */
[----:B--2---:R-:W-:Y:S02]  /*e430*/  ISETP.GE.AND P2, PT, R119, RZ, PT ;  /* 0x000000ff7700720c */ /* 0x004fe40003f46270 */
[----:B------:R-:W2:Y:S01]  /*e440*/  LDL R119, [R1+0x1ef8] ;  /* 0x001ef80001777983 */ /* 0x000ea20000100800 */
[----:B---3--:R-:W-:-:S03]  /*e450*/  ISETP.GE.AND P1, PT, R120, RZ, PT ;  /* 0x000000ff7800720c */ /* 0x008fc60003f26270 */
[----:B------:R-:W3:Y:S01]  /*e460*/  LDL R120, [R1+0x1efc] ;  /* 0x001efc0001787983 */ /* 0x000ee20000100800 */
[----:B------:R-:W-:Y:S01]  /*e470*/  @!P4 IMAD.MOV R151, RZ, RZ, -R151 ;  /* 0x000000ffff97c224 */ /* 0x000fe200078e0a97 */
[----:B------:R-:W-:Y:S02]  /*e480*/  ISETP.GE.AND P4, PT, R64, RZ, PT ;  /* 0x000000ff4000720c */ /* 0x000fe40003f86270 */
[----:B------:R-:W3:Y:S03]  /*e490*/  LDL R64, [R1+0x1edc] ;  /* 0x001edc0001407983 */ /* 0x000ee60000100800 */
[----:B------:R-:W-:Y:S02]  /*e4a0*/  @!P2 IADD3 R233, PT, PT, -R233, RZ, RZ ;  /* 0x000000ffe9e9a210 */ /* 0x000fe40007ffe1ff */
[----:B------:R-:W-:Y:S02]  /*e4b0*/  ISETP.GE.AND P2, PT, R63, RZ, PT ;  /* 0x000000ff3f00720c */ /* 0x000fe40003f46270 */
[----:B------:R-:W3:Y:S01]  /*e4c0*/  LDL R63, [R1+0x1ed4] ;  /* 0x001ed400013f7983 */ /* 0x000ee20000100800 */
[----:B----4-:R-:W-:-:S03]  /*e4d0*/  ISETP.GE.AND P5, PT, R118, RZ, PT ;  /* 0x000000ff7600720c */ /* 0x010fc60003fa6270 */
[----:B------:R-:W4:Y:S01]  /*e4e0*/  LDL R118, [R1+0x1ef4] ;  /* 0x001ef40001767983 */ /* 0x000f220000100800 */
[----:B------:R-:W-:Y:S01]  /*e4f0*/  @!P3 IADD3 R44, PT, PT, -R44, RZ, RZ ;  /* 0x000000ff2c2cb210 */ /* 0x000fe20007ffe1ff */
[----:B------:R-:W-:Y:S01]  /*e500*/  IMAD R92, R4, UR51, RZ ;  /* 0x00000033045c7c24 */ /* 0x000fe2000f8e02ff */
[----:B------:R-:W-:Y:S01]  /*e510*/  ISETP.GE.AND P3, PT, R65, RZ, PT ;  /* 0x000000ff4100720c */ /* 0x000fe20003f66270 */
[----:B------:R-:W4:Y:S01]  /*e520*/  LDL R4, [R1+0x1ed8] ;  /* 0x001ed80001047983 */ /* 0x000f220000100800 */
[----:B------:R-:W-:Y:S01]  /*e530*/  @!P1 IMAD.MOV R203, RZ, RZ, -R203 ;  /* 0x000000ffffcb9224 */ /* 0x000fe200078e0acb */
[----:B------:R-:W-:Y:S01]  /*e540*/  ISETP.GE.AND P1, PT, R62, RZ, PT ;  /* 0x000000ff3e00720c */ /* 0x000fe20003f26270 */
[----:B------:R-:W-:Y:S01]  /*e550*/  @!P4 IMAD.MOV R105, RZ, RZ, -R105 ;  /* 0x000000ffff69c224 */ /* 0x000fe200078e0a69 */
[----:B------:R-:W4:Y:S01]  /*e560*/  LDL R62, [R1+0x1ed0] ;  /* 0x001ed000013e7983 */ /* 0x000f220000100800 */
[----:B------:R-:W-:Y:S02]  /*e570*/  @!P2 IMAD.MOV R250, RZ, RZ, -R250 ;  /* 0x000000fffffaa224 */ /* 0x000fe400078e0afa */
[----:B------:R-:W-:Y:S01]  /*e580*/  @!P5 IMAD.MOV R74, RZ, RZ, -R74 ;  /* 0x000000ffff4ad224 */ /* 0x000fe200078e0a4a */
[----:B------:R-:W-:Y:S01]  /*e590*/  ISETP.GE.AND P5, PT, R121, RZ, PT ;  /* 0x000000ff7900720c */ /* 0x000fe20003fa6270 */
[----:B------:R-:W4:Y:S03]  /*e5a0*/  LDL R65, [R1+0x1d6c] ;  /* 0x001d6c0001417983 */ /* 0x000f260000100800 */
[----:B------:R-:W-:Y:S01]  /*e5b0*/  @!P3 IADD3 R242, PT, PT, -R242, RZ, RZ ;  /* 0x000000fff2f2b210 */ /* 0x000fe20007ffe1ff */
[----:B------:R-:W4:Y:S01]  /*e5c0*/  LDL R121, [R1+0x1ecc] ;  /* 0x001ecc0001797983 */ /* 0x000f220000100800 */
[----:B--2---:R-:W-:-:S03]  /*e5d0*/  ISETP.GE.AND P3, PT, R119, RZ, PT ;  /* 0x000000ff7700720c */ /* 0x004fc60003f66270 */
[----:B------:R-:W2:Y:S01]  /*e5e0*/  LDL R119, [R1+0x1eb0] ;  /* 0x001eb00001777983 */ /* 0x000ea20000100800 */
[----:B---3--:R-:W-:-:S03]  /*e5f0*/  ISETP.GE.AND P4, PT, R120, RZ, PT ;  /* 0x000000ff7800720c */ /* 0x008fc60003f86270 */
[----:B------:R-:W3:Y:S01]  /*e600*/  LDL R120, [R1+0x1eb4] ;  /* 0x001eb40001787983 */ /* 0x000ee20000100800 */
[----:B------:R-:W-:Y:S01]  /*e610*/  @!P1 IMAD.MOV R182, RZ, RZ, -R182 ;  /* 0x000000ffffb69224 */ /* 0x000fe200078e0ab6 */
[----:B------:R-:W-:Y:S02]  /*e620*/  ISETP.GE.AND P1, PT, R64, RZ, PT ;  /* 0x000000ff4000720c */ /* 0x000fe40003f26270 */
[----:B------:R-:W3:Y:S06]  /*e630*/  LDL R64, [R1+0x1ea0] ;  /* 0x001ea00001407983 */ /* 0x000eec0000100800 */
[----:B------:R-:W-:Y:S01]  /*e640*/  @!P4 IMAD.MOV R204, RZ, RZ, -R204 ;  /* 0x000000ffffccc224 */ /* 0x000fe200078e0acc */
[----:B------:R-:W-:-:S02]  /*e650*/  ISETP.GE.AND P4, PT, R63, RZ, PT ;  /* 0x000000ff3f00720c */ /* 0x000fc40003f86270 */
[----:B------:R-:W3:Y:S01]  /*e660*/  LDL R63, [R1+0x1e88] ;  /* 0x001e8800013f7983 */ /* 0x000ee20000100800 */
[----:B----4-:R-:W-:-:S03]  /*e670*/  ISETP.GE.AND P2, PT, R118, RZ, PT ;  /* 0x000000ff7600720c */ /* 0x010fc60003f46270 */
[----:B------:R-:W4:Y:S01]  /*e680*/  LDL R118, [R1+0x1ea8] ;  /* 0x001ea80001767983 */ /* 0x000f220000100800 */
[----:B------:R-:W-:Y:S02]  /*e690*/  @!P5 IADD3 R245, PT, PT, -R245, RZ, RZ ;  /* 0x000000fff5f5d210 */ /* 0x000fe40007ffe1ff */
[----:B------:R-:W-:Y:S02]  /*e6a0*/  ISETP.GE.AND P5, PT, R4, RZ, PT ;  /* 0x000000ff0400720c */ /* 0x000fe40003fa6270 */
[----:B------:R-:W4:Y:S01]  /*e6b0*/  LDL R4, [R1+0x1e90] ;  /* 0x001e900001047983 */ /* 0x000f220000100800 */
[----:B------:R-:W-:Y:S01]  /*e6c0*/  @!P3 IMAD.MOV R234, RZ, RZ, -R234 ;  /* 0x000000ffffeab224 */ /* 0x000fe200078e0aea */
[----:B------:R-:W-:Y:S01]  /*e6d0*/  @!P4 IADD3 R106, PT, PT, -R106, RZ, RZ ;  /* 0x000000ff6a6ac210 */ /* 0x000fe20007ffe1ff */
[----:B------:R-:W-:Y:S01]  /*e6e0*/  @!P1 IMAD.MOV R45, RZ, RZ, -R45 ;  /* 0x000000ffff2d9224 */ /* 0x000fe200078e0a2d */
[----:B------:R-:W-:Y:S02]  /*e6f0*/  ISETP.GE.AND P3, PT, R62, RZ, PT ;  /* 0x000000ff3e00720c */ /* 0x000fe40003f66270 */
[----:B------:R-:W-:Y:S01]  /*e700*/  @!P2 IADD3 R15, PT, PT, -R15, RZ, RZ ;  /* 0x000000ff0f0fa210 */ /* 0x000fe20007ffe1ff */
[----:B------:R-:W4:Y:S01]  /*e710*/  LDL R62, [R1+0x1e78] ;  /* 0x001e7800013e7983 */ /* 0x000f220000100800 */
[----:B------:R-:W-:-:S03]  /*e720*/  ISETP.GE.AND P2, PT, R121, RZ, PT ;  /* 0x000000ff7900720c */ /* 0x000fc60003f46270 */
[----:B------:R-:W-:Y:S01]  /*e730*/  @!P5 IMAD.MOV R75, RZ, RZ, -R75 ;  /* 0x000000ffff4bd224 */ /* 0x000fe200078e0a4b */
        /* <DEDUP_REMOVED lines=8> */
[----:B------:R-:W-:-:S02]  /*e7c0*/  @!P1 IADD3 R205, PT, PT, -R205, RZ, RZ ;  /* 0x000000ffcdcd9210 */ /* 0x000fc40007ffe1ff */
[----:B------:R-:W-:Y:S02]  /*e7d0*/  ISETP.GE.AND P1, PT, R63, RZ, PT ;  /* 0x000000ff3f00720c */ /* 0x000fe40003f26270 */
[----:B------:R-:W3:Y:S01]  /*e7e0*/  LDL R63, [R1+0x1e44] ;  /* 0x001e4400013f7983 */ /* 0x000ee20000100800 */
[----:B----4-:R-:W-:-:S03]  /*e7f0*/  ISETP.GE.AND P4, PT, R118, RZ, PT ;  /* 0x000000ff7600720c */ /* 0x010fc60003f86270 */
[----:B------:R-:W4:Y:S01]  /*e800*/  LDL R118, [R1+0x1e50] ;  /* 0x001e500001767983 */ /* 0x000f220000100800 */
[----:B------:R-:W-:Y:S01]  /*e810*/  @!P2 IMAD.MOV R174, RZ, RZ, -R174 ;  /* 0x000000ffffaea224 */ /* 0x000fe200078e0aae */
[----:B------:R-:W-:Y:S02]  /*e820*/  ISETP.GE.AND P2, PT, R4, RZ, PT ;  /* 0x000000ff0400720c */ /* 0x000fe40003f46270 */
[----:B------:R-:W4:Y:S01]  /*e830*/  LDL R4, [R1+0x1e48] ;  /* 0x001e480001047983 */ /* 0x000f220000100800 */
[----:B------:R-:W-:Y:S01]  /*e840*/  @!P5 IMAD.MOV R235, RZ, RZ, -R235 ;  /* 0x000000ffffebd224 */ /* 0x000fe200078e0aeb */
[----:B------:R-:W-:Y:S01]  /*e850*/  @!P3 IADD3 R46, PT, PT, -R46, RZ, RZ ;  /* 0x000000ff2e2eb210 */ /* 0x000fe20007ffe1ff */
[----:B------:R-:W-:Y:S01]  /*e860*/  @!P1 IMAD.MOV R107, RZ, RZ, -R107 ;  /* 0x000000ffff6b9224 */ /* 0x000fe200078e0a6b */
[----:B------:R-:W-:Y:S02]  /*e870*/  ISETP.GE.AND P5, PT, R62, RZ, PT ;  /* 0x000000ff3e00720c */ /* 0x000fe40003fa6270 */
[----:B------:R-:W-:Y:S01]  /*e880*/  @!P4 IMAD.MOV R16, RZ, RZ, -R16 ;  /* 0x000000ffff10c224 */ /* 0x000fe200078e0a10 */
        /* <DEDUP_REMOVED lines=8> */
[----:B------:R-:W-:Y:S02]  /*e910*/  @!P5 IADD3 R144, PT, PT, -R144, RZ, RZ ;  /* 0x000000ff9090d210 */ /* 0x000fe40007ffe1ff */
[----:B------:R-:W-:Y:S02]  /*e920*/  ISETP.GE.AND P5, PT, R64, RZ, PT ;  /* 0x000000ff4000720c */ /* 0x000fe40003fa6270 */
[----:B------:R-:W3:Y:S05]  /*e930*/  LDL R64, [R1+0x1e0c] ;  /* 0x001e0c0001407983 */ /* 0x000eea0000100800 */
[----:B------:R-:W-:Y:S01]  /*e940*/  @!P3 IMAD.MOV R206, RZ, RZ, -R206 ;  /* 0x000000ffffceb224 */ /* 0x000fe200078e0ace */
[----:B------:R-:W-:-:S02]  /*e950*/  ISETP.GE.AND P3, PT, R63, RZ, PT ;  /* 0x000000ff3f00720c */ /* 0x000fc40003f66270 */
[----:B------:R-:W3:Y:S01]  /*e960*/  LDL R63, [R1+0x1df4] ;  /* 0x001df400013f7983 */ /* 0x000ee20000100800 */
[----:B----4-:R-:W-:-:S03]  /*e970*/  ISETP.GE.AND P1, PT, R118, RZ, PT ;  /* 0x000000ff7600720c */ /* 0x010fc60003f26270 */
[----:B------:R-:W4:Y:S01]  /*e980*/  LDL R118, [R1+0x1e14] ;  /* 0x001e140001767983 */ /* 0x000f220000100800 */
[----:B------:R-:W-:Y:S01]  /*e990*/  @!P4 IMAD.MOV R175, RZ, RZ, -R175 ;  /* 0x000000ffffafc224 */ /* 0x000fe200078e0aaf */
[----:B------:R-:W-:Y:S02]  /*e9a0*/  ISETP.GE.AND P4, PT, R4, RZ, PT ;  /* 0x000000ff0400720c */ /* 0x000fe40003f86270 */
[----:B------:R-:W4:Y:S01]  /*e9b0*/  LDL R4, [R1+0x1dfc] ;  /* 0x001dfc0001047983 */ /* 0x000f220000100800 */
[----:B------:R-:W-:Y:S01]  /*e9c0*/  @!P2 IADD3 R236, PT, PT, -R236, RZ, RZ ;  /* 0x000000ffececa210 */ /* 0x000fe20007ffe1ff */
[----:B------:R-:W-:Y:S02]  /*e9d0*/  @!P5 IMAD.MOV R47, RZ, RZ, -R47 ;  /* 0x000000ffff2fd224 */ /* 0x000fe400078e0a2f */
[----:B------:R-:W-:Y:S01]  /*e9e0*/  @!P3 IMAD.MOV R108, RZ, RZ, -R108 ;  /* 0x000000ffff6cb224 */ /* 0x000fe200078e0a6c */
[----:B------:R-:W-:Y:S01]  /*e9f0*/  ISETP.GE.AND P2, PT, R62, RZ, PT ;  /* 0x000000ff3e00720c */ /* 0x000fe20003f46270 */
[----:B------:R-:W-:Y:S01]  /*ea00*/  @!P1 IMAD.MOV R17, RZ, RZ, -R17 ;  /* 0x000000ffff119224 */ /* 0x000fe200078e0a11 */
[----:B------:R-:W4:Y:S01]  /*ea10*/  LDL R62, [R1+0x1de8] ;  /* 0x001de800013e7983 */ /* 0x000f220000100800 */
[----:B------:R-:W-:-:S03]  /*ea20*/  ISETP.GE.AND P1, PT, R121, RZ, PT ;  /* 0x000000ff7900720c */ /* 0x000fc60003f26270 */
        /* <DEDUP_REMOVED lines=22> */
[----:B------:R-:W4:Y:S04]  /*eb90*/  LDL R62, [R1+0x1d9c] ;  /* 0x001d9c00013e7983 */ /* 0x000f280000100800 */
[----:B------:R-:W-:Y:S01]  /*eba0*/  @!P1 IMAD.MOV R78, RZ, RZ, -R78 ;  /* 0x000000ffff4e9224 */ /* 0x000fe200078e0a4e */
[----:B------:R-:W-:-:S02]  /*ebb0*/  ISETP.GE.AND P3, PT, R121, RZ, PT ;  /* 0x000000ff7900720c */ /* 0x000fc40003f66270 */
        /* <DEDUP_REMOVED lines=14> */
[----:B------:R-:W-:Y:S01]  /*eca0*/  ISETP.GE.AND P3, PT, R4, RZ, PT ;  /* 0x000000ff0400720c */ /* 0x000fe20003f66270 */
[----:B------:R-:W-:Y:S01]  /*ecb0*/  @!P1 IMAD.MOV R238, RZ, RZ, -R238 ;  /* 0x000000ffffee9224 */ /* 0x000fe200078e0aee */
[----:B------:R-:W-:-:S03]  /*ecc0*/  @!P4 IADD3 R49, PT, PT, -R49, RZ, RZ ;  /* 0x000000ff3131c210 */ /* 0x000fc60007ffe1ff */
[----:B------:R-:W-:Y:S01]  /*ecd0*/  @!P2 IMAD.MOV R110, RZ, RZ, -R110 ;  /* 0x000000ffff6ea224 */ /* 0x000fe200078e0a6e */
[----:B------:R-:W4:Y:S02]  /*ece0*/  LDL R4, [R1+0x1d2c] ;  /* 0x001d2c0001047983 */ /* 0x000f240000100800 */
[----:B------:R-:W-:Y:S01]  /*ecf0*/  @!P5 IMAD.MOV R19, RZ, RZ, -R19 ;  /* 0x000000ffff13d224 */ /* 0x000fe200078e0a13 */
[----:B------:R-:W-:Y:S02]  /*ed00*/  ISETP.GE.AND P1, PT, R62, RZ, PT ;  /* 0x000000ff3e00720c */ /* 0x000fe40003f26270 */
[----:B------:R-:W4:Y:S02]  /*ed10*/  LDL R62, [R1+0x1d58] ;  /* 0x001d5800013e7983 */ /* 0x000f240000100800 */
[----:B------:R-:W-:Y:S01]  /*ed20*/  @!P3 IMAD.MOV R79, RZ, RZ, -R79 ;  /* 0x000000ffff4fb224 */ /* 0x000fe200078e0a4f */
[----:B------:R-:W-:Y:S02]  /*ed30*/  ISETP.GE.AND P5, PT, R121, RZ, PT ;  /* 0x000000ff7900720c */ /* 0x000fe40003fa6270 */
        /* <DEDUP_REMOVED lines=22> */
[----:B------:R-:W-:Y:S02]  /*eea0*/  @!P5 IADD3 R80, PT, PT, -R80, RZ, RZ ;  /* 0x000000ff5050d210 */ /* 0x000fe40007ffe1ff */
[----:B------:R-:W-:-:S02]  /*eeb0*/  ISETP.GE.AND P2, PT, R121, RZ, PT ;  /* 0x000000ff7900720c */ /* 0x000fc40003f46270 */
[----:B------:R-:W4:Y:S01]  /*eec0*/  LDL R121, [R1+0x1d08] ;  /* 0x001d080001797983 */ /* 0x000f220000100800 */
[----:B--2---:R-:W-:-:S03]  /*eed0*/  ISETP.GE.AND P5, PT, R119, RZ, PT ;  /* 0x000000ff7700720c */ /* 0x004fc60003fa6270 */
[----:B------:R-:W2:Y:S01]  /*eee0*/  LDL R119, [R1+0x1cec] ;  /* 0x001cec0001777983 */ /* 0x000ea20000100800 */
[----:B---3--:R-:W-:-:S03]  /*eef0*/  ISETP.GE.AND P1, PT, R120, RZ, PT ;  /* 0x000000ff7800720c */ /* 0x008fc60003f26270 */
[----:B------:R-:W3:Y:S03]  /*ef00*/  LDL R120, [R1+0x1d00] ;  /* 0x001d000001787983 */ /* 0x000ee60000100800 */
[----:B------:R-:W-:Y:S02]  /*ef10*/  @!P2 IADD3 R179, PT, PT, -R179, RZ, RZ ;  /* 0x000000ffb3b3a210 */ /* 0x000fe40007ffe1ff */
[----:B------:R-:W-:Y:S01]  /*ef20*/  ISETP.GE.AND P2, PT, R64, RZ, PT ;  /* 0x000000ff4000720c */ /* 0x000fe20003f46270 */
[----:B------:R-:W-:Y:S01]  /*ef30*/  IMAD R131, R35, UR51, RZ ;  /* 0x0000003323837c24 */ /* 0x000fe2000f8e02ff */
[----:B------:R-:W3:Y:S04]  /*ef40*/  LDL R64, [R1+0x1cb4] ;  /* 0x001cb40001407983 */ /* 0x000ee80000100800 */
[----:B------:R-:W3:Y:S01]  /*ef50*/  LDL R35, [R1+0x1ce0] ;  /* 0x001ce00001237983 */ /* 0x000ee20000100800 */
[----:B------:R-:W-:-:S02]  /*ef60*/  IMAD R91, R5, UR51, RZ ;  /* 0x00000033055b7c24 */ /* 0x000fc4000f8e02ff */
[----:B------:R-:W-:Y:S01]  /*ef70*/  @!P1 IMAD.MOV R210, RZ, RZ, -R210 ;  /* 0x000000ffffd29224 */ /* 0x000fe200078e0ad2 */
[----:B------:R-:W3:Y:S01]  /*ef80*/  LDL R5, [R1+0x1cd8] ;  /* 0x001cd80001057983 */ /* 0x000ee20000100800 */
[----:B------:R-:W-:-:S03]  /*ef90*/  ISETP.GE.AND P1, PT, R63, RZ, PT ;  /* 0x000000ff3f00720c */ /* 0x000fc60003f26270 */
[----:B------:R-:W3:Y:S01]  /*efa0*/  LDL R63, [R1+0x1cac] ;  /* 0x001cac00013f7983 */ /* 0x000ee20000100800 */
[----:B----4-:R-:W-:-:S03]  /*efb0*/  ISETP.GE.AND P4, PT, R118, RZ, PT ;  /* 0x000000ff7600720c */ /* 0x010fc60003f86270 */
[----:B------:R-:W4:Y:S01]  /*efc0*/  LDL R118, [R1+0x1ce8] ;  /* 0x001ce80001767983 */ /* 0x000f220000100800 */
[----:B------:R-:W-:Y:S01]  /*efd0*/  @!P3 IMAD.MOV R148, RZ, RZ, -R148 ;  /* 0x000000ffff94b224 */ /* 0x000fe200078e0a94 */
[----:B------:R-:W-:Y:S02]  /*efe0*/  ISETP.GE.AND P3, PT, R4, RZ, PT ;  /* 0x000000ff0400720c */ /* 0x000fe40003f66270 */
[C---:B------:R-:W-:Y:S01]  /*eff0*/  SEL R143, R125.reuse, R143, !P0 ;  /* 0x0000008f7d8f7207 */ /* 0x040fe20004000000 */
[----:B------:R-:W-:Y:S01]  /*f000*/  IMAD R243, R138, UR51, RZ ;  /* 0x000000338af37c24 */ /* 0x000fe2000f8e02ff */
[C---:B------:R-:W-:Y:S02]  /*f010*/  SEL R26, R125.reuse, R101, !P0 ;  /* 0x000000657d1a7207 */ /* 0x040fe40004000000 */
[C---:B------:R-:W-:Y:S02]  /*f020*/  SEL R144, R125.reuse, R144, !P0 ;  /* 0x000000907d907207 */ /* 0x040fe40004000000 */
[----:B------:R-:W-:-:S02]  /*f030*/  SEL R145, R125, R145, !P0 ;  /* 0x000000917d917207 */ /* 0x000fc40004000000 */
[C---:B------:R-:W-:Y:S01]  /*f040*/  SEL R57, R125.reuse, R199, !P0 ;  /* 0x000000c77d397207 */ /* 0x040fe20004000000 */
[----:B------:R-:W-:Y:S01]  /*f050*/  @!P5 IMAD.MOV R240, RZ, RZ, -R240 ;  /* 0x000000fffff0d224 */ /* 0x000fe200078e0af0 */
[----:B------:R-:W-:Y:S01]  /*f060*/  SEL R101, R125, R108, !P0 ;  /* 0x0000006c7d657207 */ /* 0x000fe20004000000 */
[----:B------:R-:W-:Y:S01]  /*f070*/  IMAD R108, R143, UR71, RZ ;  /* 0x000000478f6c7c24 */ /* 0x000fe2000f8e02ff */
[C---:B------:R-:W-:Y:S01]  /*f080*/  SEL R138, R125.reuse, R142, !P0 ;  /* 0x0000008e7d8a7207 */ /* 0x040fe20004000000 */
[----:B------:R-:W-:Y:S01]  /*f090*/  IMAD.WIDE R142, R24, 0x4, R126 ;  /* 0x00000004188e7825 */ /* 0x000fe200078e027e */
[C---:B------:R-:W-:Y:S01]  /*f0a0*/  SEL R199, R125.reuse, R169, !P0 ;  /* 0x000000a97dc77207 */ /* 0x040fe20004000000 */
[----:B------:R-:W4:Y:S01]  /*f0b0*/  LDL R4, [R1+0x1cc4] ;  /* 0x001cc40001047983 */ /* 0x000f220000100800 */
[C---:B------:R-:W-:Y:S01]  /*f0c0*/  SEL R135, R125.reuse, R102, !P0 ;  /* 0x000000667d877207 */ /* 0x040fe20004000000 */
[----:B------:R-:W-:Y:S01]  /*f0d0*/  @!P3 IMAD.MOV R51, RZ, RZ, -R51 ;  /* 0x000000ffff33b224 */ /* 0x000fe200078e0a33 */
[----:B------:R-:W-:Y:S01]  /*f0e0*/  SEL R169, R125, R103, !P0 ;  /* 0x000000677da97207 */ /* 0x000fe20004000000 */
[----:B------:R-:W-:Y:S01]  /*f0f0*/  @!P2 IMAD.MOV R81, RZ, RZ, -R81 ;  /* 0x000000ffff51a224 */ /* 0x000fe200078e0a51 */
[----:B------:R-:W-:-:S02]  /*f100*/  @!P4 IADD3 R21, PT, PT, -R21, RZ, RZ ;  /* 0x000000ff1515c210 */ /* 0x000fc40007ffe1ff */
[----:B------:R-:W-:Y:S02]  /*f110*/  @!P1 IADD3 R112, PT, PT, -R112, RZ, RZ ;  /* 0x000000ff70709210 */ /* 0x000fe40007ffe1ff */
[----:B------:R-:W-:Y:S02]  /*f120*/  ISETP.GE.AND P5, PT, R62, RZ, PT ;  /* 0x000000ff3e00720c */ /* 0x000fe40003fa6270 */
[----:B------:R-:W-:Y:S01]  /*f130*/  ISETP.GE.AND P4, PT, R121, RZ, PT ;  /* 0x000000ff7900720c */ /* 0x000fe20003f86270 */
[----:B------:R-:W4:Y:S01]  /*f140*/  LDL R62, [R1+0x1ca8] ;  /* 0x001ca800013e7983 */ /* 0x000f220000100800 */
[----:B--2---:R-:W-:Y:S02]  /*f150*/  ISETP.GE.AND P2, PT, R119, RZ, PT ;  /* 0x000000ff7700720c */ /* 0x004fe40003f46270 */
[C---:B------:R-:W-:Y:S01]  /*f160*/  SEL R102, R125.reuse, R109, !P0 ;  /* 0x0000006d7d667207 */ /* 0x040fe20004000000 */
[----:B------:R-:W2:Y:S01]  /*f170*/  LDL R121, [R1+0x1ca0] ;  /* 0x001ca00001797983 */ /* 0x000ea20000100800 */
[C---:B------:R-:W-:Y:S01]  /*f180*/  SEL R103, R125.reuse, R110, !P0 ;  /* 0x0000006e7d677207 */ /* 0x040fe20004000000 */
[----:B------:R-:W-:Y:S01]  /*f190*/  IMAD R109, R144, UR63, RZ ;  /* 0x0000003f906d7c24 */ /* 0x000fe2000f8e02ff */
[----:B---3--:R-:W-:Y:S01]  /*f1a0*/  ISETP.GE.AND P3, PT, R120, RZ, PT ;  /* 0x000000ff7800720c */ /* 0x008fe20003f66270 */
[----:B------:R-:W3:Y:S01]  /*f1b0*/  LDL R119, [R1+0x1c98] ;  /* 0x001c980001777983 */ /* 0x000ee20000100800 */
[----:B------:R-:W-:Y:S01]  /*f1c0*/  SEL R154, R125, R154, !P0 ;  /* 0x0000009a7d9a7207 */ /* 0x000fe20004000000 */
[----:B------:R-:W-:-:S02]  /*f1d0*/  IMAD R110, R145, UR55, RZ ;  /* 0x00000037916e7c24 */ /* 0x000fc4000f8e02ff */
[----:B------:R-:W2:Y:S01]  /*f1e0*/  LDL R120, [R1+0x1c9c] ;  /* 0x001c9c0001787983 */ /* 0x000ea20000100800 */
[----:B------:R-:W-:Y:S01]  /*f1f0*/  IMAD.WIDE R144, R24, 0x4, R128 ;  /* 0x0000000418907825 */ /* 0x000fe200078e0280 */
[C---:B------:R-:W-:Y:S02]  /*f200*/  SEL R155, R125.reuse, R155, !P0 ;  /* 0x0000009b7d9b7207 */ /* 0x040fe40004000000 */
[----:B------:R-:W-:Y:S01]  /*f210*/  SEL R156, R125, R156, !P0 ;  /* 0x0000009c7d9c7207 */ /* 0x000fe20004000000 */
[----:B------:R-:W-:Y:S01]  /*f220*/  IMAD R56, R153, UR51, RZ ;  /* 0x0000003399387c24 */ /* 0x000fe2000f8e02ff */
[C---:B------:R-:W-:Y:S01]  /*f230*/  SEL R157, R125.reuse, R157, !P0 ;  /* 0x0000009d7d9d7207 */ /* 0x040fe20004000000 */
[----:B------:R-:W-:Y:S01]  /*f240*/  IMAD R154, R154, UR51, RZ ;  /* 0x000000339a9a7c24 */ /* 0x000fe2000f8e02ff */
        /* <DEDUP_REMOVED lines=26> */
[----:B------:R-:W-:Y:S01]  /*f3f0*/  SEL R140, R125, R231, !P0 ;  /* 0x000000e77d8c7207 */ /* 0x000fe20004000000 */
[----:B------:R-:W-:Y:S01]  /*f400*/  IMAD R152, R33, UR51, RZ ;  /* 0x0000003321987c24 */ /* 0x000fe2000f8e02ff */
[----:B------:R-:W-:Y:S01]  /*f410*/  SEL R59, R125, R0, !P0 ;  /* 0x000000007d3b7207 */ /* 0x000fe20004000000 */
[----:B------:R-:W-:Y:S01]  /*f420*/  IMAD R57, R57, UR46, RZ ;  /* 0x0000002e39397c24 */ /* 0x000fe2000f8e02ff */
[C---:B------:R-:W-:Y:S01]  /*f430*/  SEL R33, R125.reuse, R2, !P0 ;  /* 0x000000027d217207 */ /* 0x040fe20004000000 */
[----:B------:R-:W-:Y:S01]  /*f440*/  IMAD R168, R168, UR40, RZ ;  /* 0x00000028a8a87c24 */ /* 0x000fe2000f8e02ff */
[C---:B------:R-:W-:Y:S01]  /*f450*/  SEL R139, R125.reuse, R72, !P0 ;  /* 0x000000487d8b7207 */ /* 0x040fe20004000000 */
[----:B------:R-:W1:Y:S01]  /*f460*/  LDCU UR40, c[0x0][0x3b0] ;  /* 0x00007600ff2877ac */ /* 0x000e620008000800 */
[C---:B------:R-:W-:Y:S01]  /*f470*/  SEL R28, R125.reuse, R12, !P0 ;  /* 0x0000000c7d1c7207 */ /* 0x040fe20004000000 */
[----:B------:R-:W-:Y:S01]  /*f480*/  IMAD R58, R58, UR38, RZ ;  /* 0x000000263a3a7c24 */ /* 0x000fe2000f8e02ff */
[C---:B------:R-:W-:Y:S01]  /*f490*/  SEL R60, R125.reuse, R202, !P0 ;  /* 0x000000ca7d3c7207 */ /* 0x040fe20004000000 */
[----:B------:R-:W-:Y:S01]  /*f4a0*/  IMAD R140, R140, UR32, RZ ;  /* 0x000000208c8c7c24 */ /* 0x000fe2000f8e02ff */
[C---:B------:R-:W-:Y:S01]  /*f4b0*/  SEL R137, R125.reuse, R137, !P0 ;  /* 0x000000897d897207 */ /* 0x040fe20004000000 */
[----:B------:R-:W1:Y:S01]  /*f4c0*/  LDCU UR32, c[0x0][0x3b0] ;  /* 0x00007600ff2077ac */ /* 0x000e620008000800 */
[----:B------:R-:W-:Y:S01]  /*f4d0*/  SEL R61, R125, R44, !P0 ;  /* 0x0000002c7d3d7207 */ /* 0x000fe20004000000 */
[----:B------:R-:W-:Y:S01]  /*f4e0*/  IMAD R59, R59, UR30, RZ ;  /* 0x0000001e3b3b7c24 */ /* 0x000fe2000f8e02ff */
[----:B------:R-:W-:Y:S01]  /*f4f0*/  SEL R72, R125, R245, !P0 ;  /* 0x000000f57d487207 */ /* 0x000fe20004000000 */
[----:B------:R-:W-:Y:S01]  /*f500*/  @!P5 IMAD.MOV R149, RZ, RZ, -R149 ;  /* 0x000000ffff95d224 */ /* 0x000fe200078e0a95 */
[----:B------:R-:W-:Y:S01]  /*f510*/  ISETP.GE.AND P5, PT, R35, RZ, PT ;  /* 0x000000ff2300720c */ /* 0x000fe20003fa6270 */
[----:B------:R-:W-:Y:S01]  /*f520*/  IMAD R33, R33, UR29, RZ ;  /* 0x0000001d21217c24 */ /* 0x000fe2000f8e02ff */
[----:B------:R-:W-:Y:S01]  /*f530*/  SEL R95, R125, R71, !P0 ;  /* 0x000000477d5f7207 */ /* 0x000fe20004000000 */
[----:B------:R-:W-:Y:S01]  /*f540*/  IMAD R139, R139, UR24, RZ ;  /* 0x000000188b8b7c24 */ /* 0x000fe2000f8e02ff */
[----:B------:R-:W1:Y:S01]  /*f550*/  LDCU UR29, c[0x0][0x3b0] ;  /* 0x00007600ff1d77ac */ /* 0x000e620008000800 */
        /* <DEDUP_REMOVED lines=9> */
[C---:B------:R-:W-:Y:S01]  /*f5f0*/  SEL R70, R125.reuse, R175, !P0 ;  /* 0x000000af7d467207 */ /* 0x040fe20004000000 */
[----:B------:R-:W1:Y:S01]  /*f600*/  LDCU UR16, c[0x0][0x3b0] ;  /* 0x00007600ff1077ac */ /* 0x000e620008000800 */
[----:B------:R-:W-:Y:S01]  /*f610*/  IMAD R72, R72, UR53, RZ ;  /* 0x0000003548487c24 */ /* 0x000fe2000f8e02ff */
[----:B------:R-:W-:Y:S01]  /*f620*/  SEL R68, R125, R176, !P0 ;  /* 0x000000b07d447207 */ /* 0x000fe20004000000 */
[----:B------:R-:W-:Y:S01]  /*f630*/  IMAD R71, R71, UR70, RZ ;  /* 0x0000004647477c24 */ /* 0x000fe2000f8e02ff */
[----:B------:R-:W-:Y:S01]  /*f640*/  SEL R67, R125, R177, !P0 ;  /* 0x000000b17d437207 */ /* 0x000fe20004000000 */
[----:B------:R-:W-:Y:S01]  /*f650*/  @!P4 IMAD.MOV R180, RZ, RZ, -R180 ;  /* 0x000000ffffb4c224 */ /* 0x000fe200078e0ab4 */
[----:B------:R-:W-:Y:S01]  /*f660*/  @!P3 IADD3 R211, PT, PT, -R211, RZ, RZ ;  /* 0x000000ffd3d3b210 */ /* 0x000fe20007ffe1ff */
[----:B------:R-:W-:Y:S01]  /*f670*/  IMAD R70, R70, UR62, RZ ;  /* 0x0000003e46467c24 */ /* 0x000fe2000f8e02ff */
[----:B------:R-:W-:Y:S01]  /*f680*/  SEL R66, R125, R178, !P0 ;  /* 0x000000b27d427207 */ /* 0x000fe20004000000 */
[----:B------:R-:W-:Y:S01]  /*f690*/  IMAD R68, R68, UR54, RZ ;  /* 0x0000003644447c24 */ /* 0x000fe2000f8e02ff */
[----:B------:R-:W-:Y:S01]  /*f6a0*/  ISETP.GE.AND P3, PT, R65, RZ, PT ;  /* 0x000000ff4100720c */ /* 0x000fe20003f66270 */
[----:B------:R-:W-:Y:S01]  /*f6b0*/  IMAD R67, R67, UR48, RZ ;  /* 0x0000003043437c24 */ /* 0x000fe2000f8e02ff */
[----:B------:R-:W-:-:S02]  /*f6c0*/  SEL R65, R125, R179, !P0 ;  /* 0x000000b37d417207 */ /* 0x000fc40004000000 */
[----:B------:R-:W-:Y:S01]  /*f6d0*/  SEL R16, R125, R16, !P0 ;  /* 0x000000107d107207 */ /* 0x000fe20004000000 */
[----:B------:R-:W-:Y:S01]  /*f6e0*/  IMAD R25, R25, UR51, RZ ;  /* 0x0000003319197c24 */ /* 0x000fe2000f8e02ff */
[----:B------:R-:W-:Y:S02]  /*f6f0*/  ISETP.GE.AND P4, PT, R5, RZ, PT ;  /* 0x000000ff0500720c */ /* 0x000fe40003f86270 */
[C---:B------:R-:W-:Y:S02]  /*f700*/  SEL R32, R125.reuse, R32, !P0 ;  /* 0x000000207d207207 */ /* 0x040fe40004000000 */
[C---:B------:R-:W-:Y:S02]  /*f710*/  SEL R31, R125.reuse, R31, !P0 ;  /* 0x0000001f7d1f7207 */ /* 0x040fe40004000000 */
[----:B------:R-:W-:Y:S02]  /*f720*/  SEL R27, R125, R200, !P0 ;  /* 0x000000c87d1b7207 */ /* 0x000fe40004000000 */
[----:B----4-:R-:W-:-:S02]  /*f730*/  ISETP.GE.AND P1, PT, R118, RZ, PT ;  /* 0x000000ff7600720c */ /* 0x010fc40003f26270 */
[C---:B------:R-:W-:Y:S01]  /*f740*/  SEL R185, R125.reuse, R185, !P0 ;  /* 0x000000b97db97207 */ /* 0x040fe20004000000 */
[----:B------:R-:W4:Y:S01]  /*f750*/  LDL R118, [R1+0x1c94] ;  /* 0x001c940001767983 */ /* 0x000f220000100800 */
[----:B------:R-:W-:Y:S02]  /*f760*/  @!P5 IADD3 R52, PT, PT, -R52, RZ, RZ ;  /* 0x000000ff3434d210 */ /* 0x000fe40007ffe1ff */
[C---:B------:R-:W-:Y:S01]  /*f770*/  SEL R186, R125.reuse, R186, !P0 ;  /* 0x000000ba7dba7207 */ /* 0x040fe20004000000 */
[----:B------:R1:W-:Y:S01]  /*f780*/  STL.64 [R1+0x20b8], R128 ;  /* 0x0020b88001007387 */ /* 0x0003e20000100a00 */
[C---:B------:R-:W-:Y:S02]  /*f790*/  SEL R187, R125.reuse, R187, !P0 ;  /* 0x000000bb7dbb7207 */ /* 0x040fe40004000000 */
[C---:B------:R-:W-:Y:S01]  /*f7a0*/  SEL R188, R125.reuse, R188, !P0 ;  /* 0x000000bc7dbc7207 */ /* 0x040fe20004000000 */
[----:B------:R1:W-:Y:S01]  /*f7b0*/  STL.64 [R1+0x7e0], R142 ;  /* 0x0007e08e01007387 */ /* 0x0003e20000100a00 */
[C---:B------:R-:W-:Y:S01]  /*f7c0*/  SEL R189, R125.reuse, R189, !P0 ;  /* 0x000000bd7dbd7207 */ /* 0x040fe20004000000 */
[----:B------:R-:W-:Y:S01]  /*f7d0*/  @!P2 IMAD.MOV R241, RZ, RZ, -R241 ;  /* 0x000000fffff1a224 */ /* 0x000fe200078e0af1 */
[C---:B------:R-:W-:Y:S01]  /*f7e0*/  SEL R190, R125.reuse, R190, !P0 ;  /* 0x000000be7dbe7207 */ /* 0x040fe20004000000 */
[----:B------:R1:W-:Y:S01]  /*f7f0*/  STL.64 [R1+0x7f0], R144 ;  /* 0x0007f09001007387 */ /* 0x0003e20000100a00 */
[----:B------:R-:W-:-:S02]  /*f800*/  SEL R191, R125, R191, !P0 ;  /* 0x000000bf7dbf7207 */ /* 0x000fc40004000000 */
[C---:B------:R-:W-:Y:S01]  /*f810*/  SEL R192, R125.reuse, R192, !P0 ;  /* 0x000000c07dc07207 */ /* 0x040fe20004000000 */
[--C-:B-1----:R-:W-:Y:S01]  /*f820*/  IMAD.WIDE R128, R54, 0x4, R126.reuse ;  /* 0x0000000436807825 */ /* 0x102fe200078e027e */
[C---:B------:R-:W-:Y:S01]  /*f830*/  SEL R193, R125.reuse, R193, !P0 ;  /* 0x000000c17dc17207 */ /* 0x040fe20004000000 */
[----:B------:R-:W1:Y:S02]  /*f840*/  LDCU UR46, c[0x0][0x3b0] ;  /* 0x00007600ff2e77ac */ /* 0x000e640008000800 */
[--C-:B------:R-:W-:Y:S01]  /*f850*/  IMAD.WIDE R142, R38, 0x4, R126.reuse ;  /* 0x00000004268e7825 */ /* 0x100fe200078e027e */
[C---:B------:R-:W-:Y:S01]  /*f860*/  SEL R194, R125.reuse, R194, !P0 ;  /* 0x000000c27dc27207 */ /* 0x040fe20004000000 */
[----:B------:R-:W1:Y:S02]  /*f870*/  LDCU UR38, c[0x0][0x3b0] ;  /* 0x00007600ff2677ac */ /* 0x000e640008000800 */
[----:B------:R-:W-:Y:S01]  /*f880*/  IMAD.WIDE R144, R56, 0x4, R126 ;  /* 0x0000000438907825 */ /* 0x000fe200078e027e */
[----:B------:R3:W-:Y:S01]  /*f890*/  STL.64 [R1+0x898], R142 ;  /* 0x0008988e01007387 */ /* 0x0007e20000100a00 */
[C---:B------:R-:W-:Y:S01]  /*f8a0*/  SEL R195, R125.reuse, R195, !P0 ;  /* 0x000000c37dc37207 */ /* 0x040fe20004000000 */
[----:B------:R-:W1:Y:S02]  /*f8b0*/  LDCU UR30, c[0x0][0x3b0] ;  /* 0x00007600ff1e77ac */ /* 0x000e640008000800 */
[----:B------:R2:W-:Y:S01]  /*f8c0*/  STL.64 [R1+0x9d8], R128 ;  /* 0x0009d88001007387 */ /* 0x0005e20000100a00 */
[----:B------:R-:W-:-:S02]  /*f8d0*/  SEL R196, R125, R196, !P0 ;  /* 0x000000c47dc47207 */ /* 0x000fc40004000000 */
[C---:B------:R-:W-:Y:S01]  /*f8e0*/  SEL R197, R125.reuse, R197, !P0 ;  /* 0x000000c57dc57207 */ /* 0x040fe20004000000 */
[----:B------:R1:W-:Y:S01]  /*f8f0*/  STL.64 [R1+0x9d0], R144 ;  /* 0x0009d09001007387 */ /* 0x0003e20000100a00 */
[C---:B------:R-:W-:Y:S02]  /*f900*/  SEL R198, R125.reuse, R198, !P0 ;  /* 0x000000c67dc67207 */ /* 0x040fe40004000000 */
[C---:B------:R-:W-:Y:S01]  /*f910*/  SEL R100, R125.reuse, R100, !P0 ;  /* 0x000000647d647207 */ /* 0x040fe20004000000 */
[--C-:B---3--:R-:W-:Y:S01]  /*f920*/  IMAD.WIDE R142, R154, 0x4, R126.reuse ;  /* 0x000000049a8e7825 */ /* 0x108fe200078e027e */
[----:B------:R-:W-:Y:S01]  /*f930*/  SEL R34, R125, R34, !P0 ;  /* 0x000000227d227207 */ /* 0x000fe20004000000 */
[----:B------:R-:W3:Y:S02]  /*f940*/  LDCU UR22, c[0x0][0x3b0] ;  /* 0x00007600ff1677ac */ /* 0x000ee40008000800 */
[--C-:B--2---:R-:W-:Y:S01]  /*f950*/  IMAD.WIDE R128, R155, 0x4, R126.reuse ;  /* 0x000000049b807825 */ /* 0x104fe200078e027e */
[----:B------:R2:W-:Y:S01]  /*f960*/  STL.64 [R1+0x9c8], R142 ;  /* 0x0009c88e01007387 */ /* 0x0005e20000100a00 */
[----:B------:R-:W-:Y:S01]  /*f970*/  SEL R37, R125, R37, !P0 ;  /* 0x000000257d257207 */ /* 0x000fe20004000000 */
[----:B------:R-:W3:Y:S01]  /*f980*/  LDCU UR14, c[0x0][0x3b0] ;  /* 0x00007600ff0e77ac */ /* 0x000ee20008000800 */
[--C-:B-1----:R-:W-:Y:S01]  /*f990*/  IMAD.WIDE R144, R156, 0x4, R126.reuse ;  /* 0x000000049c907825 */ /* 0x102fe200078e027e */
[----:B------:R1:W-:Y:S04]  /*f9a0*/  STL.64 [R1+0x9c0], R128 ;  /* 0x0009c08001007387 */ /* 0x0003e80000100a00 */
[----:B------:R3:W-:Y:S01]  /*f9b0*/  STL.64 [R1+0x9b0], R144 ;  /* 0x0009b09001007387 */ /* 0x0007e20000100a00 */
[----:B--2---:R-:W-:-:S04]  /*f9c0*/  IMAD.WIDE R142, R157, 0x4, R126 ;  /* 0x000000049d8e7825 */ /* 0x004fc800078e027e */
[--C-:B-1----:R-:W-:Y:S01]  /*f9d0*/  IMAD.WIDE R128, R158, 0x4, R126.reuse ;  /* 0x000000049e807825 */ /* 0x102fe200078e027e */
[----:B------:R1:W-:Y:S03]  /*f9e0*/  STL.64 [R1+0x9a8], R142 ;  /* 0x0009a88e01007387 */ /* 0x0003e60000100a00 */
[--C-:B---3--:R-:W-:Y:S01]  /*f9f0*/  IMAD.WIDE R144, R159, 0x4, R126.reuse ;  /* 0x000000049f907825 */ /* 0x108fe200078e027e */
[----:B------:R2:W-:Y:S04]  /*fa00*/  STL.64 [R1+0x9a0], R128 ;  /* 0x0009a08001007387 */ /* 0x0005e80000100a00 */
[----:B------:R3:W-:Y:S01]  /*fa10*/  STL.64 [R1+0x998], R144 ;  /* 0x0009989001007387 */ /* 0x0007e20000100a00 */
[----:B-1----:R-:W-:-:S04]  /*fa20*/  IMAD.WIDE R142, R160, 0x4, R126 ;  /* 0x00000004a08e7825 */ /* 0x002fc800078e027e */
[--C-:B--2---:R-:W-:Y:S01]  /*fa30*/  IMAD.WIDE R128, R161, 0x4, R126.reuse ;  /* 0x00000004a1807825 */ /* 0x104fe200078e027e */
[----:B------:R1:W-:Y:S03]  /*fa40*/  STL.64 [R1+0x990], R142 ;  /* 0x0009908e01007387 */ /* 0x0003e60000100a00 */
[--C-:B---3--:R-:W-:Y:S01]  /*fa50*/  IMAD.WIDE R144, R162, 0x4, R126.reuse ;  /* 0x00000004a2907825 */ /* 0x108fe200078e027e */
[----:B------:R2:W-:Y:S04]  /*fa60*/  STL.64 [R1+0x980], R128 ;  /* 0x0009808001007387 */ /* 0x0005e80000100a00 */
[----:B------:R3:W-:Y:S01]  /*fa70*/  STL.64 [R1+0x978], R144 ;  /* 0x0009789001007387 */ /* 0x0007e20000100a00 */
[----:B-1----:R-:W-:-:S04]  /*fa80*/  IMAD.WIDE R142, R163, 0x4, R126 ;  /* 0x00000004a38e7825 */ /* 0x002fc800078e027e */
[--C-:B--2---:R-:W-:Y:S01]  /*fa90*/  IMAD.WIDE R128, R164, 0x4, R126.reuse ;  /* 0x00000004a4807825 */ /* 0x104fe200078e027e */
[----:B------:R1:W-:Y:S03]  /*faa0*/  STL.64 [R1+0x970], R142 ;  /* 0x0009708e01007387 */ /* 0x0003e60000100a00 */
[----:B---3--:R-:W-:Y:S01]  /*fab0*/  IMAD.WIDE R144, R165, 0x4, R126 ;  /* 0x00000004a5907825 */ /* 0x008fe200078e027e */
[----:B------:R2:W-:Y:S03]  /*fac0*/  STL.64 [R1+0x968], R128 ;  /* 0x0009688001007387 */ /* 0x0005e60000100a00 */
[----:B------:R-:W-:Y:S01]  /*fad0*/  @!P1 IMAD.MOV R22, RZ, RZ, -R22 ;  /* 0x000000ffff169224 */ /* 0x000fe200078e0a16 */
[----:B------:R-:W-:Y:S01]  /*fae0*/  ISETP.GE.AND P1, PT, R64, RZ, PT ;  /* 0x000000ff4000720c */ /* 0x000fe20003f26270 */
        /* <DEDUP_REMOVED lines=13> */
[----:B------:R3:W-:Y:S01]  /*fbc0*/  STL.64 [R1+0x920], R144 ;  /* 0x0009209001007387 */ /* 0x0007e20000100a00 */
[----:B-1----:R-:W-:-:S04]  /*fbd0*/  IMAD.WIDE R142, R61, 0x4, R126 ;  /* 0x000000043d8e7825 */ /* 0x002fc800078e027e */
[--C-:B--2---:R-:W-:Y:S01]  /*fbe0*/  IMAD.WIDE R128, R72, 0x4, R126.reuse ;  /* 0x0000000448807825 */ /* 0x104fe200078e027e */
[----:B------:R1:W-:Y:S03]  /*fbf0*/  STL.64 [R1+0x918], R142 ;  /* 0x0009188e01007387 */ /* 0x0003e60000100a00 */
[--C-:B---3--:R-:W-:Y:S01]  /*fc00*/  IMAD.WIDE R144, R71, 0x4, R126.reuse ;  /* 0x0000000447907825 */ /* 0x108fe200078e027e */
[----:B------:R-:W-:Y:S01]  /*fc10*/  ISETP.GE.AND P5, PT, R63, RZ, PT ;  /* 0x000000ff3f00720c */ /* 0x000fe20003fa6270 */
[----:B------:R2:W-:Y:S01]  /*fc20*/  STL.64 [R1+0x908], R128 ;  /* 0x0009088001007387 */ /* 0x0005e20000100a00 */
[C---:B------:R-:W-:Y:S01]  /*fc30*/  SEL R5, R125.reuse, R21, !P0 ;  /* 0x000000157d057207 */ /* 0x040fe20004000000 */
[----:B------:R-:W-:Y:S01]  /*fc40*/  IMAD R66, R66, UR40, RZ ;  /* 0x0000002842427c24 */ /* 0x000fe2000f8e02ff */
[C---:B------:R-:W-:Y:S01]  /*fc50*/  SEL R64, R125.reuse, R180, !P0 ;  /* 0x000000b47d407207 */ /* 0x040fe20004000000 */
[----:B------:R3:W-:Y:S01]  /*fc60*/  STL.64 [R1+0x900], R144 ;  /* 0x0009009001007387 */ /* 0x0007e20000100a00 */
[C---:B------:R-:W-:Y:S01]  /*fc70*/  SEL R63, R125.reuse, R51, !P0 ;  /* 0x000000337d3f7207 */ /* 0x040fe20004000000 */
[----:B-1----:R-:W-:Y:S01]  /*fc80*/  IMAD.WIDE R142, R70, 0x4, R126 ;  /* 0x00000004468e7825 */ /* 0x002fe200078e027e */
[----:B------:R-:W-:-:S03]  /*fc90*/  SEL R181, R125, R181, !P0 ;  /* 0x000000b57db57207 */ /* 0x000fc60004000000 */
[--C-:B--2---:R-:W-:Y:S01]  /*fca0*/  IMAD.WIDE R128, R68, 0x4, R126.reuse ;  /* 0x0000000444807825 */ /* 0x104fe200078e027e */
[----:B------:R1:W-:Y:S03]  /*fcb0*/  STL.64 [R1+0x8e8], R142 ;  /* 0x0008e88e01007387 */ /* 0x0003e60000100a00 */
[----:B------:R-:W-:Y:S02]  /*fcc0*/  IMAD R65, R65, UR32, RZ ;  /* 0x0000002041417c24 */ /* 0x000fe4000f8e02ff */
[----:B---3--:R-:W-:Y:S01]  /*fcd0*/  IMAD.WIDE R144, R67, 0x4, R126 ;  /* 0x0000000443907825 */ /* 0x008fe200078e027e */
[----:B------:R2:W-:Y:S03]  /*fce0*/  STL.64 [R1+0x8e0], R128 ;  /* 0x0008e08001007387 */ /* 0x0005e60000100a00 */
[----:B------:R-:W-:-:S02]  /*fcf0*/  IMAD R21, R16, UR67, RZ ;  /* 0x0000004310157c24 */ /* 0x000fc4000f8e02ff */
[----:B------:R-:W-:Y:S02]  /*fd00*/  IMAD R16, R5, UR29, RZ ;  /* 0x0000001d05107c24 */ /* 0x000fe4000f8e02ff */
[----:B------:R-:W-:Y:S02]  /*fd10*/  IMAD R64, R64, UR24, RZ ;  /* 0x0000001840407c24 */ /* 0x000fe4000f8e02ff */
[----:B-1----:R-:W-:Y:S01]  /*fd20*/  IMAD.WIDE R142, R66, 0x4, R126 ;  /* 0x00000004428e7825 */ /* 0x002fe200078e027e */
[----:B------:R1:W-:Y:S03]  /*fd30*/  STL.64 [R1+0x8d8], R144 ;  /* 0x0008d89001007387 */ /* 0x0003e60000100a00 */
[----:B------:R-:W-:Y:S02]  /*fd40*/  IMAD R5, R63, UR28, RZ ;  /* 0x0000001c3f057c24 */ /* 0x000fe4000f8e02ff */
[----:B------:R-:W-:-:S02]  /*fd50*/  IMAD R63, R181, UR16, RZ ;  /* 0x00000010b53f7c24 */ /* 0x000fc4000f8e02ff */
[--C-:B--2---:R-:W-:Y:S01]  /*fd60*/  IMAD.WIDE R128, R65, 0x4, R126.reuse ;  /* 0x0000000441807825 */ /* 0x104fe200078e027e */
[----:B------:R2:W-:Y:S03]  /*fd70*/  STL.64 [R1+0x8d0], R142 ;  /* 0x0008d08e01007387 */ /* 0x0005e60000100a00 */
[--C-:B-1----:R-:W-:Y:S01]  /*fd80*/  IMAD.WIDE R144, R64, 0x4, R126.reuse ;  /* 0x0000000440907825 */ /* 0x102fe200078e027e */
[----:B------:R1:W-:Y:S04]  /*fd90*/  STL.64 [R1+0x8c8], R128 ;  /* 0x0008c88001007387 */ /* 0x0003e80000100a00 */
[----:B------:R3:W-:Y:S01]  /*fda0*/  STL.64 [R1+0x8c0], R144 ;  /* 0x0008c09001007387 */ /* 0x0007e20000100a00 */
[----:B--2---:R-:W-:-:S04]  /*fdb0*/  IMAD.WIDE R142, R63, 0x4, R126 ;  /* 0x000000043f8e7825 */ /* 0x004fc800078e027e */
[--C-:B-1----:R-:W-:Y:S01]  /*fdc0*/  IMAD.WIDE R128, R25, 0x4, R126.reuse ;  /* 0x0000000419807825 */ /* 0x102fe200078e027e */
[----:B------:R1:W-:Y:S03]  /*fdd0*/  STL.64 [R1+0x8b8], R142 ;  /* 0x0008b88e01007387 */ /* 0x0003e60000100a00 */
[--C-:B---3--:R-:W-:Y:S01]  /*fde0*/  IMAD.WIDE R144, R39, 0x4, R126.reuse ;  /* 0x0000000427907825 */ /* 0x108fe200078e027e */
[----:B------:R2:W-:Y:S03]  /*fdf0*/  STL.64 [R1+0x9f0], R128 ;  /* 0x0009f08001007387 */ /* 0x0005e60000100a00 */
[----:B------:R-:W-:Y:S01]  /*fe00*/  IMAD R153, R32, UR51, RZ ;  /* 0x0000003320997c24 */ /* 0x000fe2000f8e02ff */
[----:B------:R-:W-:Y:S01]  /*fe10*/  STL.64 [R1+0x9f8], R144 ;  /* 0x0009f89001007387 */ /* 0x000fe20000100a00 */
[----:B-1----:R-:W-:-:S03]  /*fe20*/  IMAD.WIDE R142, R55, 0x4, R126 ;  /* 0x00000004378e7825 */ /* 0x002fc600078e027e */
[----:B------:R-:W3:Y:S01]  /*fe30*/  LDL R200, [R1+0x44] ;  /* 0x0000440001c87983 */ /* 0x000ee20000100800 */
[----:B--2---:R-:W-:Y:S01]  /*fe40*/  IMAD.WIDE R128, R69, 0x4, R126 ;  /* 0x0000000445807825 */ /* 0x004fe200078e027e */
[----:B------:R-:W-:Y:S02]  /*fe50*/  SEL R32, R125, R201, !P0 ;  /* 0x000000c97d207207 */ /* 0x000fe40004000000 */
[----:B------:R1:W-:Y:S01]  /*fe60*/  STL.64 [R1+0xa08], R142 ;  /* 0x000a088e01007387 */ /* 0x0003e20000100a00 */
[----:B------:R-:W-:Y:S01]  /*fe70*/  IMAD R183, R31, UR51, RZ ;  /* 0x000000331fb77c24 */ /* 0x000fe2000f8e02ff */
[----:B------:R-:W-:Y:S02]  /*fe80*/  SEL R31, R125, R229, !P0 ;  /* 0x000000e57d1f7207 */ /* 0x000fe40004000000 */
[----:B------:R-:W2:Y:S04]  /*fe90*/  LDL R201, [R1+0x24] ;  /* 0x0000240001c97983 */ /* 0x000ea80000100800 */
[----:B------:R1:W-:Y:S04]  /*fea0*/  STL.64 [R1+0xa20], R128 ;  /* 0x000a208001007387 */ /* 0x0003e80000100a00 */
[----:B------:R-:W4:Y:S01]  /*feb0*/  LDL R229, [R1+0x8] ;  /* 0x0000080001e57983 */ /* 0x000f220000100800 */
[----:B------:R-:W-:-:S02]  /*fec0*/  IMAD R185, R185, UR51, RZ ;  /* 0x00000033b9b97c24 */ /* 0x000fc4000f8e02ff */
[----:B------:R-:W-:Y:S02]  /*fed0*/  IMAD R186, R186, UR51, RZ ;  /* 0x00000033baba7c24 */ /* 0x000fe4000f8e02ff */
[----:B------:R-:W-:Y:S02]  /*fee0*/  IMAD R187, R187, UR51, RZ ;  /* 0x00000033bbbb7c24 */ /* 0x000fe4000f8e02ff */
[----:B-1----:R-:W-:Y:S01]  /*fef0*/  IMAD.WIDE R142, R185, 0x4, R126 ;  /* 0x00000004b98e7825 */ /* 0x002fe200078e027e */
[----:B------:R-:W-:-:S03]  /*ff00*/  ISETP.GE.AND P2, PT, R4, RZ, PT ;  /* 0x000000ff0400720c */ /* 0x000fc60003f46270 */
[----:B------:R-:W-:Y:S02]  /*ff10*/  IMAD R188, R188, UR51, RZ ;  /* 0x00000033bcbc7c24 */ /* 0x000fe4000f8e02ff */
[--C-:B------:R-:W-:Y:S01]  /*ff20*/  IMAD.WIDE R128, R186, 0x4, R126.reuse ;  /* 0x00000004ba807825 */ /* 0x100fe200078e027e */
[----:B------:R1:W-:Y:S03]  /*ff30*/  STL.64 [R1+0xa30], R142 ;  /* 0x000a308e01007387 */ /* 0x0003e60000100a00 */
[----:B------:R-:W-:Y:S02]  /*ff40*/  IMAD R189, R189, UR51, RZ ;  /* 0x00000033bdbd7c24 */ /* 0x000fe4000f8e02ff */
[----:B------:R-:W-:Y:S01]  /*ff50*/  IMAD.WIDE R144, R187, 0x4, R126 ;  /* 0x00000004bb907825 */ /* 0x000fe200078e027e */
[----:B------:R1:W-:Y:S03]  /*ff60*/  STL.64 [R1+0xa78], R128 ;  /* 0x000a788001007387 */ /* 0x0003e60000100a00 */
[----:B------:R-:W-:-:S02]  /*ff70*/  IMAD R190, R190, UR51, RZ ;  /* 0x00000033bebe7c24 */ /* 0x000fc4000f8e02ff */
[--C-:B-1----:R-:W-:Y:S01]  /*ff80*/  IMAD.WIDE R142, R188, 0x4, R126.reuse ;  /* 0x00000004bc8e7825 */ /* 0x102fe200078e027e */
        /* <DEDUP_REMOVED lines=9> */
[----:B------:R1:W-:Y:S01]  /*10020*/  STL.64 [R1+0xb18], R144 ;  /* 0x000b189001007387 */ /* 0x0003e20000100a00 */
[----:B------:R-:W-:Y:S02]  /*10030*/  @!P2 IADD3 R150, PT, PT, -R150, RZ, RZ ;  /* 0x000000ff9696a210 */ /* 0x000fe40007ffe1ff */
[----:B------:R-:W-:-:S02]  /*10040*/  IMAD R194, R194, UR51, RZ ;  /* 0x00000033c2c27c24 */ /* 0x000fc4000f8e02ff */
[--C-:B-1----:R-:W-:Y:S01]  /*10050*/  IMAD.WIDE R128, R192, 0x4, R126.reuse ;  /* 0x00000004c0807825 */ /* 0x102fe200078e027e */
[----:B------:R-:W-:Y:S01]  /*10060*/  ISETP.GE.AND P2, PT, R120, RZ, PT ;  /* 0x000000ff7800720c */ /* 0x000fe20003f46270 */
[----:B------:R1:W-:Y:S02]  /*10070*/  STL.64 [R1+0xb10], R142 ;  /* 0x000b108e01007387 */ /* 0x0003e40000100a00 */
[----:B------:R-:W-:Y:S02]  /*10080*/  IMAD R195, R195, UR51, RZ ;  /* 0x00000033c3c37c24 */ /* 0x000fe4000f8e02ff */
[----:B------:R-:W-:Y:S01]  /*10090*/  IMAD.WIDE R144, R193, 0x4, R126 ;  /* 0x00000004c1907825 */ /* 0x000fe200078e027e */
[----:B------:R1:W-:Y:S03]  /*100a0*/  STL.64 [R1+0xb08], R128 ;  /* 0x000b088001007387 */ /* 0x0003e60000100a00 */
[----:B------:R-:W-:Y:S01]  /*100b0*/  IMAD R196, R196, UR51, RZ ;  /* 0x00000033c4c47c24 */ /* 0x000fe2000f8e02ff */
[----:B------:R1:W-:Y:S01]  /*100c0*/  STL.64 [R1+0xb00], R144 ;  /* 0x000b009001007387 */ /* 0x0003e20000100a00 */
[----:B------:R-:W-:-:S02]  /*100d0*/  IMAD R197, R197, UR51, RZ ;  /* 0x00000033c5c57c24 */ /* 0x000fc4000f8e02ff */
[----:B-1----:R-:W-:Y:S01]  /*100e0*/  IMAD.WIDE R142, R194, 0x4, R126 ;  /* 0x00000004c28e7825 */ /* 0x002fe200078e027e */
[----:B------:R-:W-:-:S03]  /*100f0*/  SEL R170, R125, R141, !P0 ;  /* 0x0000008d7daa7207 */ /* 0x000fc60004000000 */
[--C-:B------:R-:W-:Y:S01]  /*10100*/  IMAD.WIDE R128, R195, 0x4, R126.reuse ;  /* 0x00000004c3807825 */ /* 0x100fe200078e027e */
[----:B------:R1:W-:Y:S03]  /*10110*/  STL.64 [R1+0xaf8], R142 ;  /* 0x000af88e01007387 */ /* 0x0003e60000100a00 */
[----:B------:R-:W-:Y:S02]  /*10120*/  IMAD R198, R198, UR51, RZ ;  /* 0x00000033c6c67c24 */ /* 0x000fe4000f8e02ff */
[----:B------:R-:W-:Y:S01]  /*10130*/  IMAD.WIDE R144, R196, 0x4, R126 ;  /* 0x00000004c4907825 */ /* 0x000fe200078e027e */
[----:B------:R1:W-:Y:S03]  /*10140*/  STL.64 [R1+0xaf0], R128 ;  /* 0x000af08001007387 */ /* 0x0003e60000100a00 */
[----:B------:R-:W-:Y:S01]  /*10150*/  IMAD R124, R100, UR47, RZ ;  /* 0x0000002f647c7c24 */ /* 0x000fe2000f8e02ff */
[----:B------:R-:W1:Y:S01]  /*10160*/  LDCU UR47, c[0x0][0x3b0] ;  /* 0x00007600ff2f77ac */ /* 0x000e620008000800 */
[----:B------:R-:W-:Y:S01]  /*10170*/  IMAD R132, R34, UR51, RZ ;  /* 0x0000003322847c24 */ /* 0x000fe2000f8e02ff */
[----:B------:R-:W-:Y:S01]  /*10180*/  SEL R34, R125, R232, !P0 ;  /* 0x000000e87d227207 */ /* 0x000fe20004000000 */
[----:B------:R-:W-:-:S02]  /*10190*/  IMAD R31, R31, UR45, RZ ;  /* 0x0000002d1f1f7c24 */ /* 0x000fc4000f8e02ff */
[--C-:B-1----:R-:W-:Y:S01]  /*101a0*/  IMAD.WIDE R142, R197, 0x4, R126.reuse ;  /* 0x00000004c58e7825 */ /* 0x102fe200078e027e */
[----:B------:R-:W-:Y:S01]  /*101b0*/  SEL R141, R125, R172, !P0 ;  /* 0x000000ac7d8d7207 */ /* 0x000fe20004000000 */
[----:B------:R1:W-:Y:S02]  /*101c0*/  STL.64 [R1+0xae8], R144 ;  /* 0x000ae89001007387 */ /* 0x0003e40000100a00 */
[----:B------:R-:W-:Y:S01]  /*101d0*/  IMAD R199, R199, UR39, RZ ;  /* 0x00000027c7c77c24 */ /* 0x000fe2000f8e02ff */
[----:B------:R-:W1:Y:S01]  /*101e0*/  LDCU UR39, c[0x0][0x3b0] ;  /* 0x00007600ff2777ac */ /* 0x000e620008000800 */
[----:B------:R-:W-:Y:S01]  /*101f0*/  IMAD R117, R37, UR51, RZ ;  /* 0x0000003325757c24 */ /* 0x000fe2000f8e02ff */
[----:B------:R-:W-:Y:S01]  /*10200*/  SEL R37, R125, R151, !P0 ;  /* 0x000000977d257207 */ /* 0x000fe20004000000 */
[----:B------:R-:W-:Y:S02]  /*10210*/  IMAD R32, R32, UR37, RZ ;  /* 0x0000002520207c24 */ /* 0x000fe4000f8e02ff */
[----:B------:R-:W-:Y:S01]  /*10220*/  IMAD.WIDE R128, R198, 0x4, R126 ;  /* 0x00000004c6807825 */ /* 0x000fe200078e027e */
[----:B------:R-:W-:Y:S01]  /*10230*/  ISETP.GE.AND P1, PT, R119, RZ, PT ;  /* 0x000000ff7700720c */ /* 0x000fe20003f26270 */
[----:B------:R1:W-:Y:S02]  /*10240*/  STL.64 [R1+0xae0], R142 ;  /* 0x000ae08e01007387 */ /* 0x0003e40000100a00 */
[----:B------:R-:W-:Y:S01]  /*10250*/  IMAD R170, R170, UR31, RZ ;  /* 0x0000001faaaa7c24 */ /* 0x000fe2000f8e02ff */
[----:B------:R-:W1:Y:S01]  /*10260*/  LDCU UR31, c[0x0][0x3b0] ;  /* 0x00007600ff1f77ac */ /* 0x000e620008000800 */
[----:B------:R-:W-:Y:S01]  /*10270*/  @!P4 IMAD.MOV R82, RZ, RZ, -R82 ;  /* 0x000000ffff52c224 */ /* 0x000fe200078e0a52 */
[----:B------:R-:W-:Y:S01]  /*10280*/  ISETP.GE.AND P4, PT, R62, RZ, PT ;  /* 0x000000ff3e00720c */ /* 0x000fe20003f86270 */
[----:B-1----:R-:W-:Y:S01]  /*10290*/  IMAD.WIDE R144, R31, 0x4, R126 ;  /* 0x000000041f907825 */ /* 0x002fe200078e027e */
[C---:B------:R-:W-:Y:S01]  /*102a0*/  SEL R119, R125.reuse, R74, !P0 ;  /* 0x0000004a7d777207 */ /* 0x040fe20004000000 */
[----:B------:R-:W1:Y:S01]  /*102b0*/  LDCU UR45, c[0x0][0x3b0] ;  /* 0x00007600ff2d77ac */ /* 0x000e620008000800 */
[----:B------:R-:W-:Y:S01]  /*102c0*/  SEL R62, R125, R204, !P0 ;  /* 0x000000cc7d3e7207 */ /* 0x000fe20004000000 */
[----:B------:R-:W-:Y:S01]  /*102d0*/  IMAD R169, R169, UR23, RZ ;  /* 0x00000017a9a97c24 */ /* 0x000fe2000f8e02ff */
[C---:B------:R-:W-:Y:S01]  /*102e0*/  SEL R74, R125.reuse, R75, !P0 ;  /* 0x0000004b7d4a7207 */ /* 0x040fe20004000000 */
[----:B------:R-:W1:Y:S01]  /*102f0*/  LDCU UR23, c[0x0][0x3b0] ;  /* 0x00007600ff1777ac */ /* 0x000e620008000800 */
[----:B------:R-:W-:Y:S01]  /*10300*/  IMAD R34, R34, UR21, RZ ;  /* 0x0000001522227c24 */ /* 0x000fe2000f8e02ff */
[C---:B------:R-:W-:Y:S01]  /*10310*/  SEL R205, R125.reuse, R205, !P0 ;  /* 0x000000cd7dcd7207 */ /* 0x040fe20004000000 */
[----:B------:R-:W-:Y:S01]  /*10320*/  @!P2 IMAD.MOV R53, RZ, RZ, -R53 ;  /* 0x000000ffff35a224 */ /* 0x000fe200078e0a35 */
[C---:B------:R-:W-:Y:S01]  /*10330*/  SEL R75, R125.reuse, R76, !P0 ;  /* 0x0000004c7d4b7207 */ /* 0x040fe20004000000 */
[--C-:B------:R-:W-:Y:S01]  /*10340*/  IMAD.WIDE R142, R32, 0x4, R126.reuse ;  /* 0x00000004208e7825 */ /* 0x100fe200078e027e */
[----:B------:R1:W-:Y:S01]  /*10350*/  STL.64 [R1+0xad8], R128 ;  /* 0x000ad88001007387 */ /* 0x0003e20000100a00 */
[----:B------:R-:W-:Y:S01]  /*10360*/  SEL R8, R125, R8, !P0 ;  /* 0x000000087d087207 */ /* 0x000fe20004000000 */
[----:B------:R-:W2:Y:S01]  /*10370*/  LDCU UR37, c[0x0][0x3b0] ;  /* 0x00007600ff2577ac */ /* 0x000ea20008000800 */
[----:B------:R-:W-:Y:S01]  /*10380*/  IMAD R141, R141, UR15, RZ ;  /* 0x0000000f8d8d7c24 */ /* 0x000fe2000f8e02ff */
[----:B------:R-:W-:Y:S01]  /*10390*/  SEL R76, R125, R77, !P0 ;  /* 0x0000004d7d4c7207 */ /* 0x000fe20004000000 */
[----:B------:R-:W-:Y:S01]  /*103a0*/  IMAD R37, R37, UR13, RZ ;  /* 0x0000000d25257c24 */ /* 0x000fe2000f8e02ff */
[----:B------:R-:W1:Y:S01]  /*103b0*/  LDCU UR15, c[0x0][0x3b0] ;  /* 0x00007600ff0f77ac */ /* 0x000e620008000800 */
[C---:B------:R-:W-:Y:S01]  /*103c0*/  SEL R206, R125.reuse, R206, !P0 ;  /* 0x000000ce7dce7207 */ /* 0x040fe20004000000 */
[----:B------:R1:W-:Y:S01]  /*103d0*/  STL.64 [R1+0xad0], R144 ;  /* 0x000ad09001007387 */ /* 0x0003e20000100a00 */
[C---:B------:R-:W-:Y:S01]  /*103e0*/  SEL R77, R125.reuse, R78, !P0 ;  /* 0x0000004e7d4d7207 */ /* 0x040fe20004000000 */
[----:B------:R-:W-:Y:S01]  /*103f0*/  IMAD R62, R62, UR77, RZ ;  /* 0x0000004d3e3e7c24 */ /* 0x000fe2000f8e02ff */
[----:B------:R-:W-:Y:S01]  /*10400*/  SEL R9, R125, R9, !P0 ;  /* 0x000000097d097207 */ /* 0x000fe20004000000 */
[----:B-1----:R-:W-:Y:S01]  /*10410*/  IMAD.WIDE R128, R33, 0x4, R126 ;  /* 0x0000000421807825 */ /* 0x002fe200078e027e */
[C---:B------:R-:W-:Y:S01]  /*10420*/  SEL R78, R125.reuse, R79, !P0 ;  /* 0x0000004f7d4e7207 */ /* 0x040fe20004000000 */
[----:B------:R1:W-:Y:S01]  /*10430*/  STL.64 [R1+0xac8], R142 ;  /* 0x000ac88e01007387 */ /* 0x0003e20000100a00 */
[----:B------:R-:W-:-:S02]  /*10440*/  SEL R7, R125, R7, !P0 ;  /* 0x000000077d077207 */ /* 0x000fc40004000000 */
[C---:B------:R-:W-:Y:S02]  /*10450*/  SEL R207, R125.reuse, R207, !P0 ;  /* 0x000000cf7dcf7207 */ /* 0x040fe40004000000 */
[C---:B------:R-:W-:Y:S01]  /*10460*/  SEL R208, R125.reuse, R208, !P0 ;  /* 0x000000d07dd07207 */ /* 0x040fe20004000000 */
[--C-:B------:R-:W-:Y:S01]  /*10470*/  IMAD.WIDE R144, R34, 0x4, R126.reuse ;  /* 0x0000000422907825 */ /* 0x100fe200078e027e */
[C---:B------:R-:W-:Y:S01]  /*10480*/  SEL R79, R125.reuse, R80, !P0 ;  /* 0x000000507d4f7207 */ /* 0x040fe20004000000 */
[----:B------:R-:W2:Y:S01]  /*10490*/  LDCU UR21, c[0x0][0x3b0] ;  /* 0x00007600ff1577ac */ /* 0x000ea20008000800 */
[----:B------:R-:W-:Y:S01]  /*104a0*/  SEL R120, R125, R53, !P0 ;  /* 0x000000357d787207 */ /* 0x000fe20004000000 */
[----:B------:R-:W-:Y:S01]  /*104b0*/  IMAD R53, R205, UR69, RZ ;  /* 0x00000045cd357c24 */ /* 0x000fe2000f8e02ff */
[----:B------:R-:W-:Y:S01]  /*104c0*/  SEL R80, R125, R81, !P0 ;  /* 0x000000517d507207 */ /* 0x000fe20004000000 */
[----:B-1----:R-:W-:Y:S01]  /*104d0*/  IMAD.WIDE R142, R37, 0x4, R126 ;  /* 0x00000004258e7825 */ /* 0x002fe200078e027e */
[C---:B------:R-:W-:Y:S01]  /*104e0*/  SEL R81, R125.reuse, R52, !P0 ;  /* 0x000000347d517207 */ /* 0x040fe20004000000 */
[----:B------:R1:W-:Y:S01]  /*104f0*/  STL.64 [R1+0xac0], R128 ;  /* 0x000ac08001007387 */ /* 0x0003e20000100a00 */
[C---:B------:R-:W-:Y:S01]  /*10500*/  SEL R85, R125.reuse, R11, !P0 ;  /* 0x0000000b7d557207 */ /* 0x040fe20004000000 */
[----:B------:R-:W-:Y:S01]  /*10510*/  IMAD R88, R8, UR51, RZ ;  /* 0x0000003308587c24 */ /* 0x000fe2000f8e02ff */
[C---:B------:R-:W-:Y:S01]  /*10520*/  SEL R8, R125.reuse, R49, !P0 ;  /* 0x000000317d087207 */ /* 0x040fe20004000000 */
[----:B------:R-:W-:Y:S01]  /*10530*/  IMAD R52, R206, UR61, RZ ;  /* 0x0000003dce347c24 */ /* 0x000fe2000f8e02ff */
[----:B------:R-:W-:Y:S01]  /*10540*/  SEL R49, R125, R209, !P0 ;  /* 0x000000d17d317207 */ /* 0x000fe20004000000 */
[----:B------:R-:W-:Y:S01]  /*10550*/  IMAD R87, R9, UR51, RZ ;  /* 0x0000003309577c24 */ /* 0x000fe2000f8e02ff */
[----:B------:R1:W-:Y:S01]  /*10560*/  STL.64 [R1+0xab8], R144 ;  /* 0x000ab89001007387 */ /* 0x0003e20000100a00 */
[----:B------:R-:W-:Y:S01]  /*10570*/  IMAD R89, R7, UR51, RZ ;  /* 0x0000003307597c24 */ /* 0x000fe2000f8e02ff */
[C---:B------:R-:W-:Y:S01]  /*10580*/  SEL R9, R125.reuse, R48, !P0 ;  /* 0x000000307d097207 */ /* 0x040fe20004000000 */
[----:B------:R-:W-:Y:S01]  /*10590*/  @!P5 IMAD.MOV R212, RZ, RZ, -R212 ;  /* 0x000000ffffd4d224 */ /* 0x000fe200078e0ad4 */
[C---:B------:R-:W-:Y:S01]  /*105a0*/  SEL R12, R125.reuse, R46, !P0 ;  /* 0x0000002e7d0c7207 */ /* 0x040fe20004000000 */
[----:B-1----:R-:W-:Y:S01]  /*105b0*/  IMAD.WIDE R128, R62, 0x4, R126 ;  /* 0x000000043e807825 */ /* 0x002fe200078e027e */
[C---:B------:R-:W-:Y:S01]  /*105c0*/  SEL R7, R125.reuse, R50, !P0 ;  /* 0x000000327d077207 */ /* 0x040fe20004000000 */
[----:B------:R1:W-:Y:S01]  /*105d0*/  STL.64 [R1+0xab0], R142 ;  /* 0x000ab08e01007387 */ /* 0x0003e20000100a00 */
[----:B------:R-:W-:Y:S01]  /*105e0*/  SEL R48, R125, R210, !P0 ;  /* 0x000000d27d307207 */ /* 0x000fe20004000000 */
[----:B------:R-:W-:Y:S01]  /*105f0*/  IMAD R51, R207, UR4, RZ ;  /* 0x00000004cf337c24 */ /* 0x000fe2000f8e02ff */
[----:B------:R-:W-:-:S02]  /*10600*/  SEL R11, R125, R47, !P0 ;  /* 0x0000002f7d0b7207 */ /* 0x000fc40004000000 */
[----:B------:R-:W-:Y:S01]  /*10610*/  SEL R214, R125, R214, !P0 ;  /* 0x000000d67dd67207 */ /* 0x000fe20004000000 */
[--C-:B------:R-:W-:Y:S01]  /*10620*/  IMAD.WIDE R144, R53, 0x4, R126.reuse ;  /* 0x0000000435907825 */ /* 0x100fe200078e027e */
[C---:B------:R-:W-:Y:S01]  /*10630*/  SEL R47, R125.reuse, R211, !P0 ;  /* 0x000000d37d2f7207 */ /* 0x040fe20004000000 */
[----:B------:R1:W-:Y:S01]  /*10640*/  STL.64 [R1+0xaa8], R128 ;  /* 0x000aa88001007387 */ /* 0x0003e20000100a00 */
[C---:B------:R-:W-:Y:S01]  /*10650*/  SEL R215, R125.reuse, R215, !P0 ;  /* 0x000000d77dd77207 */ /* 0x040fe20004000000 */
[----:B------:R-:W-:Y:S01]  /*10660*/  IMAD R50, R208, UR47, RZ ;  /* 0x0000002fd0327c24 */ /* 0x000fe2000f8e02ff */
[C---:B------:R-:W-:Y:S01]  /*10670*/  SEL R216, R125.reuse, R216, !P0 ;  /* 0x000000d87dd87207 */ /* 0x040fe20004000000 */
[--C-:B-1----:R-:W-:Y:S01]  /*10680*/  IMAD.WIDE R142, R52, 0x4, R126.reuse ;  /* 0x00000004348e7825 */ /* 0x102fe200078e027e */
[C---:B------:R-:W-:Y:S01]  /*10690*/  SEL R46, R125.reuse, R212, !P0 ;  /* 0x000000d47d2e7207 */ /* 0x040fe20004000000 */
[----:B------:R1:W-:Y:S01]  /*106a0*/  STL.64 [R1+0xaa0], R144 ;  /* 0x000aa09001007387 */ /* 0x0003e20000100a00 */
[----:B------:R-:W-:Y:S01]  /*106b0*/  SEL R217, R125, R217, !P0 ;  /* 0x000000d97dd97207 */ /* 0x000fe20004000000 */
[----:B------:R-:W-:Y:S01]  /*106c0*/  IMAD R49, R49, UR39, RZ ;  /* 0x0000002731317c24 */ /* 0x000fe2000f8e02ff */
[C---:B------:R-:W-:Y:S01]  /*106d0*/  SEL R218, R125.reuse, R218, !P0 ;  /* 0x000000da7dda7207 */ /* 0x040fe20004000000 */
[----:B------:R-:W-:Y:S01]  /*106e0*/  IMAD R48, R48, UR31, RZ ;  /* 0x0000001f30307c24 */ /* 0x000fe2000f8e02ff */
[----:B------:R-:W-:Y:S01]  /*106f0*/  SEL R219, R125, R219, !P0 ;  /* 0x000000db7ddb7207 */ /* 0x000fe20004000000 */
[----:B------:R-:W-:Y:S01]  /*10700*/  IMAD.WIDE R128, R51, 0x4, R126 ;  /* 0x0000000433807825 */ /* 0x000fe200078e027e */
[----:B------:R1:W-:Y:S01]  /*10710*/  STL.64 [R1+0xa90], R142 ;  /* 0x000a908e01007387 */ /* 0x0003e20000100a00 */
[----:B------:R-:W-:Y:S01]  /*10720*/  SEL R220, R125, R220, !P0 ;  /* 0x000000dc7ddc7207 */ /* 0x000fe20004000000 */
[----:B------:R-:W2:Y:S01]  /*10730*/  LDCU UR13, c[0x0][0x3b0] ;  /* 0x00007600ff0d77ac */ /* 0x000ea20008000800 */
[----:B------:R-:W-:-:S02]  /*10740*/  IMAD R47, R47, UR23, RZ ;  /* 0x000000172f2f7c24 */ /* 0x000fc4000f8e02ff */
[--C-:B-1----:R-:W-:Y:S01]  /*10750*/  IMAD.WIDE R144, R50, 0x4, R126.reuse ;  /* 0x0000000432907825 */ /* 0x102fe200078e027e */
[----:B------:R1:W-:Y:S03]  /*10760*/  STL.64 [R1+0xa80], R128 ;  /* 0x000a808001007387 */ /* 0x0003e60000100a00 */
[----:B------:R-:W-:Y:S02]  /*10770*/  IMAD R46, R46, UR15, RZ ;  /* 0x0000000f2e2e7c24 */ /* 0x000fe4000f8e02ff */
[--C-:B------:R-:W-:Y:S01]  /*10780*/  IMAD.WIDE R142, R49, 0x4, R126.reuse ;  /* 0x00000004318e7825 */ /* 0x100fe200078e027e */
[----:B------:R1:W-:Y:S03]  /*10790*/  STL.64 [R1+0xa70], R144 ;  /* 0x000a709001007387 */ /* 0x0003e60000100a00 */
[--C-:B-1----:R-:W-:Y:S01]  /*107a0*/  IMAD.WIDE R128, R48, 0x4, R126.reuse ;  /* 0x0000000430807825 */ /* 0x102fe200078e027e */
[----:B------:R1:W-:Y:S03]  /*107b0*/  STL.64 [R1+0xa60], R142 ;  /* 0x000a608e01007387 */ /* 0x0003e60000100a00 */
[--C-:B------:R-:W-:Y:S01]  /*107c0*/  IMAD.WIDE R144, R47, 0x4, R126.reuse ;  /* 0x000000042f907825 */ /* 0x100fe200078e027e */
[----:B------:R3:W-:Y:S03]  /*107d0*/  STL.64 [R1+0xa58], R128 ;  /* 0x000a588001007387 */ /* 0x0007e60000100a00 */
[--C-:B-1----:R-:W-:Y:S01]  /*107e0*/  IMAD.WIDE R142, R46, 0x4, R126.reuse ;  /* 0x000000042e8e7825 */ /* 0x102fe200078e027e */
[----:B------:R2:W-:Y:S03]  /*107f0*/  STL.64 [R1+0xa50], R144 ;  /* 0x000a509001007387 */ /* 0x0005e60000100a00 */
[----:B------:R-:W-:Y:S01]  /*10800*/  IMAD R214, R214, UR51, RZ ;  /* 0x00000033d6d67c24 */ /* 0x000fe2000f8e02ff */
[----:B------:R4:W-:Y:S01]  /*10810*/  STL.64 [R1+0xa48], R142 ;  /* 0x000a488e01007387 */ /* 0x0009e20000100a00 */
[----:B---3--:R-:W-:-:S05]  /*10820*/  IMAD.WIDE R128, R200, 0x4, R126 ;  /* 0x00000004c8807825 */ /* 0x008fca00078e027e */
[----:B------:R1:W-:Y:S01]  /*10830*/  STL.64 [R1+0xb38], R128 ;  /* 0x000b388001007387 */ /* 0x0003e20000100a00 */
[----:B--2---:R-:W-:-:S05]  /*10840*/  IMAD.WIDE R144, R201, 0x4, R126 ;  /* 0x00000004c9907825 */ /* 0x004fca00078e027e */
[----:B------:R-:W-:Y:S01]  /*10850*/  STL.64 [R1+0xb40], R144 ;  /* 0x000b409001007387 */ /* 0x000fe20000100a00 */
[----:B----4-:R-:W-:-:S03]  /*10860*/  IMAD.WIDE R142, R229, 0x4, R126 ;  /* 0x00000004e58e7825 */ /* 0x010fc600078e027e */
[----:B------:R-:W2:Y:S01]  /*10870*/  LDL R200, [R1+0x40] ;  /* 0x0000400001c87983 */ /* 0x000ea20000100800 */
[----:B-1----:R-:W-:-:S03]  /*10880*/  IMAD.WIDE R128, R214, 0x4, R126 ;  /* 0x00000004d6807825 */ /* 0x002fc600078e027e */
[----:B------:R1:W-:Y:S04]  /*10890*/  STL.64 [R1+0xb50], R142 ;  /* 0x000b508e01007387 */ /* 0x0003e80000100a00 */
[----:B------:R-:W3:Y:S04]  /*108a0*/  LDL R201, [R1+0x20] ;  /* 0x0000200001c97983 */ /* 0x000ee80000100800 */
[----:B------:R4:W-:Y:S04]  /*108b0*/  STL.64 [R1+0xb60], R128 ;  /* 0x000b608001007387 */ /* 0x0009e80000100a00 */
[----:B------:R-:W3:Y:S01]  /*108c0*/  LDL R229, [R1+0x4] ;  /* 0x0000040001e57983 */ /* 0x000ee20000100800 */
[----:B------:R-:W-:-:S02]  /*108d0*/  IMAD R215, R215, UR51, RZ ;  /* 0x00000033d7d77c24 */ /* 0x000fc4000f8e02ff */
[----:B------:R-:W-:Y:S02]  /*108e0*/  IMAD R216, R216, UR51, RZ ;  /* 0x00000033d8d87c24 */ /* 0x000fe4000f8e02ff */
[----:B------:R-:W-:Y:S02]  /*108f0*/  IMAD R217, R217, UR51, RZ ;  /* 0x00000033d9d97c24 */ /* 0x000fe4000f8e02ff */
[----:B-1----:R-:W-:Y:S01]  /*10900*/  IMAD.WIDE R142, R215, 0x4, R126 ;  /* 0x00000004d78e7825 */ /* 0x002fe200078e027e */
[----:B------:R-:W-:-:S03]  /*10910*/  SEL R221, R125, R221, !P0 ;  /* 0x000000dd7ddd7207 */ /* 0x000fc60004000000 */
[----:B------:R-:W-:Y:S02]  /*10920*/  IMAD R218, R218, UR51, RZ ;  /* 0x00000033dada7c24 */ /* 0x000fe4000f8e02ff */
[--C-:B----4-:R-:W-:Y:S01]  /*10930*/  IMAD.WIDE R128, R216, 0x4, R126.reuse ;  /* 0x00000004d8807825 */ /* 0x110fe200078e027e */
[----:B------:R1:W-:Y:S01]  /*10940*/  STL.64 [R1+0xb70], R142 ;  /* 0x000b708e01007387 */ /* 0x0003e20000100a00 */
[----:B------:R-:W-:Y:S02]  /*10950*/  SEL R222, R125, R222, !P0 ;  /* 0x000000de7dde7207 */ /* 0x000fe40004000000 */
[----:B------:R-:W-:Y:S01]  /*10960*/  IMAD.WIDE R144, R217, 0x4, R126 ;  /* 0x00000004d9907825 */ /* 0x000fe200078e027e */
[----:B------:R-:W-:-:S03]  /*10970*/  SEL R223, R125, R223, !P0 ;  /* 0x000000df7ddf7207 */ /* 0x000fc60004000000 */
[----:B------:R-:W-:Y:S02]  /*10980*/  IMAD R219, R219, UR51, RZ ;  /* 0x00000033dbdb7c24 */ /* 0x000fe4000f8e02ff */
[----:B------:R-:W-:Y:S01]  /*10990*/  IMAD R220, R220, UR51, RZ ;  /* 0x00000033dcdc7c24 */ /* 0x000fe2000f8e02ff */
[----:B------:R4:W-:Y:S01]  /*109a0*/  STL.64 [R1+0xb80], R128 ;  /* 0x000b808001007387 */ /* 0x0009e20000100a00 */
[--C-:B-1----:R-:W-:Y:S01]  /*109b0*/  IMAD.WIDE R142, R218, 0x4, R126.reuse ;  /* 0x00000004da8e7825 */ /* 0x102fe200078e027e */
[----:B------:R-:W-:Y:S02]  /*109c0*/  SEL R224, R125, R224, !P0 ;  /* 0x000000e07de07207 */ /* 0x000fe40004000000 */
[----:B------:R1:W-:Y:S01]  /*109d0*/  STL.64 [R1+0xb98], R144 ;  /* 0x000b989001007387 */ /* 0x0003e20000100a00 */
[----:B------:R-:W-:Y:S01]  /*109e0*/  IMAD R221, R221, UR51, RZ ;  /* 0x00000033dddd7c24 */ /* 0x000fe2000f8e02ff */
[----:B------:R-:W-:Y:S01]  /*109f0*/  SEL R225, R125, R225, !P0 ;  /* 0x000000e17de17207 */ /* 0x000fe20004000000 */
[----:B------:R-:W-:Y:S01]  /*10a00*/  IMAD R222, R222, UR51, RZ ;  /* 0x00000033dede7c24 */ /* 0x000fe2000f8e02ff */
[----:B------:R1:W-:Y:S01]  /*10a10*/  STL.64 [R1+0xba0], R142 ;  /* 0x000ba08e01007387 */ /* 0x0003e20000100a00 */
[----:B----4-:R-:W-:Y:S01]  /*10a20*/  IMAD.WIDE R128, R219, 0x4, R126 ;  /* 0x00000004db807825 */ /* 0x010fe200078e027e */
[----:B------:R-:W-:-:S03]  /*10a30*/  SEL R226, R125, R226, !P0 ;  /* 0x000000e27de27207 */ /* 0x000fc60004000000 */
[--C-:B-1----:R-:W-:Y:S01]  /*10a40*/  IMAD.WIDE R144, R220, 0x4, R126.reuse ;  /* 0x00000004dc907825 */ /* 0x102fe200078e027e */
[----:B------:R1:W-:Y:S03]  /*10a50*/  STL.64 [R1+0xba8], R128 ;  /* 0x000ba88001007387 */ /* 0x0003e60000100a00 */
[----:B------:R-:W-:Y:S02]  /*10a60*/  IMAD R223, R223, UR51, RZ ;  /* 0x00000033dfdf7c24 */ /* 0x000fe4000f8e02ff */
[----:B------:R-:W-:Y:S01]  /*10a70*/  IMAD.WIDE R142, R221, 0x4, R126 ;  /* 0x00000004dd8e7825 */ /* 0x000fe200078e027e */
[----:B------:R-:W-:Y:S01]  /*10a80*/  SEL R227, R125, R227, !P0 ;  /* 0x000000e37de37207 */ /* 0x000fe20004000000 */
[----:B------:R4:W-:Y:S02]  /*10a90*/  STL.64 [R1+0xc78], R144 ;  /* 0x000c789001007387 */ /* 0x0009e40000100a00 */
[----:B------:R-:W-:-:S02]  /*10aa0*/  IMAD R224, R224, UR51, RZ ;  /* 0x00000033e0e07c24 */ /* 0x000fc4000f8e02ff */
[--C-:B-1----:R-:W-:Y:S01]  /*10ab0*/  IMAD.WIDE R128, R222, 0x4, R126.reuse ;  /* 0x00000004de807825 */ /* 0x102fe200078e027e */
[----:B------:R1:W-:Y:S01]  /*10ac0*/  STL.64 [R1+0xc70], R142 ;  /* 0x000c708e01007387 */ /* 0x0003e20000100a00 */
[----:B------:R-:W-:Y:S02]  /*10ad0*/  SEL R228, R125, R228, !P0 ;  /* 0x000000e47de47207 */ /* 0x000fe40004000000 */
[----:B------:R-:W-:Y:S02]  /*10ae0*/  IMAD R225, R225, UR51, RZ ;  /* 0x00000033e1e17c24 */ /* 0x000fe4000f8e02ff */
[----:B----4-:R-:W-:Y:S01]  /*10af0*/  IMAD.WIDE R144, R223, 0x4, R126 ;  /* 0x00000004df907825 */ /* 0x010fe200078e027e */
[----:B------:R4:W-:Y:S03]  /*10b00*/  STL.64 [R1+0xc68], R128 ;  /* 0x000c688001007387 */ /* 0x0009e60000100a00 */
[----:B------:R-:W-:-:S02]  /*10b10*/  IMAD R226, R226, UR51, RZ ;  /* 0x00000033e2e27c24 */ /* 0x000fc4000f8e02ff */
[--C-:B-1----:R-:W-:Y:S01]  /*10b20*/  IMAD.WIDE R142, R224, 0x4, R126.reuse ;  /* 0x00000004e08e7825 */ /* 0x102fe200078e027e */
[----:B------:R1:W-:Y:S03]  /*10b30*/  STL.64 [R1+0xc60], R144 ;  /* 0x000c609001007387 */ /* 0x0003e60000100a00 */
[----:B------:R-:W-:Y:S01]  /*10b40*/  IMAD R227, R227, UR51, RZ ;  /* 0x00000033e3e37c24 */ /* 0x000fe2000f8e02ff */
[----:B------:R1:W-:Y:S01]  /*10b50*/  STL.64 [R1+0xc58], R142 ;  /* 0x000c588e01007387 */ /* 0x0003e20000100a00 */
[----:B----4-:R-:W-:Y:S01]  /*10b60*/  IMAD.WIDE R128, R225, 0x4, R126 ;  /* 0x00000004e1807825 */ /* 0x010fe200078e027e */
[----:B------:R-:W-:-:S03]  /*10b70*/  SEL R29, R125, R104, !P0 ;  /* 0x000000687d1d7207 */ /* 0x000fc60004000000 */
[----:B------:R-:W-:Y:S02]  /*10b80*/  IMAD R228, R228, UR51, RZ ;  /* 0x00000033e4e47c24 */ /* 0x000fe4000f8e02ff */
[--C-:B-1----:R-:W-:Y:S01]  /*10b90*/  IMAD.WIDE R144, R226, 0x4, R126.reuse ;  /* 0x00000004e2907825 */ /* 0x102fe200078e027e */
[----:B------:R1:W-:Y:S03]  /*10ba0*/  STL.64 [R1+0xc50], R128 ;  /* 0x000c508001007387 */ /* 0x0003e60000100a00 */
[----:B------:R-:W-:Y:S02]  /*10bb0*/  IMAD R26, R26, UR44, RZ ;  /* 0x0000002c1a1a7c24 */ /* 0x000fe4000f8e02ff */
[--C-:B------:R-:W-:Y:S01]  /*10bc0*/  IMAD.WIDE R142, R227, 0x4, R126.reuse ;  /* 0x00000004e38e7825 */ /* 0x100fe200078e027e */
[----:B------:R-:W-:Y:S01]  /*10bd0*/  SEL R30, R125, R203, !P0 ;  /* 0x000000cb7d1e7207 */ /* 0x000fe20004000000 */
[----:B------:R4:W-:Y:S02]  /*10be0*/  STL.64 [R1+0xc48], R144 ;  /* 0x000c489001007387 */ /* 0x0009e40000100a00 */
[----:B------:R-:W-:Y:S01]  /*10bf0*/  IMAD R27, R27, UR36, RZ ;  /* 0x000000241b1b7c24 */ /* 0x000fe2000f8e02ff */
[C---:B------:R-:W-:Y:S01]  /*10c00*/  SEL R234, R125.reuse, R234, !P0 ;  /* 0x000000ea7dea7207 */ /* 0x040fe20004000000 */
[----:B-1----:R-:W-:Y:S01]  /*10c10*/  IMAD.WIDE R128, R228, 0x4, R126 ;  /* 0x00000004e4807825 */ /* 0x002fe200078e027e */
[----:B------:R1:W-:Y:S01]  /*10c20*/  STL.64 [R1+0xc38], R142 ;  /* 0x000c388e01007387 */ /* 0x0003e20000100a00 */
[----:B------:R-:W-:Y:S01]  /*10c30*/  SEL R44, R125, R235, !P0 ;  /* 0x000000eb7d2c7207 */ /* 0x000fe20004000000 */
[----:B------:R-:W2:Y:S01]  /*10c40*/  LDCU UR44, c[0x0][0x3b0] ;  /* 0x00007600ff2c77ac */ /* 0x000ea20008000800 */
[----:B------:R-:W-:-:S02]  /*10c50*/  IMAD R29, R29, UR20, RZ ;  /* 0x000000141d1d7c24 */ /* 0x000fc4000f8e02ff */
[----:B----4-:R-:W-:Y:S01]  /*10c60*/  IMAD.WIDE R144, R26, 0x4, R126 ;  /* 0x000000041a907825 */ /* 0x010fe200078e027e */
[----:B------:R-:W-:Y:S01]  /*10c70*/  SEL R136, R125, R136, !P0 ;  /* 0x000000887d887207 */ /* 0x000fe20004000000 */
[----:B------:R4:W-:Y:S02]  /*10c80*/  STL.64 [R1+0xc28], R128 ;  /* 0x000c288001007387 */ /* 0x0009e40000100a00 */
[----:B------:R-:W-:Y:S01]  /*10c90*/  @!P3 IMAD.MOV R113, RZ, RZ, -R113 ;  /* 0x000000ffff71b224 */ /* 0x000fe200078e0a71 */
[----:B------:R-:W-:Y:S01]  /*10ca0*/  ISETP.GE.AND P3, PT, R121, RZ, PT ;  /* 0x000000ff7900720c */ /* 0x000fe20003f66270 */
[--C-:B-1----:R-:W-:Y:S01]  /*10cb0*/  IMAD.WIDE R142, R27, 0x4, R126.reuse ;  /* 0x000000041b8e7825 */ /* 0x102fe200078e027e */
[C---:B------:R-:W-:Y:S01]  /*10cc0*/  SEL R133, R125.reuse, R43, !P0 ;  /* 0x0000002b7d857207 */ /* 0x040fe20004000000 */
[----:B------:R1:W-:Y:S01]  /*10cd0*/  STL.64 [R1+0xc20], R144 ;  /* 0x000c209001007387 */ /* 0x0003e20000100a00 */
[C---:B------:R-:W-:Y:S01]  /*10ce0*/  SEL R43, R125.reuse, R236, !P0 ;  /* 0x000000ec7d2b7207 */ /* 0x040fe20004000000 */
[----:B------:R-:W-:Y:S01]  /*10cf0*/  IMAD R97, R86, UR50, RZ ;  /* 0x0000003256617c24 */ /* 0x000fe2000f8e02ff */
[C---:B------:R-:W-:Y:S01]  /*10d00*/  SEL R86, R125.reuse, R13, !P0 ;  /* 0x0000000d7d567207 */ /* 0x040fe20004000000 */
[----:B------:R-:W-:Y:S01]  /*10d10*/  IMAD R30, R30, UR12, RZ ;  /* 0x0000000c1e1e7c24 */ /* 0x000fe2000f8e02ff */
[C---:B------:R-:W-:Y:S01]  /*10d20*/  SEL R13, R125.reuse, R45, !P0 ;  /* 0x0000002d7d0d7207 */ /* 0x040fe20004000000 */
[--C-:B----4-:R-:W-:Y:S01]  /*10d30*/  IMAD.WIDE R128, R28, 0x4, R126.reuse ;  /* 0x000000041c807825 */ /* 0x110fe200078e027e */
[C---:B------:R-:W-:Y:S01]  /*10d40*/  SEL R0, R125.reuse, R42, !P0 ;  /* 0x0000002a7d007207 */ /* 0x040fe20004000000 */
[----:B------:R4:W-:Y:S01]  /*10d50*/  STL.64 [R1+0xc18], R142 ;  /* 0x000c188e01007387 */ /* 0x0009e20000100a00 */
[C---:B------:R-:W-:Y:S01]  /*10d60*/  SEL R36, R125.reuse, R36, !P0 ;  /* 0x000000247d247207 */ /* 0x040fe20004000000 */
[----:B------:R-:W-:Y:S01]  /*10d70*/  IMAD R45, R234, UR76, RZ ;  /* 0x0000004cea2d7c24 */ /* 0x000fe2000f8e02ff */
[----:B------:R-:W-:Y:S01]  /*10d80*/  SEL R41, R125, R238, !P0 ;  /* 0x000000ee7d297207 */ /* 0x000fe20004000000 */
[--C-:B-1----:R-:W-:Y:S01]  /*10d90*/  IMAD.WIDE R144, R29, 0x4, R126.reuse ;  /* 0x000000041d907825 */ /* 0x102fe200078e027e */
[----:B------:R-:W-:Y:S01]  /*10da0*/  SEL R42, R125, R237, !P0 ;  /* 0x000000ed7d2a7207 */ /* 0x000fe20004000000 */
[----:B------:R1:W-:Y:S01]  /*10db0*/  STL.64 [R1+0xc10], R128 ;  /* 0x000c108001007387 */ /* 0x0003e20000100a00 */
[----:B------:R-:W-:Y:S01]  /*10dc0*/  @!P4 IADD3 R247, PT, PT, -R247, RZ, RZ ;  /* 0x000000fff7f7c210 */ /* 0x000fe20007ffe1ff */
[----:B------:R-:W-:Y:S01]  /*10dd0*/  IMAD R44, R44, UR68, RZ ;  /* 0x000000442c2c7c24 */ /* 0x000fe2000f8e02ff */
[C---:B------:R-:W-:Y:S01]  /*10de0*/  SEL R35, R125.reuse, R241, !P0 ;  /* 0x000000f17d237207 */ /* 0x040fe20004000000 */
[----:B------:R-:W-:Y:S01]  /*10df0*/  IMAD R122, R136, UR51, RZ ;  /* 0x00000033887a7c24 */ /* 0x000fe2000f8e02ff */
[C---:B------:R-:W-:Y:S01]  /*10e00*/  SEL R99, R125.reuse, R106, !P0 ;  /* 0x0000006a7d637207 */ /* 0x040fe20004000000 */
[--C-:B----4-:R-:W-:Y:S01]  /*10e10*/  IMAD.WIDE R142, R30, 0x4, R126.reuse ;  /* 0x000000041e8e7825 */ /* 0x110fe200078e027e */
[C---:B------:R-:W-:Y:S01]  /*10e20*/  SEL R136, R125.reuse, R40, !P0 ;  /* 0x000000287d887207 */ /* 0x040fe20004000000 */
[----:B------:R4:W-:Y:S01]  /*10e30*/  STL.64 [R1+0xc08], R144 ;  /* 0x000c089001007387 */ /* 0x0009e20000100a00 */
[----:B------:R-:W-:Y:S01]  /*10e40*/  SEL R40, R125, R239, !P0 ;  /* 0x000000ef7d287207 */ /* 0x000fe20004000000 */
[----:B------:R-:W-:Y:S01]  /*10e50*/  IMAD R43, R43, UR60, RZ ;  /* 0x0000003c2b2b7c24 */ /* 0x000fe2000f8e02ff */
[----:B------:R-:W-:Y:S01]  /*10e60*/  SEL R252, R125, R252, !P0 ;  /* 0x000000fc7dfc7207 */ /* 0x000fe20004000000 */
[--C-:B-1----:R-:W-:Y:S01]  /*10e70*/  IMAD.WIDE R128, R45, 0x4, R126.reuse ;  /* 0x000000042d807825 */ /* 0x102fe200078e027e */
[----:B------:R1:W-:Y:S01]  /*10e80*/  STL.64 [R1+0xc00], R142 ;  /* 0x000c008e01007387 */ /* 0x0003e20000100a00 */
[C---:B------:R-:W-:Y:S01]  /*10e90*/  SEL R173, R125.reuse, R173, !P0 ;  /* 0x000000ad7dad7207 */ /* 0x040fe20004000000 */
[----:B------:R-:W2:Y:S01]  /*10ea0*/  LDCU UR12, c[0x0][0x3b0] ;  /* 0x00007600ff0c77ac */ /* 0x000ea20008000800 */
[----:B------:R-:W-:Y:S01]  /*10eb0*/  IMAD R130, R36, UR51, RZ ;  /* 0x0000003324827c24 */ /* 0x000fe2000f8e02ff */
[C---:B------:R-:W-:Y:S01]  /*10ec0*/  SEL R36, R125.reuse, R240, !P0 ;  /* 0x000000f07d247207 */ /* 0x040fe20004000000 */
[----:B------:R-:W-:Y:S01]  /*10ed0*/  IMAD R42, R42, UR7, RZ ;  /* 0x000000072a2a7c24 */ /* 0x000fe2000f8e02ff */
[C---:B------:R-:W-:Y:S01]  /*10ee0*/  SEL R249, R125.reuse, R249, !P0 ;  /* 0x000000f97df97207 */ /* 0x040fe20004000000 */
[----:B----4-:R-:W-:Y:S01]  /*10ef0*/  IMAD.WIDE R144, R44, 0x4, R126 ;  /* 0x000000042c907825 */ /* 0x010fe200078e027e */
[----:B------:R4:W-:Y:S01]  /*10f00*/  STL.64 [R1+0xbf8], R128 ;  /* 0x000bf88001007387 */ /* 0x0009e20000100a00 */
[----:B------:R-:W-:Y:S01]  /*10f10*/  SEL R246, R125, R246, !P0 ;  /* 0x000000f67df67207 */ /* 0x000fe20004000000 */
[----:B------:R-:W2:Y:S01]  /*10f20*/  LDCU UR20, c[0x0][0x3b0] ;  /* 0x00007600ff1477ac */ /* 0x000ea20008000800 */
[----:B------:R-:W-:-:S02]  /*10f30*/  IMAD R41, R41, UR46, RZ ;  /* 0x0000002e29297c24 */ /* 0x000fc4000f8e02ff */
[----:B-1----:R-:W-:Y:S01]  /*10f40*/  IMAD.WIDE R142, R43, 0x4, R126 ;  /* 0x000000042b8e7825 */ /* 0x002fe200078e027e */
[C---:B------:R-:W-:Y:S01]  /*10f50*/  SEL R247, R125.reuse, R247, !P0 ;  /* 0x000000f77df77207 */ /* 0x040fe20004000000 */
[----:B------:R1:W-:Y:S01]  /*10f60*/  STL.64 [R1+0xbf0], R144 ;  /* 0x000bf09001007387 */ /* 0x0003e20000100a00 */
[----:B------:R-:W-:Y:S01]  /*10f70*/  SEL R94, R125, R171, !P0 ;  /* 0x000000ab7d5e7207 */ /* 0x000fe20004000000 */
[----:B------:R-:W-:Y:S02]  /*10f80*/  @!P3 IMAD.MOV R23, RZ, RZ, -R23 ;  /* 0x000000ffff17b224 */ /* 0x000fe400078e0a17 */
[----:B------:R-:W-:Y:S01]  /*10f90*/  IMAD R137, R137, UR49, RZ ;  /* 0x0000003189897c24 */ /* 0x000fe2000f8e02ff */
[C---:B------:R-:W-:Y:S01]  /*10fa0*/  SEL R248, R125.reuse, R248, !P0 ;  /* 0x000000f87df87207 */ /* 0x040fe20004000000 */
[----:B------:R-:W-:Y:S01]  /*10fb0*/  IMAD R40, R40, UR38, RZ ;  /* 0x0000002628287c24 */ /* 0x000fe2000f8e02ff */
[C---:B------:R-:W-:Y:S01]  /*10fc0*/  SEL R244, R125.reuse, R244, !P0 ;  /* 0x000000f47df47207 */ /* 0x040fe20004000000 */
[--C-:B----4-:R-:W-:Y:S01]  /*10fd0*/  IMAD.WIDE R128, R42, 0x4, R126.reuse ;  /* 0x000000042a807825 */ /* 0x110fe200078e027e */
[----:B------:R4:W-:Y:S01]  /*10fe0*/  STL.64 [R1+0xbe0], R142 ;  /* 0x000be08e01007387 */ /* 0x0009e20000100a00 */
[----:B------:R-:W-:Y:S01]  /*10ff0*/  SEL R106, R125, R82, !P0 ;  /* 0x000000527d6a7207 */ /* 0x000fe20004000000 */
[----:B------:R-:W2:Y:S01]  /*11000*/  LDCU UR49, c[0x0][0x3b0] ;  /* 0x00007600ff3177ac */ /* 0x000ea20008000800 */
[----:B-1----:R-:W-:Y:S01]  /*11010*/  IMAD.WIDE R144, R41, 0x4, R126 ;  /* 0x0000000429907825 */ /* 0x002fe200078e027e */
[----:B------:R-:W-:-:S02]  /*11020*/  SEL R82, R125, R23, !P0 ;  /* 0x000000177d527207 */ /* 0x000fc40004000000 */
[C---:B------:R-:W-:Y:S01]  /*11030*/  SEL R146, R125.reuse, R146, !P0 ;  /* 0x000000927d927207 */ /* 0x040fe20004000000 */
[----:B------:R-:W-:Y:S01]  /*11040*/  IMAD R36, R36, UR30, RZ ;  /* 0x0000001e24247c24 */ /* 0x000fe2000f8e02ff */
[----:B------:R-:W-:Y:S01]  /*11050*/  SEL R147, R125, R147, !P0 ;  /* 0x000000937d937207 */ /* 0x000fe20004000000 */
[----:B------:R-:W-:Y:S01]  /*11060*/  IMAD R35, R35, UR22, RZ ;  /* 0x0000001623237c24 */ /* 0x000fe2000f8e02ff */
[----:B------:R1:W-:Y:S01]  /*11070*/  STL.64 [R1+0xbd8], R128 ;  /* 0x000bd88001007387 */ /* 0x0003e20000100a00 */
[C---:B------:R-:W-:Y:S01]  /*11080*/  SEL R96, R125.reuse, R10, !P0 ;  /* 0x0000000a7d607207 */ /* 0x040fe20004000000 */
[----:B----4-:R-:W-:Y:S01]  /*11090*/  IMAD.WIDE R142, R40, 0x4, R126 ;  /* 0x00000004288e7825 */ /* 0x010fe200078e027e */
[C---:B------:R-:W-:Y:S01]  /*110a0*/  SEL R104, R125.reuse, R111, !P0 ;  /* 0x0000006f7d687207 */ /* 0x040fe20004000000 */
[----:B------:R4:W-:Y:S01]  /*110b0*/  STL.64 [R1+0xbd0], R144 ;  /* 0x000bd09001007387 */ /* 0x0009e20000100a00 */
[----:B------:R-:W-:Y:S01]  /*110c0*/  SEL R6, R125, R6, !P0 ;  /* 0x000000067d067207 */ /* 0x000fe20004000000 */
[----:B------:R-:W-:-:S02]  /*110d0*/  IMAD R23, R247, UR14, RZ ;  /* 0x0000000ef7177c24 */ /* 0x000fc4000f8e02ff */
[----:B------:R-:W-:Y:S01]  /*110e0*/  IMAD R98, R84, UR51, RZ ;  /* 0x0000003354627c24 */ /* 0x000fe2000f8e02ff */
[----:B------:R4:W-:Y:S01]  /*110f0*/  STL.64 [R1+0xbc8], R142 ;  /* 0x000bc88e01007387 */ /* 0x0009e20000100a00 */
[----:B------:R-:W-:Y:S01]  /*11100*/  IMAD R85, R85, UR43, RZ ;  /* 0x0000002b55557c24 */ /* 0x000fe2000f8e02ff */
[C---:B------:R-:W-:Y:S01]  /*11110*/  SEL R3, R125.reuse, R14, !P0 ;  /* 0x0000000e7d037207 */ /* 0x040fe20004000000 */
[--C-:B-1----:R-:W-:Y:S01]  /*11120*/  IMAD.WIDE R128, R36, 0x4, R126.reuse ;  /* 0x0000000424807825 */ /* 0x102fe200078e027e */
[----:B------:R-:W-:Y:S01]  /*11130*/  SEL R15, R125, R15, !P0 ;  /* 0x0000000f7d0f7207 */ /* 0x000fe20004000000 */
[----:B------:R-:W1:Y:S02]  /*11140*/  LDCU UR36, c[0x0][0x3b0] ;  /* 0x00007600ff2477ac */ /* 0x000e640008000800 */
[--C-:B----4-:R-:W-:Y:S01]  /*11150*/  IMAD.WIDE R144, R35, 0x4, R126.reuse ;  /* 0x0000000423907825 */ /* 0x110fe200078e027e */
[----:B------:R2:W-:Y:S01]  /*11160*/  STL.64 [R1+0xbc0], R128 ;  /* 0x000bc08001007387 */ /* 0x0005e20000100a00 */
[----:B------:R-:W-:Y:S01]  /*11170*/  SEL R17, R125, R17, !P0 ;  /* 0x000000117d117207 */ /* 0x000fe20004000000 */
[----:B------:R-:W4:Y:S01]  /*11180*/  LDCU UR43, c[0x0][0x3b0] ;  /* 0x00007600ff2b77ac */ /* 0x000f220008000800 */
[----:B------:R-:W-:Y:S01]  /*11190*/  IMAD.WIDE R142, R23, 0x4, R126 ;  /* 0x00000004178e7825 */ /* 0x000fe200078e027e */
[----:B------:R3:W-:Y:S01]  /*111a0*/  STL.64 [R1+0xbb8], R144 ;  /* 0x000bb89001007387 */ /* 0x0007e20000100a00 */
[----:B------:R-:W-:Y:S01]  /*111b0*/  SEL R18, R125, R18, !P0 ;  /* 0x000000127d127207 */ /* 0x000fe20004000000 */
[----:B------:R-:W1:Y:S01]  /*111c0*/  LDCU UR50, c[0x0][0x3b0] ;  /* 0x00007600ff3277ac */ /* 0x000e620008000800 */
[----:B------:R-:W-:Y:S01]  /*111d0*/  IMAD R252, R252, UR51, RZ ;  /* 0x00000033fcfc7c24 */ /* 0x000fe2000f8e02ff */
[----:B------:R1:W-:Y:S01]  /*111e0*/  STL.64 [R1+0xbb0], R142 ;  /* 0x000bb08e01007387 */ /* 0x0003e20000100a00 */
[----:B------:R-:W-:-:S02]  /*111f0*/  IMAD R173, R173, UR51, RZ ;  /* 0x00000033adad7c24 */ /* 0x000fc4000f8e02ff */
[----:B------:R-:W-:Y:S02]  /*11200*/  IMAD R249, R249, UR51, RZ ;  /* 0x00000033f9f97c24 */ /* 0x000fe4000f8e02ff */
[----:B------:R-:W-:Y:S02]  /*11210*/  IMAD R246, R246, UR51, RZ ;  /* 0x00000033f6f67c24 */ /* 0x000fe4000f8e02ff */
[----:B--2---:R-:W-:-:S04]  /*11220*/  IMAD.WIDE R128, R200, 0x4, R126 ;  /* 0x00000004c8807825 */ /* 0x004fc800078e027e */
        /* <DEDUP_REMOVED lines=8> */
[----:B------:R-:W-:Y:S01]  /*112b0*/  STL.64 [R1+0xcd8], R144 ;  /* 0x000cd89001007387 */ /* 0x000fe20000100a00 */
[----:B-1----:R-:W-:-:S03]  /*112c0*/  IMAD.WIDE R142, R249, 0x4, R126 ;  /* 0x00000004f98e7825 */ /* 0x002fc600078e027e */
[----:B------:R-:W3:Y:S01]  /*112d0*/  LDL R229, [R1+0x3c] ;  /* 0x00003c0001e57983 */ /* 0x000ee20000100800 */
[----:B--2---:R-:W-:-:S03]  /*112e0*/  IMAD.WIDE R128, R246, 0x4, R126 ;  /* 0x00000004f6807825 */ /* 0x004fc600078e027e */
[----:B------:R1:W-:Y:S04]  /*112f0*/  STL.64 [R1+0xd00], R142 ;  /* 0x000d008e01007387 */ /* 0x0003e80000100a00 */
[----:B-1----:R-:W2:Y:S04]  /*11300*/  LDL.LU R142, [R1+0x34] ;  /* 0x00003400018e7983 */ /* 0x002ea80000300800 */
[----:B------:R1:W-:Y:S04]  /*11310*/  STL.64 [R1+0xd08], R128 ;  /* 0x000d088001007387 */ /* 0x0003e80000100a00 */
[----:B------:R-:W4:Y:S04]  /*11320*/  LDL.LU R174, [R1+0x2c] ;  /* 0x00002c0001ae7983 */ /* 0x000f280000300800 */
[----:B------:R-:W4:Y:S04]  /*11330*/  LDL.LU R172, [R1+0x1c] ;  /* 0x00001c0001ac7983 */ /* 0x000f280000300800 */
[----:B------:R-:W4:Y:S04]  /*11340*/  LDL.LU R171, [R1+0x14] ;  /* 0x0000140001ab7983 */ /* 0x000f280000300800 */
[----:B------:R-:W4:Y:S01]  /*11350*/  LDL.LU R151, [R1+0xc] ;  /* 0x00000c0001977983 */ /* 0x000f220000300800 */
[----:B------:R-:W-:Y:S01]  /*11360*/  IMAD R136, R136, UR41, RZ ;  /* 0x0000002988887c24 */ /* 0x000fe2000f8e02ff */
[----:B------:R-:W1:Y:S01]  /*11370*/  LDCU UR41, c[0x0][0x3b0] ;  /* 0x00007600ff2977ac */ /* 0x000e620008000800 */
[----:B------:R-:W-:Y:S01]  /*11380*/  IMAD R248, R248, UR51, RZ ;  /* 0x00000033f8f87c24 */ /* 0x000fe2000f8e02ff */
[C---:B------:R-:W-:Y:S01]  /*11390*/  SEL R10, R125.reuse, R105, !P0 ;  /* 0x000000697d0a7207 */ /* 0x040fe20004000000 */
[----:B------:R-:W-:Y:S01]  /*113a0*/  IMAD R244, R244, UR51, RZ ;  /* 0x00000033f4f47c24 */ /* 0x000fe2000f8e02ff */
[----:B------:R-:W-:Y:S01]  /*113b0*/  SEL R105, R125, R112, !P0 ;  /* 0x000000707d697207 */ /* 0x000fe20004000000 */
[----:B------:R-:W-:-:S02]  /*113c0*/  IMAD R111, R146, UR49, RZ ;  /* 0x00000031926f7c24 */ /* 0x000fc4000f8e02ff */
[----:B-1----:R-:W-:-:S04]  /*113d0*/  IMAD.WIDE R128, R248, 0x4, R126 ;  /* 0x00000004f8807825 */ /* 0x002fc800078e027e */
[--C-:B------:R-:W-:Y:S01]  /*113e0*/  IMAD.WIDE R144, R116, 0x4, R126.reuse ;  /* 0x0000000474907825 */ /* 0x100fe200078e027e */
[----:B------:R1:W-:Y:S03]  /*113f0*/  STL.64 [R1+0xd18], R128 ;  /* 0x000d188001007387 */ /* 0x0003e60000100a00 */
[----:B------:R-:W-:Y:S02]  /*11400*/  IMAD R112, R147, UR41, RZ ;  /* 0x0000002993707c24 */ /* 0x000fe4000f8e02ff */
[----:B------:R-:W-:-:S04]  /*11410*/  IMAD.WIDE R146, R244, 0x4, R126 ;  /* 0x00000004f4927825 */ /* 0x000fc800078e027e */
[--C-:B-1----:R-:W-:Y:S01]  /*11420*/  IMAD.WIDE R128, R115, 0x4, R126.reuse ;  /* 0x0000000473807825 */ /* 0x102fe200078e027e */
[----:B------:R1:W-:Y:S03]  /*11430*/  STL.64 [R1+0xd28], R146 ;  /* 0x000d289201007387 */ /* 0x0003e60000100a00 */
[----:B------:R-:W-:Y:S01]  /*11440*/  IMAD R90, R6, UR51, RZ ;  /* 0x00000033065a7c24 */ /* 0x000fe2000f8e02ff */
[----:B------:R1:W-:Y:S02]  /*11450*/  STL.64 [R1+0xd48], R144 ;  /* 0x000d489001007387 */ /* 0x0003e40000100a00 */
[--C-:B-1----:R-:W-:Y:S02]  /*11460*/  IMAD.WIDE R146, R93, 0x4, R126.reuse ;  /* 0x000000045d927825 */ /* 0x102fe400078e027e */
[----:B------:R1:W-:Y:S01]  /*11470*/  STL.64 [R1+0xd50], R128 ;  /* 0x000d508001007387 */ /* 0x0003e20000100a00 */
[----:B------:R-:W-:Y:S01]  /*11480*/  SEL R84, R125, R230, !P0 ;  /* 0x000000e67d547207 */ /* 0x000fe20004000000 */
[----:B------:R-:W2:Y:S01]  /*11490*/  LDCU UR51, c[0x0][0x3b0] ;  /* 0x00007600ff3377ac */ /* 0x000ea20008000800 */
[--C-:B------:R-:W-:Y:S01]  /*114a0*/  IMAD.WIDE R144, R92, 0x4, R126.reuse ;  /* 0x000000045c907825 */ /* 0x100fe200078e027e */
[----:B------:R1:W-:Y:S04]  /*114b0*/  STL.64 [R1+0xd68], R146 ;  /* 0x000d689201007387 */ /* 0x0003e80000100a00 */
[----:B------:R1:W-:Y:S02]  /*114c0*/  STL.64 [R1+0xe00], R144 ;  /* 0x000e009001007387 */ /* 0x0003e40000100a00 */
[----:B-1----:R-:W-:-:S04]  /*114d0*/  IMAD.WIDE R128, R91, 0x4, R126 ;  /* 0x000000045b807825 */ /* 0x002fc800078e027e */
[--C-:B------:R-:W-:Y:S01]  /*114e0*/  IMAD.WIDE R146, R90, 0x4, R126.reuse ;  /* 0x000000045a927825 */ /* 0x100fe200078e027e */
[----:B------:R1:W-:Y:S03]  /*114f0*/  STL.64 [R1+0xe38], R128 ;  /* 0x000e388001007387 */ /* 0x0003e60000100a00 */
[--C-:B------:R-:W-:Y:S01]  /*11500*/  IMAD.WIDE R144, R89, 0x4, R126.reuse ;  /* 0x0000000459907825 */ /* 0x100fe200078e027e */
[----:B------:R1:W-:Y:S01]  /*11510*/  STL.64 [R1+0xe30], R146 ;  /* 0x000e309201007387 */ /* 0x0003e20000100a00 */
[C---:B------:R-:W-:Y:S02]  /*11520*/  SEL R6, R125.reuse, R233, !P0 ;  /* 0x000000e97d067207 */ /* 0x040fe40004000000 */
[----:B------:R-:W-:Y:S01]  /*11530*/  IMAD R84, R84, UR35, RZ ;  /* 0x0000002354547c24 */ /* 0x000fe2000f8e02ff */
[----:B------:R1:W-:Y:S01]  /*11540*/  STL.64 [R1+0xdf8], R144 ;  /* 0x000df89001007387 */ /* 0x0003e20000100a00 */
[----:B------:R-:W-:Y:S01]  /*11550*/  IMAD R0, R0, UR27, RZ ;  /* 0x0000001b00007c24 */ /* 0x000fe2000f8e02ff */
[C---:B------:R-:W-:Y:S01]  /*11560*/  SEL R14, R125.reuse, R22, !P0 ;  /* 0x000000167d0e7207 */ /* 0x040fe20004000000 */
[--C-:B-1----:R-:W-:Y:S01]  /*11570*/  IMAD.WIDE R128, R88, 0x4, R126.reuse ;  /* 0x0000000458807825 */ /* 0x102fe200078e027e */
[----:B------:R-:W-:Y:S01]  /*11580*/  SEL R2, R125, R19, !P0 ;  /* 0x000000137d027207 */ /* 0x000fe20004000000 */
[----:B------:R-:W1:Y:S02]  /*11590*/  LDCU UR35, c[0x0][0x3b0] ;  /* 0x00007600ff2377ac */ /* 0x000e640008000800 */
[--C-:B------:R-:W-:Y:S01]  /*115a0*/  IMAD.WIDE R146, R87, 0x4, R126.reuse ;  /* 0x0000000457927825 */ /* 0x100fe200078e027e */
[----:B------:R1:W-:Y:S01]  /*115b0*/  STL.64 [R1+0xdf0], R128 ;  /* 0x000df08001007387 */ /* 0x0003e20000100a00 */
[----:B------:R-:W-:Y:S01]  /*115c0*/  SEL R4, R125, R20, !P0 ;  /* 0x000000147d047207 */ /* 0x000fe20004000000 */
[----:B------:R-:W2:Y:S01]  /*115d0*/  LDCU UR27, c[0x0][0x3b0] ;  /* 0x00007600ff1b77ac */ /* 0x000ea20008000800 */
[--C-:B------:R-:W-:Y:S01]  /*115e0*/  IMAD.WIDE R144, R85, 0x4, R126.reuse ;  /* 0x0000000455907825 */ /* 0x100fe200078e027e */
[----:B------:R1:W-:Y:S03]  /*115f0*/  STL.64 [R1+0xde8], R146 ;  /* 0x000de89201007387 */ /* 0x0003e60000100a00 */
[----:B------:R-:W-:Y:S01]  /*11600*/  IMAD R3, R3, UR19, RZ ;  /* 0x0000001303037c24 */ /* 0x000fe2000f8e02ff */
[----:B------:R1:W-:Y:S01]  /*11610*/  STL.64 [R1+0xdd8], R144 ;  /* 0x000dd89001007387 */ /* 0x0003e20000100a00 */
[----:B------:R-:W-:Y:S01]  /*11620*/  IMAD R6, R6, UR11, RZ ;  /* 0x0000000b06067c24 */ /* 0x000fe2000f8e02ff */
[----:B------:R-:W-:Y:S01]  /*11630*/  ISETP.GE.AND P5, PT, R118, RZ, PT ;  /* 0x000000ff7600720c */ /* 0x000fe20003fa6270 */
[--C-:B-1----:R-:W-:Y:S01]  /*11640*/  IMAD.WIDE R128, R84, 0x4, R126.reuse ;  /* 0x0000000454807825 */ /* 0x102fe200078e027e */
[----:B------:R-:W1:Y:S03]  /*11650*/  LDCU UR11, c[0x0][0x3b0] ;  /* 0x00007600ff0b77ac */ /* 0x000e660008000800 */
[----:B------:R-:W-:Y:S01]  /*11660*/  IMAD.WIDE R146, R0, 0x4, R126 ;  /* 0x0000000400927825 */ /* 0x000fe200078e027e */
[----:B------:R1:W-:Y:S01]  /*11670*/  STL.64 [R1+0xdd0], R128 ;  /* 0x000dd08001007387 */ /* 0x0003e20000100a00 */
[----:B------:R-:W-:Y:S01]  /*11680*/  SEL R134, R125, R73, !P0 ;  /* 0x000000497d867207 */ /* 0x000fe20004000000 */
[----:B------:R-:W1:Y:S01]  /*11690*/  LDCU UR19, c[0x0][0x3b0] ;  /* 0x00007600ff1377ac */ /* 0x000e620008000800 */
[----:B------:R-:W-:-:S02]  /*116a0*/  IMAD R22, R15, UR75, RZ ;  /* 0x0000004b0f167c24 */ /* 0x000fc4000f8e02ff */
[--C-:B------:R-:W-:Y:S01]  /*116b0*/  IMAD.WIDE R144, R3, 0x4, R126.reuse ;  /* 0x0000000403907825 */ /* 0x100fe200078e027e */
[----:B------:R1:W-:Y:S03]  /*116c0*/  STL.64 [R1+0xdc8], R146 ;  /* 0x000dc89201007387 */ /* 0x0003e60000100a00 */
[----:B------:R-:W-:Y:S01]  /*116d0*/  IMAD R20, R17, UR59, RZ ;  /* 0x0000003b11147c24 */ /* 0x000fe2000f8e02ff */
[----:B------:R1:W-:Y:S02]  /*116e0*/  STL.64 [R1+0xdc0], R144 ;  /* 0x000dc09001007387 */ /* 0x0003e40000100a00 */
[----:B-1----:R-:W-:-:S04]  /*116f0*/  IMAD.WIDE R128, R6, 0x4, R126 ;  /* 0x0000000406807825 */ /* 0x002fc800078e027e */
[----:B------:R-:W-:Y:S02]  /*11700*/  IMAD R19, R18, UR6, RZ ;  /* 0x0000000612137c24 */ /* 0x000fe4000f8e02ff */
[--C-:B------:R-:W-:Y:S01]  /*11710*/  IMAD.WIDE R146, R22, 0x4, R126.reuse ;  /* 0x0000000416927825 */ /* 0x100fe200078e027e */
[----:B------:R1:W-:Y:S03]  /*11720*/  STL.64 [R1+0xdb8], R128 ;  /* 0x000db88001007387 */ /* 0x0003e60000100a00 */
[----:B------:R-:W-:Y:S02]  /*11730*/  IMAD R10, R10, UR10, RZ ;  /* 0x0000000a0a0a7c24 */ /* 0x000fe4000f8e02ff */
[--C-:B------:R-:W-:Y:S01]  /*11740*/  IMAD.WIDE R144, R21, 0x4, R126.reuse ;  /* 0x0000000415907825 */ /* 0x100fe200078e027e */
[----:B------:R1:W-:Y:S01]  /*11750*/  STL.64 [R1+0xdb0], R146 ;  /* 0x000db09201007387 */ /* 0x0003e20000100a00 */
[----:B------:R-:W1:Y:S02]  /*11760*/  LDCU UR10, c[0x0][0x3b0] ;  /* 0x00007600ff0a77ac */ /* 0x000e640008000800 */
[----:B------:R-:W-:Y:S01]  /*11770*/  IMAD R18, R2, UR45, RZ ;  /* 0x0000002d02127c24 */ /* 0x000fe2000f8e02ff */
[----:B------:R1:W-:Y:S01]  /*11780*/  STL.64 [R1+0xda8], R144 ;  /* 0x000da89001007387 */ /* 0x0003e20000100a00 */
[----:B------:R-:W-:Y:S01]  /*11790*/  IMAD R17, R4, UR37, RZ ;  /* 0x0000002504117c24 */ /* 0x000fe2000f8e02ff */
[----:B------:R-:W-:Y:S01]  /*117a0*/  @!P1 IADD3 R83, PT, PT, -R83, RZ, RZ ;  /* 0x000000ff53539210 */ /* 0x000fe20007ffe1ff */
[----:B-1----:R-:W-:-:S04]  /*117b0*/  IMAD.WIDE R128, R20, 0x4, R126 ;  /* 0x0000000414807825 */ /* 0x002fc800078e027e */
[----:B------:R-:W-:Y:S02]  /*117c0*/  IMAD R86, R86, UR18, RZ ;  /* 0x0000001256567c24 */ /* 0x000fe4000f8e02ff */
[----:B------:R-:W-:Y:S02]  /*117d0*/  @!P5 IMAD.MOV R114, RZ, RZ, -R114 ;  /* 0x000000ffff72d224 */ /* 0x000fe400078e0a72 */
[----:B------:R-:W-:Y:S01]  /*117e0*/  IMAD R133, R133, UR17, RZ ;  /* 0x0000001185857c24 */ /* 0x000fe2000f8e02ff */
[----:B------:R-:W-:Y:S01]  /*117f0*/  SEL R73, R125, R242, !P0 ;  /* 0x000000f27d497207 */ /* 0x000fe20004000000 */
[--C-:B------:R-:W-:Y:S01]  /*11800*/  IMAD.WIDE R146, R19, 0x4, R126.reuse ;  /* 0x0000000413927825 */ /* 0x100fe200078e027e */
[----:B------:R1:W-:Y:S01]  /*11810*/  STL.64 [R1+0xda0], R128 ;  /* 0x000da08001007387 */ /* 0x0003e20000100a00 */
[----:B------:R-:W1:Y:S02]  /*11820*/  LDCU UR18, c[0x0][0x3b0] ;  /* 0x00007600ff1277ac */ /* 0x000e640008000800 */
[--C-:B------:R-:W-:Y:S01]  /*11830*/  IMAD.WIDE R144, R18, 0x4, R126.reuse ;  /* 0x0000000412907825 */ /* 0x100fe200078e027e */
[----:B------:R1:W-:Y:S01]  /*11840*/  STL.64 [R1+0xd98], R146 ;  /* 0x000d989201007387 */ /* 0x0003e20000100a00 */
[----:B------:R-:W1:Y:S02]  /*11850*/  LDCU UR17, c[0x0][0x3b0] ;  /* 0x00007600ff1177ac */ /* 0x000e640008000800 */
[----:B------:R-:W-:Y:S01]  /*11860*/  IMAD R15, R14, UR21, RZ ;  /* 0x000000150e0f7c24 */ /* 0x000fe2000f8e02ff */
[----:B------:R1:W-:Y:S01]  /*11870*/  STL.64 [R1+0xd90], R144 ;  /* 0x000d909001007387 */ /* 0x0003e20000100a00 */
[----:B------:R-:W-:Y:S01]  /*11880*/  IMAD R14, R82, UR13, RZ ;  /* 0x0000000d520e7c24 */ /* 0x000fe2000f8e02ff */
[----:B------:R-:W-:Y:S01]  /*11890*/  SEL R250, R125, R250, !P0 ;  /* 0x000000fa7dfa7207 */ /* 0x000fe20004000000 */
[----:B------:R-:W-:Y:S01]  /*118a0*/  IMAD R134, R134, UR25, RZ ;  /* 0x0000001986867c24 */ /* 0x000fe2000f8e02ff */
[----:B------:R-:W1:Y:S02]  /*118b0*/  LDCU UR25, c[0x0][0x3b0] ;  /* 0x00007600ff1977ac */ /* 0x000e640008000800 */
[----:B-1----:R-:W-:Y:S01]  /*118c0*/  IMAD.WIDE R128, R17, 0x4, R126 ;  /* 0x0000000411807825 */ /* 0x002fe200078e027e */
[----:B------:R-:W-:-:S02]  /*118d0*/  SEL R182, R125, R182, !P0 ;  /* 0x000000b67db67207 */ /* 0x000fc40004000000 */
[C---:B------:R-:W-:Y:S01]  /*118e0*/  SEL R100, R125.reuse, R107, !P0 ;  /* 0x0000006b7d647207 */ /* 0x040fe20004000000 */
[--C-:B------:R-:W-:Y:S01]  /*118f0*/  IMAD.WIDE R146, R16, 0x4, R126.reuse ;  /* 0x0000000410927825 */ /* 0x100fe200078e027e */
[----:B------:R1:W-:Y:S01]  /*11900*/  STL.64 [R1+0xd88], R128 ;  /* 0x000d888001007387 */ /* 0x0003e20000100a00 */
[----:B------:R-:W-:Y:S02]  /*11910*/  SEL R148, R125, R148, !P0 ;  /* 0x000000947d947207 */ /* 0x000fe40004000000 */
[----:B------:R-:W-:Y:S01]  /*11920*/  IMAD R135, R135, UR33, RZ ;  /* 0x0000002187877c24 */ /* 0x000fe2000f8e02ff */
[----:B------:R-:W-:Y:S01]  /*11930*/  SEL R149, R125, R149, !P0 ;  /* 0x000000957d957207 */ /* 0x000fe20004000000 */
[--C-:B------:R-:W-:Y:S01]  /*11940*/  IMAD.WIDE R144, R15, 0x4, R126.reuse ;  /* 0x000000040f907825 */ /* 0x100fe200078e027e */
[----:B------:R3:W-:Y:S01]  /*11950*/  STL.64 [R1+0xd80], R146 ;  /* 0x000d809201007387 */ /* 0x0007e20000100a00 */
[----:B------:R-:W1:Y:S03]  /*11960*/  LDCU UR33, c[0x0][0x3b0] ;  /* 0x00007600ff2177ac */ /* 0x000e660008000800 */
[----:B------:R2:W-:Y:S01]  /*11970*/  STL.64 [R1+0xd78], R144 ;  /* 0x000d789001007387 */ /* 0x0005e20000100a00 */
[C---:B------:R-:W-:Y:S01]  /*11980*/  SEL R118, R125.reuse, R113, !P0 ;  /* 0x000000717d767207 */ /* 0x040fe20004000000 */
[----:B-1----:R-:W-:Y:S01]  /*11990*/  IMAD.WIDE R128, R14, 0x4, R126 ;  /* 0x000000040e807825 */ /* 0x002fe200078e027e */
[----:B------:R-:W-:-:S03]  /*119a0*/  SEL R150, R125, R150, !P0 ;  /* 0x000000967d967207 */ /* 0x000fc60004000000 */
[----:B------:R-:W-:Y:S01]  /*119b0*/  IMAD R95, R95, UR34, RZ ;  /* 0x000000225f5f7c24 */ /* 0x000fe2000f8e02ff */
[----:B------:R4:W-:Y:S01]  /*119c0*/  STL.64 [R1+0xd70], R128 ;  /* 0x000d708001007387 */ /* 0x0009e20000100a00 */
[C---:B------:R-:W-:Y:S01]  /*119d0*/  SEL R121, R125.reuse, R83, !P0 ;  /* 0x000000537d797207 */ /* 0x040fe20004000000 */
[----:B------:R-:W-:Y:S01]  /*119e0*/  IMAD R2, R120, UR12, RZ ;  /* 0x0000000c78027c24 */ /* 0x000fe2000f8e02ff */
[----:B------:R-:W-:Y:S01]  /*119f0*/  SEL R125, R125, R114, !P0 ;  /* 0x000000727d7d7207 */ /* 0x000fe20004000000 */
[----:B------:R-:W-:Y:S01]  /*11a00*/  IMAD R4, R81, UR20, RZ ;  /* 0x0000001451047c24 */ /* 0x000fe2000f8e02ff */
[----:B------:R-:W1:Y:S03]  /*11a10*/  LDCU UR34, c[0x0][0x3b0] ;  /* 0x00007600ff2277ac */ /* 0x000e660008000800 */
[----:B------:R-:W-:Y:S02]  /*11a20*/  IMAD R120, R125, UR10, RZ ;  /* 0x0000000a7d787c24 */ /* 0x000fe4000f8e02ff */
[----:B------:R-:W-:-:S02]  /*11a30*/  IMAD R12, R12, UR66, RZ ;  /* 0x000000420c0c7c24 */ /* 0x000fc4000f8e02ff */
[----:B------:R-:W-:Y:S02]  /*11a40*/  IMAD R9, R9, UR5, RZ ;  /* 0x0000000509097c24 */ /* 0x000fe4000f8e02ff */
[----:B------:R-:W-:Y:S02]  /*11a50*/  IMAD R74, R74, UR73, RZ ;  /* 0x000000494a4a7c24 */ /* 0x000fe4000f8e02ff */
[----:B------:R-:W-:Y:S02]  /*11a60*/  IMAD R75, R75, UR65, RZ ;  /* 0x000000414b4b7c24 */ /* 0x000fe4000f8e02ff */
[----:B------:R-:W-:Y:S02]  /*11a70*/  IMAD R76, R76, UR57, RZ ;  /* 0x000000394c4c7c24 */ /* 0x000fe4000f8e02ff */
[----:B------:R-:W-:Y:S01]  /*11a80*/  IMAD R101, R101, UR56, RZ ;  /* 0x0000003865657c24 */ /* 0x000fe2000f8e02ff */
[----:B------:R-:W-:Y:S01]  /*11a90*/  UMOV UR4, 0x400 ;  /* 0x0000040000047882 */ /* 0x000fe20000000000 */
[----:B------:R-:W-:Y:S01]  /*11aa0*/  IMAD R82, R121, UR11, RZ ;  /* 0x0000000b79527c24 */ /* 0x000fe2000f8e02ff */
[----:B------:R-:W1:Y:S01]  /*11ab0*/  LDCU UR6, c[0x0][0x3a0] ;  /* 0x00007400ff0677ac */ /* 0x000e620008000800 */
[----:B------:R-:W-:-:S02]  /*11ac0*/  IMAD R81, R106, UR19, RZ ;  /* 0x000000136a517c24 */ /* 0x000fc4000f8e02ff */
[----:B------:R-:W-:Y:S02]  /*11ad0*/  IMAD R106, R118, UR18, RZ ;  /* 0x00000012766a7c24 */ /* 0x000fe4000f8e02ff */
[----:B------:R-:W-:Y:S02]  /*11ae0*/  IMAD R118, R150, UR17, RZ ;  /* 0x0000001196767c24 */ /* 0x000fe4000f8e02ff */
[----:B------:R-:W-:Y:S02]  /*11af0*/  IMAD R114, R149, UR25, RZ ;  /* 0x0000001995727c24 */ /* 0x000fe4000f8e02ff */
[----:B------:R-:W-:Y:S02]  /*11b00*/  IMAD R113, R148, UR33, RZ ;  /* 0x0000002194717c24 */ /* 0x000fe4000f8e02ff */
[----:B---3--:R-:W-:-:S05]  /*11b10*/  IMAD.WIDE R146, R229, 0x4, R126 ;  /* 0x00000004e5927825 */ /* 0x008fca00078e027e */
[----:B------:R3:W-:Y:S01]  /*11b20*/  STL.64 [R1+0xe48], R146 ;  /* 0x000e489201007387 */ /* 0x0007e20000100a00 */
[----:B--2---:R-:W-:-:S05]  /*11b30*/  IMAD.WIDE R144, R142, 0x4, R126 ;  /* 0x000000048e907825 */ /* 0x004fca00078e027e */
[----:B------:R2:W-:Y:S01]  /*11b40*/  STL.64 [R1+0xe70], R144 ;  /* 0x000e709001007387 */ /* 0x0005e20000100a00 */
[----:B----4-:R-:W-:-:S04]  /*11b50*/  IMAD.WIDE R128, R174, 0x4, R126 ;  /* 0x00000004ae807825 */ /* 0x010fc800078e027e */
[--C-:B---3--:R-:W-:Y:S01]  /*11b60*/  IMAD.WIDE R146, R172, 0x4, R126.reuse ;  /* 0x00000004ac927825 */ /* 0x108fe200078e027e */
[----:B------:R3:W-:Y:S03]  /*11b70*/  STL.64 [R1+0xe78], R128 ;  /* 0x000e788001007387 */ /* 0x0007e60000100a00 */
[--C-:B--2---:R-:W-:Y:S01]  /*11b80*/  IMAD.WIDE R144, R171, 0x4, R126.reuse ;  /* 0x00000004ab907825 */ /* 0x104fe200078e027e */
[----:B------:R2:W-:Y:S04]  /*11b90*/  STL.64 [R1+0xe88], R146 ;  /* 0x000e889201007387 */ /* 0x0005e80000100a00 */
[----:B------:R4:W-:Y:S01]  /*11ba0*/  STL.64 [R1+0xfa0], R144 ;  /* 0x000fa09001007387 */ /* 0x0009e20000100a00 */
[----:B---3--:R-:W-:-:S04]  /*11bb0*/  IMAD.WIDE R128, R151, 0x4, R126 ;  /* 0x0000000497807825 */ /* 0x008fc800078e027e */
[--C-:B--2---:R-:W-:Y:S01]  /*11bc0*/  IMAD.WIDE R146, R251, 0x4, R126.reuse ;  /* 0x00000004fb927825 */ /* 0x104fe200078e027e */
[----:B------:R2:W-:Y:S03]  /*11bd0*/  STL.64 [R1+0xfc0], R128 ;  /* 0x000fc08001007387 */ /* 0x0005e60000100a00 */
[--C-:B----4-:R-:W-:Y:S01]  /*11be0*/  IMAD.WIDE R144, R213, 0x4, R126.reuse ;  /* 0x00000004d5907825 */ /* 0x110fe200078e027e */
[----:B------:R3:W-:Y:S04]  /*11bf0*/  STL.64 [R1+0xfc8], R146 ;  /* 0x000fc89201007387 */ /* 0x0007e80000100a00 */
[----:B------:R4:W-:Y:S01]  /*11c00*/  STL.64 [R1+0xfd0], R144 ;  /* 0x000fd09001007387 */ /* 0x0009e20000100a00 */
[----:B--2---:R-:W-:-:S04]  /*11c10*/  IMAD.WIDE R128, R184, 0x4, R126 ;  /* 0x00000004b8807825 */ /* 0x004fc800078e027e */
[--C-:B---3--:R-:W-:Y:S01]  /*11c20*/  IMAD.WIDE R146, R183, 0x4, R126.reuse ;  /* 0x00000004b7927825 */ /* 0x108fe200078e027e */
        /* <DEDUP_REMOVED lines=15> */
[----:B------:R-:W4:Y:S01]  /*11d20*/  LDL.LU R24, [R1+0x410] ;  /* 0x0004100001187983 */ /* 0x000f220000300800 */
[----:B--2---:R-:W-:-:S03]  /*11d30*/  IMAD.WIDE R128, R97, 0x4, R126 ;  /* 0x0000000461807825 */ /* 0x004fc600078e027e */
[----:B------:R2:W-:Y:S04]  /*11d40*/  STL.64 [R1+0x1050], R144 ;  /* 0x0010509001007387 */ /* 0x0005e80000100a00 */
[----:B------:R-:W4:Y:S04]  /*11d50*/  LDL.LU R125, [R1+0x418] ;  /* 0x00041800017d7983 */ /* 0x000f280000300800 */
[----:B------:R1:W-:Y:S04]  /*11d60*/  STL.64 [R1+0x1058], R128 ;  /* 0x0010588001007387 */ /* 0x0003e80000100a00 */
[----:B------:R-:W4:Y:S04]  /*11d70*/  LDL.LU R121, [R1+0x440] ;  /* 0x0004400001797983 */ /* 0x000f280000300800 */
[----:B------:R-:W4:Y:S04]  /*11d80*/  LDL.LU R247, [R1+0x43c] ;  /* 0x00043c0001f77983 */ /* 0x000f280000300800 */
[----:B------:R-:W4:Y:S04]  /*11d90*/  LDL.LU R181, [R1+0x438] ;  /* 0x0004380001b57983 */ /* 0x000f280000300800 */
[----:B------:R-:W4:Y:S04]  /*11da0*/  LDL.LU R150, [R1+0x434] ;  /* 0x0004340001967983 */ /* 0x000f280000300800 */
[----:B------:R-:W4:Y:S04]  /*11db0*/  LDL.LU R149, [R1+0x430] ;  /* 0x0004300001957983 */ /* 0x000f280000300800 */
[----:B------:R-:W4:Y:S04]  /*11dc0*/  LDL.LU R148, [R1+0x42c] ;  /* 0x00042c0001947983 */ /* 0x000f280000300800 */
[----:B---3--:R-:W3:Y:S04]  /*11dd0*/  LDL.LU R147, [R1+0x428] ;  /* 0x0004280001937983 */ /* 0x008ee80000300800 */
[----:B------:R-:W3:Y:S04]  /*11de0*/  LDL.LU R208, [R1+0x424] ;  /* 0x0004240001d07983 */ /* 0x000ee80000300800 */
[----:B------:R-:W3:Y:S04]  /*11df0*/  LDL.LU R146, [R1+0x420] ;  /* 0x0004200001927983 */ /* 0x000ee80000300800 */
[----:B------:R-:W3:Y:S04]  /*11e00*/  LDL.LU R207, [R1+0x38] ;  /* 0x0000380001cf7983 */ /* 0x000ee80000300800 */
[----:B--2---:R-:W2:Y:S04]  /*11e10*/  LDL.LU R145, [R1+0x30] ;  /* 0x0000300001917983 */ /* 0x004ea80000300800 */
[----:B------:R-:W2:Y:S04]  /*11e20*/  LDL.LU R206, [R1+0x28] ;  /* 0x0000280001ce7983 */ /* 0x000ea80000300800 */
[----:B------:R-:W2:Y:S04]  /*11e30*/  LDL.LU R144, [R1+0x18] ;  /* 0x0000180001907983 */ /* 0x000ea80000300800 */
[----:B------:R-:W2:Y:S04]  /*11e40*/  LDL.LU R205, [R1+0x10] ;  /* 0x0000100001cd7983 */ /* 0x000ea80000300800 */
[----:B------:R-:W2:Y:S01]  /*11e50*/  LDL.LU R143, [R1] ;  /* 0x00000000018f7983 */ /* 0x000ea20000300800 */
[----:B------:R-:W-:Y:S01]  /*11e60*/  IMAD R96, R96, UR42, RZ ;  /* 0x0000002a60607c24 */ /* 0x000fe2000f8e02ff */
[----:B------:R-:W2:Y:S01]  /*11e70*/  LDCU UR42, c[0x0][0x3b0] ;  /* 0x00007600ff2a77ac */ /* 0x000ea20008000800 */
[----:B------:R-:W-:-:S02]  /*11e80*/  IMAD R94, R94, UR26, RZ ;  /* 0x0000001a5e5e7c24 */ /* 0x000fc4000f8e02ff */
[--C-:B-1----:R-:W-:Y:S01]  /*11e90*/  IMAD.WIDE R128, R96, 0x4, R126.reuse ;  /* 0x0000000460807825 */ /* 0x102fe200078e027e */
[----:B------:R-:W1:Y:S03]  /*11ea0*/  LDCU UR26, c[0x0][0x3b0] ;  /* 0x00007600ff1a77ac */ /* 0x000e660008000800 */
[--C-:B------:R-:W-:Y:S01]  /*11eb0*/  IMAD.WIDE R176, R95, 0x4, R126.reuse ;  /* 0x000000045fb07825 */ /* 0x100fe200078e027e */
[----:B------:R1:W-:Y:S03]  /*11ec0*/  STL.64 [R1+0x10c8], R128 ;  /* 0x0010c88001007387 */ /* 0x0003e60000100a00 */
[----:B------:R-:W-:Y:S01]  /*11ed0*/  IMAD.WIDE R178, R86, 0x4, R126 ;  /* 0x0000000456b27825 */ /* 0x000fe200078e027e */
[----:B------:R1:W-:Y:S03]  /*11ee0*/  STL.64 [R1+0x10c0], R176 ;  /* 0x0010c0b001007387 */ /* 0x0003e60000100a00 */
[----:B------:R-:W-:-:S02]  /*11ef0*/  IMAD R13, R13, UR74, RZ ;  /* 0x0000004a0d0d7c24 */ /* 0x000fc4000f8e02ff */
[----:B-1----:R-:W-:-:S04]  /*11f00*/  IMAD.WIDE R128, R94, 0x4, R126 ;  /* 0x000000045e807825 */ /* 0x002fc800078e027e */
[----:B------:R-:W-:Y:S01]  /*11f10*/  IMAD.WIDE R176, R10, 0x4, R126 ;  /* 0x000000040ab07825 */ /* 0x000fe200078e027e */
[----:B------:R1:W-:Y:S03]  /*11f20*/  STL.64 [R1+0x10b8], R128 ;  /* 0x0010b88001007387 */ /* 0x0003e60000100a00 */
[----:B------:R-:W-:Y:S01]  /*11f30*/  IMAD R11, R11, UR58, RZ ;  /* 0x0000003a0b0b7c24 */ /* 0x000fe2000f8e02ff */
[----:B------:R1:W-:Y:S01]  /*11f40*/  STL.64 [R1+0x10b0], R178 ;  /* 0x0010b0b201007387 */ /* 0x0003e20000100a00 */
[----:B------:R-:W-:-:S03]  /*11f50*/  IMAD R8, R8, UR44, RZ ;  /* 0x0000002c08087c24 */ /* 0x000fc6000f8e02ff */
[----:B------:R1:W-:Y:S02]  /*11f60*/  STL.64 [R1+0x10a8], R176 ;  /* 0x0010a8b001007387 */ /* 0x0003e40000100a00 */
[----:B-1----:R-:W-:-:S04]  /*11f70*/  IMAD.WIDE R128, R13, 0x4, R126 ;  /* 0x000000040d807825 */ /* 0x002fc800078e027e */
[--C-:B------:R-:W-:Y:S01]  /*11f80*/  IMAD.WIDE R178, R12, 0x4, R126.reuse ;  /* 0x000000040cb27825 */ /* 0x100fe200078e027e */
[----:B------:R1:W-:Y:S03]  /*11f90*/  STL.64 [R1+0x10a0], R128 ;  /* 0x0010a08001007387 */ /* 0x0003e60000100a00 */
[--C-:B------:R-:W-:Y:S01]  /*11fa0*/  IMAD.WIDE R176, R11, 0x4, R126.reuse ;  /* 0x000000040bb07825 */ /* 0x100fe200078e027e */
[----:B------:R1:W-:Y:S03]  /*11fb0*/  STL.64 [R1+0x1098], R178 ;  /* 0x001098b201007387 */ /* 0x0003e60000100a00 */
[----:B------:R-:W-:Y:S01]  /*11fc0*/  IMAD R7, R7, UR36, RZ ;  /* 0x0000002407077c24 */ /* 0x000fe2000f8e02ff */
[----:B------:R1:W-:Y:S02]  /*11fd0*/  STL.64 [R1+0x1090], R176 ;  /* 0x001090b001007387 */ /* 0x0003e40000100a00 */
[----:B-1----:R-:W-:-:S04]  /*11fe0*/  IMAD.WIDE R128, R9, 0x4, R126 ;  /* 0x0000000409807825 */ /* 0x002fc800078e027e */
[--C-:B------:R-:W-:Y:S01]  /*11ff0*/  IMAD.WIDE R178, R8, 0x4, R126.reuse ;  /* 0x0000000408b27825 */ /* 0x100fe200078e027e */
[----:B------:R1:W-:Y:S03]  /*12000*/  STL.64 [R1+0x1088], R128 ;  /* 0x0010888001007387 */ /* 0x0003e60000100a00 */
[--C-:B------:R-:W-:Y:S01]  /*12010*/  IMAD.WIDE R176, R7, 0x4, R126.reuse ;  /* 0x0000000407b07825 */ /* 0x100fe200078e027e */
[----:B------:R1:W-:Y:S04]  /*12020*/  STL.64 [R1+0x1080], R178 ;  /* 0x001080b201007387 */ /* 0x0003e80000100a00 */
[----:B------:R1:W-:Y:S02]  /*12030*/  STL.64 [R1+0x1078], R176 ;  /* 0x001078b001007387 */ /* 0x0003e40000100a00 */
[----:B-1----:R-:W-:-:S04]  /*12040*/  IMAD.WIDE R128, R5, 0x4, R126 ;  /* 0x0000000405807825 */ /* 0x002fc800078e027e */
[--C-:B------:R-:W-:Y:S01]  /*12050*/  IMAD.WIDE R178, R4, 0x4, R126.reuse ;  /* 0x0000000404b27825 */ /* 0x100fe200078e027e */
[----:B------:R4:W-:Y:S03]  /*12060*/  STL.64 [R1+0x1070], R128 ;  /* 0x0010708001007387 */ /* 0x0009e60000100a00 */
[----:B------:R-:W-:Y:S01]  /*12070*/  IMAD.WIDE R176, R2, 0x4, R126 ;  /* 0x0000000402b07825 */ /* 0x000fe200078e027e */
[----:B------:R1:W-:Y:S04]  /*12080*/  STL.64 [R1+0x1068], R178 ;  /* 0x001068b201007387 */ /* 0x0003e80000100a00 */
[----:B------:R1:W-:Y:S01]  /*12090*/  STL.64 [R1+0x1060], R176 ;  /* 0x001060b001007387 */ /* 0x0003e20000100a00 */
[----:B------:R-:W-:-:S02]  /*120a0*/  IMAD R107, R182, UR52, RZ ;  /* 0x00000034b66b7c24 */ /* 0x000fc4000f8e02ff */
[----:B------:R-:W-:Y:S02]  /*120b0*/  IMAD R83, R250, UR8, RZ ;  /* 0x00000008fa537c24 */ /* 0x000fe4000f8e02ff */
[----:B----4-:R-:W-:-:S05]  /*120c0*/  IMAD.WIDE R128, R24, 0x4, R126 ;  /* 0x0000000418807825 */ /* 0x010fca00078e027e */
[----:B------:R4:W-:Y:S01]  /*120d0*/  STL.64 [R1+0x10d0], R128 ;  /* 0x0010d08001007387 */ /* 0x0009e20000100a00 */
[----:B-1----:R-:W-:-:S05]  /*120e0*/  IMAD.WIDE R178, R125, 0x4, R126 ;  /* 0x000000047db27825 */ /* 0x002fca00078e027e */
[----:B------:R1:W-:Y:S01]  /*120f0*/  STL.64 [R1+0x1100], R178 ;  /* 0x001100b201007387 */ /* 0x0003e20000100a00 */
[----:B------:R-:W-:-:S04]  /*12100*/  IMAD.WIDE R176, R121, 0x4, R126 ;  /* 0x0000000479b07825 */ /* 0x000fc800078e027e */
[--C-:B----4-:R-:W-:Y:S01]  /*12110*/  IMAD.WIDE R128, R247, 0x4, R126.reuse ;  /* 0x00000004f7807825 */ /* 0x110fe200078e027e */
[----:B------:R4:W-:Y:S03]  /*12120*/  STL.64 [R1+0x1110], R176 ;  /* 0x001110b001007387 */ /* 0x0009e60000100a00 */
[--C-:B-1----:R-:W-:Y:S01]  /*12130*/  IMAD.WIDE R178, R181, 0x4, R126.reuse ;  /* 0x00000004b5b27825 */ /* 0x102fe200078e027e */
[----:B------:R1:W-:Y:S04]  /*12140*/  STL.64 [R1+0x1118], R128 ;  /* 0x0011188001007387 */ /* 0x0003e80000100a00 */
[----:B------:R1:W-:Y:S01]  /*12150*/  STL.64 [R1+0x1120], R178 ;  /* 0x001120b201007387 */ /* 0x0003e20000100a00 */
[----:B----4-:R-:W-:-:S04]  /*12160*/  IMAD.WIDE R176, R150, 0x4, R126 ;  /* 0x0000000496b07825 */ /* 0x010fc800078e027e */
[--C-:B-1----:R-:W-:Y:S01]  /*12170*/  IMAD.WIDE R128, R149, 0x4, R126.reuse ;  /* 0x0000000495807825 */ /* 0x102fe200078e027e */
[----:B------:R3:W-:Y:S03]  /*12180*/  STL.64 [R1+0x1128], R176 ;  /* 0x001128b001007387 */ /* 0x0007e60000100a00 */
[--C-:B------:R-:W-:Y:S01]  /*12190*/  IMAD.WIDE R178, R148, 0x4, R126.reuse ;  /* 0x0000000494b27825 */ /* 0x100fe200078e027e */
[----:B------:R1:W-:Y:S04]  /*121a0*/  STL.64 [R1+0x1130], R128 ;  /* 0x0011308001007387 */ /* 0x0003e80000100a00 */
[----:B------:R4:W-:Y:S01]  /*121b0*/  STL.64 [R1+0x1138], R178 ;  /* 0x001138b201007387 */ /* 0x0009e20000100a00 */
[----:B---3--:R-:W-:-:S04]  /*121c0*/  IMAD.WIDE R176, R147, 0x4, R126 ;  /* 0x0000000493b07825 */ /* 0x008fc800078e027e */
[--C-:B-1----:R-:W-:Y:S01]  /*121d0*/  IMAD.WIDE R128, R208, 0x4, R126.reuse ;  /* 0x00000004d0807825 */ /* 0x102fe200078e027e */
[----:B------:R1:W-:Y:S03]  /*121e0*/  STL.64 [R1+0x1170], R176 ;  /* 0x001170b001007387 */ /* 0x0003e60000100a00 */
[--C-:B----4-:R-:W-:Y:S01]  /*121f0*/  IMAD.WIDE R178, R146, 0x4, R126.reuse ;  /* 0x0000000492b27825 */ /* 0x110fe200078e027e */
[----:B------:R2:W-:Y:S04]  /*12200*/  STL.64 [R1+0x1178], R128 ;  /* 0x0011788001007387 */ /* 0x0005e80000100a00 */
[----:B------:R3:W-:Y:S01]  /*12210*/  STL.64 [R1+0x1180], R178 ;  /* 0x001180b201007387 */ /* 0x0007e20000100a00 */
[----:B-1----:R-:W-:-:S04]  /*12220*/  IMAD.WIDE R176, R207, 0x4, R126 ;  /* 0x00000004cfb07825 */ /* 0x002fc800078e027e */
[--C-:B--2---:R-:W-:Y:S01]  /*12230*/  IMAD.WIDE R128, R145, 0x4, R126.reuse ;  /* 0x0000000491807825 */ /* 0x104fe200078e027e */
[----:B------:R1:W-:Y:S03]  /*12240*/  STL.64 [R1+0x1188], R176 ;  /* 0x001188b001007387 */ /* 0x0003e60000100a00 */
[--C-:B---3--:R-:W-:Y:S01]  /*12250*/  IMAD.WIDE R178, R206, 0x4, R126.reuse ;  /* 0x00000004ceb27825 */ /* 0x108fe200078e027e */
[----:B------:R2:W-:Y:S04]  /*12260*/  STL.64 [R1+0x1190], R128 ;  /* 0x0011908001007387 */ /* 0x0005e80000100a00 */
[----:B------:R3:W-:Y:S04]  /*12270*/  STL.64 [R1+0x1198], R178 ;  /* 0x001198b201007387 */ /* 0x0007e80000100a00 */
[----:B------:R-:W4:Y:S01]  /*12280*/  LDL.LU R234, [R1+0x510] ;  /* 0x0005100001ea7983 */ /* 0x000f220000300800 */
[----:B-1----:R-:W-:-:S04]  /*12290*/  IMAD.WIDE R176, R144, 0x4, R126 ;  /* 0x0000000490b07825 */ /* 0x002fc800078e027e */
[--C-:B--2---:R-:W-:Y:S01]  /*122a0*/  IMAD.WIDE R128, R205, 0x4, R126.reuse ;  /* 0x00000004cd807825 */ /* 0x104fe200078e027e */
[----:B------:R1:W-:Y:S03]  /*122b0*/  STL.64 [R1+0x11a0], R176 ;  /* 0x0011a0b001007387 */ /* 0x0003e60000100a00 */
[--C-:B---3--:R-:W-:Y:S01]  /*122c0*/  IMAD.WIDE R178, R143, 0x4, R126.reuse ;  /* 0x000000048fb27825 */ /* 0x108fe200078e027e */
[----:B------:R2:W-:Y:S04]  /*122d0*/  STL.64 [R1+0x11d8], R128 ;  /* 0x0011d88001007387 */ /* 0x0005e80000100a00 */
[----:B------:R3:W-:Y:S01]  /*122e0*/  STL.64 [R1+0x11e0], R178 ;  /* 0x0011e0b201007387 */ /* 0x0007e20000100a00 */
[----:B-1----:R-:W-:-:S03]  /*122f0*/  IMAD.WIDE R176, R137, 0x4, R126 ;  /* 0x0000000489b07825 */ /* 0x002fc600078e027e */
[----:B------:R-:W4:Y:S01]  /*12300*/  LDL.LU R182, [R1+0x520] ;  /* 0x0005200001b67983 */ /* 0x000f220000300800 */
[----:B--2---:R-:W-:-:S03]  /*12310*/  IMAD.WIDE R128, R136, 0x4, R126 ;  /* 0x0000000488807825 */ /* 0x004fc600078e027e */
[----:B------:R1:W-:Y:S04]  /*12320*/  STL.64 [R1+0x11f8], R176 ;  /* 0x0011f8b001007387 */ /* 0x0003e80000100a00 */
[----:B------:R-:W2:Y:S04]  /*12330*/  LDL.LU R250, [R1+0x530] ;  /* 0x0005300001fa7983 */ /* 0x000ea80000300800 */
[----:B------:R1:W-:Y:S04]  /*12340*/  STL.64 [R1+0x1200], R128 ;  /* 0x0012008001007387 */ /* 0x0003e80000100a00 */
[----:B------:R-:W2:Y:S04]  /*12350*/  LDL.LU R212, [R1+0x568] ;  /* 0x0005680001d47983 */ /* 0x000ea80000300800 */
[----:B------:R-:W2:Y:S04]  /*12360*/  LDL.LU R241, [R1+0x564] ;  /* 0x0005640001f17983 */ /* 0x000ea80000300800 */
[----:B------:R-:W2:Y:S04]  /*12370*/  LDL.LU R211, [R1+0x560] ;  /* 0x0005600001d37983 */ /* 0x000ea80000300800 */
[----:B------:R-:W2:Y:S04]  /*12380*/  LDL.LU R180, [R1+0x55c] ;  /* 0x00055c0001b47983 */ /* 0x000ea80000300800 */
[----:B------:R-:W2:Y:S04]  /*12390*/  LDL.LU R240, [R1+0x558] ;  /* 0x0005580001f07983 */ /* 0x000ea80000300800 */
[----:B------:R-:W2:Y:S04]  /*123a0*/  LDL.LU R210, [R1+0x554] ;  /* 0x0005540001d27983 */ /* 0x000ea80000300800 */
[----:B---3--:R-:W3:Y:S04]  /*123b0*/  LDL.LU R179, [R1+0x550] ;  /* 0x0005500001b37983 */ /* 0x008ee80000300800 */
[----:B------:R-:W3:Y:S04]  /*123c0*/  LDL.LU R239, [R1+0x54c] ;  /* 0x00054c0001ef7983 */ /* 0x000ee80000300800 */
[----:B------:R-:W3:Y:S04]  /*123d0*/  LDL.LU R209, [R1+0x548] ;  /* 0x0005480001d17983 */ /* 0x000ee80000300800 */
[----:B------:R-:W3:Y:S04]  /*123e0*/  LDL.LU R178, [R1+0x544] ;  /* 0x0005440001b27983 */ /* 0x000ee80000300800 */
[----:B------:R-:W3:Y:S04]  /*123f0*/  LDL.LU R238, [R1+0x540] ;  /* 0x0005400001ee7983 */ /* 0x000ee80000300800 */
[----:B-1----:R-:W3:Y:S01]  /*12400*/  LDL.LU R177, [R1+0x53c] ;  /* 0x00053c0001b17983 */ /* 0x002ee20000300800 */
[----:B------:R-:W-:-:S04]  /*12410*/  IMAD.WIDE R200, R135, 0x4, R126 ;  /* 0x0000000487c87825 */ /* 0x000fc800078e027e */
[--C-:B------:R-:W-:Y:S01]  /*12420*/  IMAD.WIDE R128, R134, 0x4, R126.reuse ;  /* 0x0000000486807825 */ /* 0x100fe200078e027e */
[----:B------:R1:W-:Y:S03]  /*12430*/  STL.64 [R1+0x1208], R200 ;  /* 0x001208c801007387 */ /* 0x0003e60000100a00 */
[----:B------:R-:W-:Y:S02]  /*12440*/  IMAD R73, R73, UR9, RZ ;  /* 0x0000000949497c24 */ /* 0x000fe4000f8e02ff */
[--C-:B------:R-:W-:Y:S01]  /*12450*/  IMAD.WIDE R202, R133, 0x4, R126.reuse ;  /* 0x0000000485ca7825 */ /* 0x100fe200078e027e */
[----:B------:R1:W-:Y:S01]  /*12460*/  STL.64 [R1+0x1210], R128 ;  /* 0x0012108001007387 */ /* 0x0003e20000100a00 */
[----:B------:R-:W2:Y:S03]  /*12470*/  LDCU UR9, c[0x0][0x3b0] ;  /* 0x00007600ff0977ac */ /* 0x000ea60008000800 */
[----:B------:R1:W-:Y:S02]  /*12480*/  STL.64 [R1+0x1218], R202 ;  /* 0x001218ca01007387 */ /* 0x0003e40000100a00 */
[----:B-1----:R-:W-:-:S04]  /*12490*/  IMAD.WIDE R200, R73, 0x4, R126 ;  /* 0x0000000449c87825 */ /* 0x002fc800078e027e */
[----:B------:R-:W-:Y:S02]  /*124a0*/  IMAD R77, R77, UR51, RZ ;  /* 0x000000334d4d7c24 */ /* 0x000fe4000f8e02ff */
[--C-:B------:R-:W-:Y:S01]  /*124b0*/  IMAD.WIDE R128, R74, 0x4, R126.reuse ;  /* 0x000000044a807825 */ /* 0x100fe200078e027e */
[----:B------:R1:W-:Y:S03]  /*124c0*/  STL.64 [R1+0x1220], R200 ;  /* 0x001220c801007387 */ /* 0x0003e60000100a00 */
[----:B------:R-:W-:Y:S01]  /*124d0*/  IMAD.WIDE R202, R75, 0x4, R126 ;  /* 0x000000044bca7825 */ /* 0x000fe200078e027e */
[----:B------:R1:W-:Y:S03]  /*124e0*/  STL.64 [R1+0x1250], R128 ;  /* 0x0012508001007387 */ /* 0x0003e60000100a00 */
[----:B------:R-:W-:Y:S01]  /*124f0*/  IMAD R78, R78, UR43, RZ ;  /* 0x0000002b4e4e7c24 */ /* 0x000fe2000f8e02ff */
[----:B------:R1:W-:Y:S01]  /*12500*/  STL.64 [R1+0x12a8], R202 ;  /* 0x0012a8ca01007387 */ /* 0x0003e20000100a00 */
[----:B------:R-:W-:-:S02]  /*12510*/  IMAD R79, R79, UR35, RZ ;  /* 0x000000234f4f7c24 */ /* 0x000fc4000f8e02ff */
        /* <DEDUP_REMOVED lines=12> */
[----:B------:R-:W-:Y:S01]  /*125e0*/  STL.64 [R1+0x1268], R202 ;  /* 0x001268ca01007387 */ /* 0x000fe20000100a00 */
[----:B-1----:R-:W-:-:S03]  /*125f0*/  IMAD.WIDE R200, R82, 0x4, R126 ;  /* 0x0000000452c87825 */ /* 0x002fc600078e027e */
[----:B------:R-:W3:Y:S04]  /*12600*/  LDL.LU R237, [R1+0x538] ;  /* 0x0005380001ed7983 */ /* 0x000ee80000300800 */
[----:B------:R1:W-:Y:S04]  /*12610*/  STL.64 [R1+0x1260], R200 ;  /* 0x001260c801007387 */ /* 0x0003e80000100a00 */
[----:B------:R-:W3:Y:S01]  /*12620*/  LDL.LU R176, [R1+0x52c] ;  /* 0x00052c0001b07983 */ /* 0x000ee20000300800 */
[----:B----4-:R-:W-:-:S05]  /*12630*/  IMAD.WIDE R128, R234, 0x4, R126 ;  /* 0x00000004ea807825 */ /* 0x010fca00078e027e */
[----:B------:R2:W-:Y:S04]  /*12640*/  STL.64 [R1+0x12b0], R128 ;  /* 0x0012b08001007387 */ /* 0x0005e80000100a00 */
[----:B------:R-:W4:Y:S01]  /*12650*/  LDL.LU R236, [R1+0x528] ;  /* 0x0005280001ec7983 */ /* 0x000f220000300800 */
[----:B-1----:R-:W-:-:S04]  /*12660*/  IMAD.WIDE R200, R182, 0x4, R126 ;  /* 0x00000004b6c87825 */ /* 0x002fc800078e027e */
[--C-:B--2---:R-:W-:Y:S01]  /*12670*/  IMAD.WIDE R128, R250, 0x4, R126.reuse ;  /* 0x00000004fa807825 */ /* 0x104fe200078e027e */
[----:B------:R1:W-:Y:S03]  /*12680*/  STL.64 [R1+0x12b8], R200 ;  /* 0x0012b8c801007387 */ /* 0x0003e60000100a00 */
[--C-:B------:R-:W-:Y:S01]  /*12690*/  IMAD.WIDE R202, R212, 0x4, R126.reuse ;  /* 0x00000004d4ca7825 */ /* 0x100fe200078e027e */
[----:B------:R2:W-:Y:S03]  /*126a0*/  STL.64 [R1+0x12c0], R128 ;  /* 0x0012c08001007387 */ /* 0x0005e60000100a00 */
[--C-:B-1----:R-:W-:Y:S01]  /*126b0*/  IMAD.WIDE R200, R241, 0x4, R126.reuse ;  /* 0x00000004f1c87825 */ /* 0x102fe200078e027e */
[----:B------:R1:W-:Y:S03]  /*126c0*/  STL.64 [R1+0x12c8], R202 ;  /* 0x0012c8ca01007387 */ /* 0x0003e60000100a00 */
        /* <DEDUP_REMOVED lines=27> */
[----:B---3--:R-:W3:Y:S04]  /*12880*/  LDL.LU R203, [R1+0x664] ;  /* 0x0006640001cb7983 */ /* 0x008ee80000300800 */
[----:B------:R-:W2:Y:S04]  /*12890*/  LDL.LU R232, [R1+0x660] ;  /* 0x0006600001e87983 */ /* 0x000ea80000300800 */
[----:B------:R-:W2:Y:S04]  /*128a0*/  LDL.LU R202, [R1+0x64c] ;  /* 0x00064c0001ca7983 */ /* 0x000ea80000300800 */
[----:B------:R-:W2:Y:S04]  /*128b0*/  LDL.LU R231, [R1+0x648] ;  /* 0x0006480001e77983 */ /* 0x000ea80000300800 */
[----:B------:R-:W2:Y:S04]  /*128c0*/  LDL.LU R230, [R1+0x63c] ;  /* 0x00063c0001e67983 */ /* 0x000ea80000300800 */
[----:B-1----:R-:W2:Y:S04]  /*128d0*/  LDL.LU R200, [R1+0x638] ;  /* 0x0006380001c87983 */ /* 0x002ea80000300800 */
[----:B------:R-:W2:Y:S04]  /*128e0*/  LDL.LU R201, [R1+0x634] ;  /* 0x0006340001c97983 */ /* 0x000ea80000300800 */
[----:B------:R-:W2:Y:S01]  /*128f0*/  LDL.LU R229, [R1+0x630] ;  /* 0x0006300001e57983 */ /* 0x000ea20000300800 */
[----:B------:R-:W-:-:S05]  /*12900*/  IMAD.WIDE R128, R237, 0x4, R126 ;  /* 0x00000004ed807825 */ /* 0x000fca00078e027e */
[----:B------:R1:W-:Y:S02]  /*12910*/  STL.64 [R1+0x1328], R128 ;  /* 0x0013288001007387 */ /* 0x0003e40000100a00 */
[----:B-1----:R-:W-:-:S05]  /*12920*/  IMAD.WIDE R128, R176, 0x4, R126 ;  /* 0x00000004b0807825 */ /* 0x002fca00078e027e */
[----:B------:R4:W-:Y:S01]  /*12930*/  STL.64 [R1+0x1330], R128 ;  /* 0x0013308001007387 */ /* 0x0009e20000100a00 */
[----:B------:R-:W-:Y:S02]  /*12940*/  IMAD R99, R99, UR72, RZ ;  /* 0x0000004863637c24 */ /* 0x000fe4000f8e02ff */
[----:B------:R-:W-:Y:S02]  /*12950*/  IMAD R100, R100, UR64, RZ ;  /* 0x0000004064647c24 */ /* 0x000fe4000f8e02ff */
[----:B------:R-:W-:Y:S02]  /*12960*/  IMAD R102, R102, UR50, RZ ;  /* 0x0000003266667c24 */ /* 0x000fe4000f8e02ff */
[----:B------:R-:W-:Y:S02]  /*12970*/  IMAD R103, R103, UR42, RZ ;  /* 0x0000002a67677c24 */ /* 0x000fe4000f8e02ff */
[----:B------:R-:W-:Y:S02]  /*12980*/  IMAD R104, R104, UR34, RZ ;  /* 0x0000002268687c24 */ /* 0x000fe4000f8e02ff */
[----:B------:R-:W-:-:S02]  /*12990*/  IMAD R105, R105, UR26, RZ ;  /* 0x0000001a69697c24 */ /* 0x000fc4000f8e02ff */
[----:B----4-:R-:W-:-:S05]  /*129a0*/  IMAD.WIDE R128, R236, 0x4, R126 ;  /* 0x00000004ec807825 */ /* 0x010fca00078e027e */
[----:B------:R1:W-:Y:S02]  /*129b0*/  STL.64 [R1+0x1338], R128 ;  /* 0x0013388001007387 */ /* 0x0003e40000100a00 */
[----:B-1----:R-:W-:-:S05]  /*129c0*/  IMAD.WIDE R128, R168, 0x4, R126 ;  /* 0x00000004a8807825 */ /* 0x002fca00078e027e */
        /* <DEDUP_REMOVED lines=29> */
[----:B--2---:R-:W-:-:S05]  /*12ba0*/  IMAD.WIDE R128, R235, 0x4, R126 ;  /* 0x00000004eb807825 */ /* 0x004fca00078e027e */
        /* <DEDUP_REMOVED lines=9> */
[----:B---3--:R-:W-:-:S05]  /*12c40*/  IMAD.WIDE R128, R203, 0x4, R126 ;  /* 0x00000004cb807825 */ /* 0x008fca00078e027e */
        /* <DEDUP_REMOVED lines=48> */
[----:B------:R1:W-:Y:S04]  /*12f50*/  STL.64 [R1+0x14a0], R128 ;  /* 0x0014a08001007387 */ /* 0x0003e80000100a00 */
[----:B-1----:R-:W2:Y:S01]  /*12f60*/  LDL.LU.64 R128, [R1+0x20b8] ;  /* 0x0020b80001807983 */ /* 0x002ea20000300a00 */
[----:B------:R-:W-:-:S04]  /*12f70*/  IMAD R119, R119, UR9, RZ ;  /* 0x0000000977777c24 */ /* 0x000fc8000f8e02ff */
[----:B------:R-:W-:-:S05]  /*12f80*/  IMAD.WIDE R126, R119, 0x4, R126 ;  /* 0x00000004777e7825 */ /* 0x000fca00078e027e */
[----:B------:R2:W-:Y:S02]  /*12f90*/  STL.64 [R1+0x14a8], R126 ;  /* 0x0014a87e01007387 */ /* 0x0005e40000100a00 */
[----:B--2---:R-:W-:-:S05]  /*12fa0*/  IMAD.WIDE R126, R38, 0x4, R128 ;  /* 0x00000004267e7825 */ /* 0x004fca00078e0280 */
[----:B------:R1:W-:Y:S02]  /*12fb0*/  STL.64 [R1+0x8a8], R126 ;  /* 0x0008a87e01007387 */ /* 0x0003e40000100a00 */
[----:B-1----:R-:W-:-:S05]  /*12fc0*/  IMAD.WIDE R126, R54, 0x4, R128 ;  /* 0x00000004367e7825 */ /* 0x002fca00078e0280 */
[----:B------:R1:W-:Y:S02]  /*12fd0*/  STL.64 [R1+0x8a0], R126 ;  /* 0x0008a07e01007387 */ /* 0x0003e40000100a00 */
[----:B-1----:R-:W-:-:S05]  /*12fe0*/  IMAD.WIDE R126, R56, 0x4, R128 ;  /* 0x00000004387e7825 */ /* 0x002fca00078e0280 */
[----:B------:R1:W-:Y:S02]  /*12ff0*/  STL.64 [R1+0x890], R126 ;  /* 0x0008907e01007387 */ /* 0x0003e40000100a00 */
[----:B-1----:R-:W-:-:S04]  /*13000*/  IMAD.WIDE R126, R154, 0x4, R128 ;  /* 0x000000049a7e7825 */ /* 0x002fc800078e0280 */
[--C-:B------:R-:W-:Y:S01]  /*13010*/  IMAD.WIDE R154, R155, 0x4, R128.reuse ;  /* 0x000000049b9a7825 */ /* 0x100fe200078e0280 */
[----:B------:R1:W-:Y:S04]  /*13020*/  STL.64 [R1+0x880], R126 ;  /* 0x0008807e01007387 */ /* 0x0003e80000100a00 */
[----:B------:R2:W-:Y:S01]  /*13030*/  STL.64 [R1+0x870], R154 ;  /* 0x0008709a01007387 */ /* 0x0005e20000100a00 */
[----:B-1----:R-:W-:-:S04]  /*13040*/  IMAD.WIDE R126, R156, 0x4, R128 ;  /* 0x000000049c7e7825 */ /* 0x002fc800078e0280 */
[--C-:B------:R-:W-:Y:S01]  /*13050*/  IMAD.WIDE R156, R157, 0x4, R128.reuse ;  /* 0x000000049d9c7825 */ /* 0x100fe200078e0280 */
[----:B------:R1:W-:Y:S03]  /*13060*/  STL.64 [R1+0x850], R126 ;  /* 0x0008507e01007387 */ /* 0x0003e60000100a00 */
[--C-:B--2---:R-:W-:Y:S01]  /*13070*/  IMAD.WIDE R154, R158, 0x4, R128.reuse ;  /* 0x000000049e9a7825 */ /* 0x104fe200078e0280 */
        /* <DEDUP_REMOVED lines=18> */
[----:B------:R-:W-:Y:S04]  /*131a0*/  STL.64 [R1+0x780], R156 ;  /* 0x0007809c01007387 */ /* 0x000fe80000100a00 */
[----:B------:R-:W-:Y:S01]  /*131b0*/  STL.64 [R1+0x778], R154 ;  /* 0x0007789a01007387 */ /* 0x000fe20000100a00 */
[----:B-1----:R-:W-:-:S04]  /*131c0*/  IMAD.WIDE R126, R57, 0x4, R128 ;  /* 0x00000004397e7825 */ /* 0x002fc800078e0280 */
[--C-:B------:R-:W-:Y:S01]  /*131d0*/  IMAD.WIDE R56, R58, 0x4, R128.reuse ;  /* 0x000000043a387825 */ /* 0x100fe200078e0280 */
[----:B------:R1:W-:Y:S03]  /*131e0*/  STL.64 [R1+0x770], R126 ;  /* 0x0007707e01007387 */ /* 0x0003e60000100a00 */
[--C-:B------:R-:W-:Y:S01]  /*131f0*/  IMAD.WIDE R58, R59, 0x4, R128.reuse ;  /* 0x000000043b3a7825 */ /* 0x100fe200078e0280 */
[----:B------:R2:W-:Y:S04]  /*13200*/  STL.64 [R1+0x768], R56 ;  /* 0x0007683801007387 */ /* 0x0005e80000100a00 */
[----:B------:R3:W-:Y:S01]  /*13210*/  STL.64 [R1+0x760], R58 ;  /* 0x0007603a01007387 */ /* 0x0007e20000100a00 */
[----:B-1----:R-:W-:-:S04]  /*13220*/  IMAD.WIDE R126, R60, 0x4, R128 ;  /* 0x000000043c7e7825 */ /* 0x002fc800078e0280 */
[--C-:B--2---:R-:W-:Y:S01]  /*13230*/  IMAD.WIDE R56, R61, 0x4, R128.reuse ;  /* 0x000000043d387825 */ /* 0x104fe200078e0280 */
[----:B------:R-:W-:Y:S03]  /*13240*/  STL.64 [R1+0x758], R126 ;  /* 0x0007587e01007387 */ /* 0x000fe60000100a00 */
[--C-:B---3--:R-:W-:Y:S01]  /*13250*/  IMAD.WIDE R58, R72, 0x4, R128.reuse ;  /* 0x00000004483a7825 */ /* 0x108fe200078e0280 */
[----:B------:R1:W-:Y:S03]  /*13260*/  STL.64 [R1+0x750], R56 ;  /* 0x0007503801007387 */ /* 0x0003e60000100a00 */
[--C-:B------:R-:W-:Y:S01]  /*13270*/  IMAD.WIDE R60, R71, 0x4, R128.reuse ;  /* 0x00000004473c7825 */ /* 0x100fe200078e0280 */
        /* <DEDUP_REMOVED lines=12> */
[----:B------:R2:W-:Y:S03]  /*13340*/  STL.64 [R1+0x6c8], R58 ;  /* 0x0006c83a01007387 */ /* 0x0005e60000100a00 */
[--C-:B------:R-:W-:Y:S01]  /*13350*/  IMAD.WIDE R38, R39, 0x4, R128.reuse ;  /* 0x0000000427267825 */ /* 0x100fe200078e0280 */
[----:B------:R-:W-:Y:S03]  /*13360*/  STL.64 [R1+0x6c0], R60 ;  /* 0x0006c03c01007387 */ /* 0x000fe60000100a00 */
[----:B-1----:R-:W-:-:S04]  /*13370*/  IMAD.WIDE R56, R63, 0x4, R128 ;  /* 0x000000043f387825 */ /* 0x002fc800078e0280 */
[--C-:B--2---:R-:W-:Y:S01]  /*13380*/  IMAD.WIDE R58, R25, 0x4, R128.reuse ;  /* 0x00000004193a7825 */ /* 0x104fe200078e0280 */
[----:B------:R1:W-:Y:S04]  /*13390*/  STL.64 [R1+0x6a8], R56 ;  /* 0x0006a83801007387 */ /* 0x0003e80000100a00 */
[----:B------:R-:W-:Y:S04]  /*133a0*/  STL.64 [R1+0x7e8], R58 ;  /* 0x0007e83a01007387 */ /* 0x000fe80000100a00 */
[----:B------:R2:W-:Y:S01]  /*133b0*/  STL.64 [R1+0x7d0], R38 ;  /* 0x0007d02601007387 */ /* 0x0005e20000100a00 */
[----:B-1----:R-:W-:-:S04]  /*133c0*/  IMAD.WIDE R56, R55, 0x4, R128 ;  /* 0x0000000437387825 */ /* 0x002fc800078e0280 */
[--C-:B------:R-:W-:Y:S01]  /*133d0*/  IMAD.WIDE R54, R69, 0x4, R128.reuse ;  /* 0x0000000445367825 */ /* 0x100fe200078e0280 */
[----:B--2---:R-:W2:Y:S04]  /*133e0*/  LDL.LU R38, [R1+0x44] ;  /* 0x0000440001267983 */ /* 0x004ea80000300800 */
[----:B------:R-:W-:Y:S04]  /*133f0*/  STL.64 [R1+0x678], R56 ;  /* 0x0006783801007387 */ /* 0x000fe80000100a00 */
[----:B------:R-:W3:Y:S04]  /*13400*/  LDL.LU R126, [R1+0x24] ;  /* 0x00002400017e7983 */ /* 0x000ee80000300800 */
[----:B------:R1:W-:Y:S04]  /*13410*/  STL.64 [R1+0x650], R54 ;  /* 0x0006503601007387 */ /* 0x0003e80000100a00 */
[----:B------:R-:W4:Y:S01]  /*13420*/  LDL.LU R127, [R1+0x8] ;  /* 0x00000800017f7983 */ /* 0x000f220000300800 */
[----:B------:R-:W-:-:S04]  /*13430*/  IMAD.WIDE R58, R186, 0x4, R128 ;  /* 0x00000004ba3a7825 */ /* 0x000fc800078e0280 */
[----:B-1----:R-:W-:-:S04]  /*13440*/  IMAD.WIDE R54, R185, 0x4, R128 ;  /* 0x00000004b9367825 */ /* 0x002fc800078e0280 */
[--C-:B------:R-:W-:Y:S01]  /*13450*/  IMAD.WIDE R56, R187, 0x4, R128.reuse ;  /* 0x00000004bb387825 */ /* 0x100fe200078e0280 */
[----:B------:R1:W-:Y:S04]  /*13460*/  STL.64 [R1+0x640], R54 ;  /* 0x0006403601007387 */ /* 0x0003e80000100a00 */
[----:B------:R1:W-:Y:S04]  /*13470*/  STL.64 [R1+0x2c0], R58 ;  /* 0x0002c03a01007387 */ /* 0x0003e80000100a00 */
        /* <DEDUP_REMOVED lines=23> */
[----:B------:R-:W-:Y:S04]  /*135f0*/  STL.64 [R1+0x1a0], R58 ;  /* 0x0001a03a01007387 */ /* 0x000fe80000100a00 */
        /* <DEDUP_REMOVED lines=12> */
[----:B------:R-:W-:Y:S01]  /*136c0*/  STL.64 [R1+0xf8], R56 ;  /* 0x0000f83801007387 */ /* 0x000fe20000100a00 */
[----:B-1----:R-:W-:-:S04]  /*136d0*/  IMAD.WIDE R54, R52, 0x4, R128 ;  /* 0x0000000434367825 */ /* 0x002fc800078e0280 */
[--C-:B------:R-:W-:Y:S01]  /*136e0*/  IMAD.WIDE R32, R51, 0x4, R128.reuse ;  /* 0x0000000433207825 */ /* 0x100fe200078e0280 */
[----:B------:R-:W-:Y:S03]  /*136f0*/  STL.64 [R1+0xe0], R54 ;  /* 0x0000e03601007387 */ /* 0x000fe60000100a00 */
[--C-:B------:R-:W-:Y:S01]  /*13700*/  IMAD.WIDE R52, R50, 0x4, R128.reuse ;  /* 0x0000000432347825 */ /* 0x100fe200078e0280 */
[----:B------:R1:W-:Y:S03]  /*13710*/  STL.64 [R1+0xc8], R32 ;  /* 0x0000c82001007387 */ /* 0x0003e60000100a00 */
[--C-:B------:R-:W-:Y:S01]  /*13720*/  IMAD.WIDE R50, R49, 0x4, R128.reuse ;  /* 0x0000000431327825 */ /* 0x100fe200078e0280 */
[----:B------:R-:W-:Y:S04]  /*13730*/  STL.64 [R1+0xb0], R52 ;  /* 0x0000b03401007387 */ /* 0x000fe80000100a00 */
[----:B------:R-:W-:Y:S01]  /*13740*/  STL.64 [R1+0x98], R50 ;  /* 0x0000983201007387 */ /* 0x000fe20000100a00 */
[----:B-1----:R-:W-:-:S04]  /*13750*/  IMAD.WIDE R32, R48, 0x4, R128 ;  /* 0x0000000430207825 */ /* 0x002fc800078e0280 */
[--C-:B------:R-:W-:Y:S01]  /*13760*/  IMAD.WIDE R48, R47, 0x4, R128.reuse ;  /* 0x000000042f307825 */ /* 0x100fe200078e0280 */
[----:B------:R2:W-:Y:S03]  /*13770*/  STL.64 [R1+0x80], R32 ;  /* 0x0000802001007387 */ /* 0x0005e60000100a00 */
[--C-:B------:R-:W-:Y:S01]  /*13780*/  IMAD.WIDE R46, R46, 0x4, R128.reuse ;  /* 0x000000042e2e7825 */ /* 0x100fe200078e0280 */
[----:B------:R-:W-:Y:S04]  /*13790*/  STL.64 [R1+0x68], R48 ;  /* 0x0000683001007387 */ /* 0x000fe80000100a00 */
[----:B------:R4:W-:Y:S01]  /*137a0*/  STL.64 [R1+0x50], R46 ;  /* 0x0000502e01007387 */ /* 0x0009e20000100a00 */
[----:B--2---:R-:W-:-:S04]  /*137b0*/  IMAD.WIDE R32, R38, 0x4, R128 ;  /* 0x0000000426207825 */ /* 0x004fc800078e0280 */
[--C-:B---3--:R-:W-:Y:S01]  /*137c0*/  IMAD.WIDE R38, R126, 0x4, R128.reuse ;  /* 0x000000047e267825 */ /* 0x108fe200078e0280 */
[----:B------:R-:W-:Y:S04]  /*137d0*/  STL.64 [R1+0x518], R32 ;  /* 0x0005182001007387 */ /* 0x000fe80000100a00 */
[----:B------:R1:W-:Y:S01]  /*137e0*/  STL.64 [R1+0x300], R38 ;  /* 0x0003002601007387 */ /* 0x0003e20000100a00 */
[----:B----4-:R-:W-:-:S03]  /*137f0*/  IMAD.WIDE R46, R127, 0x4, R128 ;  /* 0x000000047f2e7825 */ /* 0x010fc600078e0280 */
[----:B-1----:R-:W2:Y:S04]  /*13800*/  LDL.LU R38, [R1+0x40] ;  /* 0x0000400001267983 */ /* 0x002ea80000300800 */
[----:B------:R1:W-:Y:S04]  /*13810*/  STL.64 [R1+0x2f0], R46 ;  /* 0x0002f02e01007387 */ /* 0x0003e80000100a00 */
[----:B------:R-:W3:Y:S01]  /*13820*/  LDL.LU R127, [R1+0x20] ;  /* 0x00002000017f7983 */ /* 0x000ee20000300800 */
[----:B------:R-:W-:-:S05]  /*13830*/  IMAD.WIDE R32, R214, 0x4, R128 ;  /* 0x00000004d6207825 */ /* 0x000fca00078e0280 */
[----:B------:R4:W-:Y:S01]  /*13840*/  STL.64 [R1+0x2e0], R32 ;  /* 0x0002e02001007387 */ /* 0x0009e20000100a00 */
[----:B-1----:R-:W-:-:S03]  /*13850*/  IMAD.WIDE R46, R215, 0x4, R128 ;  /* 0x00000004d72e7825 */ /* 0x002fc600078e0280 */
[----:B------:R-:W2:Y:S01]  /*13860*/  LDL.LU R126, [R1+0x4] ;  /* 0x00000400017e7983 */ /* 0x000ea20000300800 */
[----:B------:R-:W-:-:S03]  /*13870*/  IMAD.WIDE R48, R217, 0x4, R128 ;  /* 0x00000004d9307825 */ /* 0x000fc600078e0280 */
[----:B------:R1:W-:Y:S01]  /*13880*/  STL.64 [R1+0x2d0], R46 ;  /* 0x0002d02e01007387 */ /* 0x0003e20000100a00 */
[----:B----4-:R-:W-:-:S05]  /*13890*/  IMAD.WIDE R32, R216, 0x4, R128 ;  /* 0x00000004d8207825 */ /* 0x010fca00078e0280 */
[----:B------:R4:W-:Y:S01]  /*138a0*/  STL.64 [R1+0x2b8], R32 ;  /* 0x0002b82001007387 */ /* 0x0009e20000100a00 */
[----:B-1----:R-:W-:-:S03]  /*138b0*/  IMAD.WIDE R46, R218, 0x4, R128 ;  /* 0x00000004da2e7825 */ /* 0x002fc600078e0280 */
        /* <DEDUP_REMOVED lines=8> */
[----:B-1----:R-:W-:-:S04]  /*13940*/  IMAD.WIDE R32, R222, 0x4, R128 ;  /* 0x00000004de207825 */ /* 0x002fc800078e0280 */
[--C-:B----4-:R-:W-:Y:S01]  /*13950*/  IMAD.WIDE R48, R223, 0x4, R128.reuse ;  /* 0x00000004df307825 */ /* 0x110fe200078e0280 */
        /* <DEDUP_REMOVED lines=14> */
[----:B------:R-:W-:Y:S03]  /*13a40*/  STL.64 [R1+0x180], R48 ;  /* 0x0001803001007387 */ /* 0x000fe60000100a00 */
[--C-:B------:R-:W-:Y:S01]  /*13a50*/  IMAD.WIDE R26, R29, 0x4, R128.reuse ;  /* 0x000000041d1a7825 */ /* 0x100fe200078e0280 */
[----:B------:R-:W-:Y:S03]  /*13a60*/  STL.64 [R1+0x168], R46 ;  /* 0x0001682e01007387 */ /* 0x000fe60000100a00 */
[----:B-1----:R-:W-:-:S04]  /*13a70*/  IMAD.WIDE R32, R28, 0x4, R128 ;  /* 0x000000041c207825 */ /* 0x002fc800078e0280 */
[--C-:B------:R-:W-:Y:S01]  /*13a80*/  IMAD.WIDE R30, R30, 0x4, R128.reuse ;  /* 0x000000041e1e7825 */ /* 0x100fe200078e0280 */
[----:B------:R-:W-:Y:S03]  /*13a90*/  STL.64 [R1+0x150], R32 ;  /* 0x0001502001007387 */ /* 0x000fe60000100a00 */
[--C-:B------:R-:W-:Y:S01]  /*13aa0*/  IMAD.WIDE R28, R45, 0x4, R128.reuse ;  /* 0x000000042d1c7825 */ /* 0x100fe200078e0280 */
[----:B------:R1:W-:Y:S04]  /*13ab0*/  STL.64 [R1+0x138], R26 ;  /* 0x0001381a01007387 */ /* 0x0003e80000100a00 */
        /* <DEDUP_REMOVED lines=13> */
[----:B------:R-:W-:Y:S01]  /*13b90*/  STL.64 [R1+0x78], R28 ;  /* 0x0000781c01007387 */ /* 0x000fe20000100a00 */
[----:B-1----:R-:W-:-:S04]  /*13ba0*/  IMAD.WIDE R26, R35, 0x4, R128 ;  /* 0x00000004231a7825 */ /* 0x002fc800078e0280 */
[--C-:B----4-:R-:W-:Y:S01]  /*13bb0*/  IMAD.WIDE R30, R23, 0x4, R128.reuse ;  /* 0x00000004171e7825 */ /* 0x110fe200078e0280 */
[----:B------:R3:W-:Y:S04]  /*13bc0*/  STL.64 [R1+0x60], R26 ;  /* 0x0000601a01007387 */ /* 0x0007e80000100a00 */
[----:B------:R1:W-:Y:S01]  /*13bd0*/  STL.64 [R1+0x48], R30 ;  /* 0x0000481e01007387 */ /* 0x0003e20000100a00 */
[----:B---3--:R-:W-:-:S03]  /*13be0*/  IMAD.WIDE R26, R127, 0x4, R128 ;  /* 0x000000047f1a7825 */ /* 0x008fc600078e0280 */
[----:B------:R-:W3:Y:S01]  /*13bf0*/  LDL.LU R127, [R1+0x3c] ;  /* 0x00003c00017f7983 */ /* 0x000ee20000300800 */
[----:B--2---:R-:W-:-:S05]  /*13c00*/  IMAD.WIDE R28, R38, 0x4, R128 ;  /* 0x00000004261c7825 */ /* 0x004fca00078e0280 */
[----:B------:R2:W-:Y:S01]  /*13c10*/  STL.64 [R1+0x308], R28 ;  /* 0x0003081c01007387 */ /* 0x0005e20000100a00 */
[----:B-1----:R-:W-:-:S03]  /*13c20*/  IMAD.WIDE R30, R252, 0x4, R128 ;  /* 0x00000004fc1e7825 */ /* 0x002fc600078e0280 */
[----:B------:R1:W-:Y:S01]  /*13c30*/  STL.64 [R1+0x2f8], R26 ;  /* 0x0002f81a01007387 */ /* 0x0003e20000100a00 */
[----:B--2---:R-:W-:-:S04]  /*13c40*/  IMAD.WIDE R28, R126, 0x4, R128 ;  /* 0x000000047e1c7825 */ /* 0x004fc800078e0280 */
[--C-:B-1----:R-:W-:Y:S01]  /*13c50*/  IMAD.WIDE R26, R173, 0x4, R128.reuse ;  /* 0x00000004ad1a7825 */ /* 0x102fe200078e0280 */
[----:B------:R1:W-:Y:S04]  /*13c60*/  STL.64 [R1+0x2e8], R28 ;  /* 0x0002e81c01007387 */ /* 0x0003e80000100a00 */
[----:B------:R2:W-:Y:S04]  /*13c70*/  STL.64 [R1+0x2d8], R30 ;  /* 0x0002d81e01007387 */ /* 0x0005e80000100a00 */
[----:B------:R4:W-:Y:S01]  /*13c80*/  STL.64 [R1+0x2c8], R26 ;  /* 0x0002c81a01007387 */ /* 0x0009e20000100a00 */
[----:B-1----:R-:W-:-:S04]  /*13c90*/  IMAD.WIDE R28, R249, 0x4, R128 ;  /* 0x00000004f91c7825 */ /* 0x002fc800078e0280 */
[--C-:B--2---:R-:W-:Y:S01]  /*13ca0*/  IMAD.WIDE R30, R246, 0x4, R128.reuse ;  /* 0x00000004f61e7825 */ /* 0x104fe200078e0280 */
[----:B------:R1:W-:Y:S03]  /*13cb0*/  STL.64 [R1+0x2b0], R28 ;  /* 0x0002b01c01007387 */ /* 0x0003e60000100a00 */
[--C-:B----4-:R-:W-:Y:S01]  /*13cc0*/  IMAD.WIDE R26, R248, 0x4, R128.reuse ;  /* 0x00000004f81a7825 */ /* 0x110fe200078e0280 */
        /* <DEDUP_REMOVED lines=30> */
[----:B------:R-:W-:Y:S04]  /*13eb0*/  STL.64 [R1+0x130], R30 ;  /* 0x0001301e01007387 */ /* 0x000fe80000100a00 */
[----:B------:R2:W-:Y:S01]  /*13ec0*/  STL.64 [R1+0x118], R26 ;  /* 0x0001181a01007387 */ /* 0x0005e20000100a00 */
[----:B-1----:R-:W-:-:S04]  /*13ed0*/  IMAD.WIDE R28, R22, 0x4, R128 ;  /* 0x00000004161c7825 */ /* 0x002fc800078e0280 */
[--C-:B------:R-:W-:Y:S01]  /*13ee0*/  IMAD.WIDE R22, R21, 0x4, R128.reuse ;  /* 0x0000000415167825 */ /* 0x100fe200078e0280 */
[----:B------:R-:W-:Y:S03]  /*13ef0*/  STL.64 [R1+0x100], R28 ;  /* 0x0001001c01007387 */ /* 0x000fe60000100a00 */
[--C-:B--2---:R-:W-:Y:S01]  /*13f00*/  IMAD.WIDE R26, R20, 0x4, R128.reuse ;  /* 0x00000004141a7825 */ /* 0x104fe200078e0280 */
[----:B------:R1:W-:Y:S03]  /*13f10*/  STL.64 [R1+0xe8], R22 ;  /* 0x0000e81601007387 */ /* 0x0003e60000100a00 */
[--C-:B------:R-:W-:Y:S01]  /*13f20*/  IMAD.WIDE R20, R19, 0x4, R128.reuse ;  /* 0x0000000413147825 */ /* 0x100fe200078e0280 */
        /* <DEDUP_REMOVED lines=10> */
[----:B-1----:R-:W-:-:S05]  /*13fd0*/  IMAD.WIDE R18, R14, 0x4, R128 ;  /* 0x000000040e127825 */ /* 0x002fca00078e0280 */
[----:B------:R1:W-:Y:S01]  /*13fe0*/  STL.64 [R1+0x40], R18 ;  /* 0x0000401201007387 */ /* 0x0003e20000100a00 */
[--C-:B--2---:R-:W-:Y:S02]  /*13ff0*/  IMAD.WIDE R16, R142, 0x4, R128.reuse ;  /* 0x000000048e107825 */ /* 0x104fe400078e0280 */
[----:B------:R-:W2:Y:S02]  /*14000*/  LDC R142, c[0x0][0x3a0] ;  /* 0x0000e800ff8e7b82 */ /* 0x000ea40000000800 */
[----:B-1----:R-:W-:-:S04]  /*14010*/  IMAD.WIDE R18, R213, 0x4, R128 ;  /* 0x00000004d5127825 */ /* 0x002fc800078e0280 */
[----:B---3--:R-:W-:-:S05]  /*14020*/  IMAD.WIDE R14, R127, 0x4, R128 ;  /* 0x000000047f0e7825 */ /* 0x008fca00078e0280 */
[----:B------:R1:W-:Y:S04]  /*14030*/  STL.64 [R1+0x310], R14 ;  /* 0x0003100e01007387 */ /* 0x0003e80000100a00 */
[----:B------:R3:W-:Y:S01]  /*14040*/  STL.64 [R1+0x408], R16 ;  /* 0x0004081001007387 */ /* 0x0007e20000100a00 */
[--C-:B-1----:R-:W-:Y:S02]  /*14050*/  IMAD.WIDE R14, R174, 0x4, R128.reuse ;  /* 0x00000004ae0e7825 */ /* 0x102fe400078e0280 */
[----:B------:R-:W1:Y:S02]  /*14060*/  LDC R174, c[0x0][0x3a0] ;  /* 0x0000e800ffae7b82 */ /* 0x000e640000000800 */
[--C-:B---3--:R-:W-:Y:S01]  /*14070*/  IMAD.WIDE R16, R172, 0x4, R128.reuse ;  /* 0x00000004ac107825 */ /* 0x108fe200078e0280 */
[----:B------:R3:W-:Y:S04]  /*14080*/  STL.64 [R1+0x400], R14 ;  /* 0x0004000e01007387 */ /* 0x0007e80000100a00 */
[----:B------:R4:W-:Y:S01]  /*14090*/  STL.64 [R1+0x3f8], R16 ;  /* 0x0003f81001007387 */ /* 0x0009e20000100a00 */
[----:B------:R-:W1:Y:S01]  /*140a0*/  LDC R172, c[0x0][0x3a0] ;  /* 0x0000e800ffac7b82 */ /* 0x000e620000000800 */
[----:B---3--:R-:W-:-:S07]  /*140b0*/  IMAD.WIDE R14, R171, 0x4, R128 ;  /* 0x00000004ab0e7825 */ /* 0x008fce00078e0280 */
[----:B------:R-:W3:Y:S01]  /*140c0*/  LDC R171, c[0x0][0x3a0] ;  /* 0x0000e800ffab7b82 */ /* 0x000ee20000000800 */
[--C-:B----4-:R-:W-:Y:S01]  /*140d0*/  IMAD.WIDE R16, R151, 0x4, R128.reuse ;  /* 0x0000000497107825 */ /* 0x110fe200078e0280 */
[----:B------:R4:W-:Y:S04]  /*140e0*/  STL.64 [R1+0x3f0], R14 ;  /* 0x0003f00e01007387 */ /* 0x0009e80000100a00 */
[----:B------:R2:W-:Y:S02]  /*140f0*/  STL.64 [R1+0x3e8], R16 ;  /* 0x0003e81001007387 */ /* 0x0005e40000100a00 */
[----:B------:R-:W1:Y:S01]  /*14100*/  LDC R151, c[0x0][0x3a0] ;  /* 0x0000e800ff977b82 */ /* 0x000e620000000800 */
[----:B----4-:R-:W-:-:S04]  /*14110*/  IMAD.WIDE R14, R251, 0x4, R128 ;  /* 0x00000004fb0e7825 */ /* 0x010fc800078e0280 */
[--C-:B--2---:R-:W-:Y:S01]  /*14120*/  IMAD.WIDE R16, R184, 0x4, R128.reuse ;  /* 0x00000004b8107825 */ /* 0x104fe200078e0280 */
[----:B------:R2:W-:Y:S04]  /*14130*/  STL.64 [R1+0x3e0], R14 ;  /* 0x0003e00e01007387 */ /* 0x0005e80000100a00 */
[----:B------:R4:W-:Y:S04]  /*14140*/  STL.64 [R1+0x3d8], R18 ;  /* 0x0003d81201007387 */ /* 0x0009e80000100a00 */
[----:B------:R4:W-:Y:S01]  /*14150*/  STL.64 [R1+0x3d0], R16 ;  /* 0x0003d01001007387 */ /* 0x0009e20000100a00 */
[----:B--2---:R-:W-:-:S04]  /*14160*/  IMAD.WIDE R14, R183, 0x4, R128 ;  /* 0x00000004b70e7825 */ /* 0x004fc800078e0280 */
[--C-:B----4-:R-:W-:Y:S01]  /*14170*/  IMAD.WIDE R18, R153, 0x4, R128.reuse ;  /* 0x0000000499127825 */ /* 0x110fe200078e0280 */
[----:B------:R2:W-:Y:S03]  /*14180*/  STL.64 [R1+0x3c8], R14 ;  /* 0x0003c80e01007387 */ /* 0x0005e60000100a00 */
[--C-:B------:R-:W-:Y:S01]  /*14190*/  IMAD.WIDE R16, R152, 0x4, R128.reuse ;  /* 0x0000000498107825 */ /* 0x100fe200078e0280 */
[----:B------:R4:W-:Y:S04]  /*141a0*/  STL.64 [R1+0x3c0], R18 ;  /* 0x0003c01201007387 */ /* 0x0009e80000100a00 */
[----:B------:R1:W-:Y:S01]  /*141b0*/  STL.64 [R1+0x3b8], R16 ;  /* 0x0003b81001007387 */ /* 0x0003e20000100a00 */
[----:B--2---:R-:W-:-:S04]  /*141c0*/  IMAD.WIDE R14, R132, 0x4, R128 ;  /* 0x00000004840e7825 */ /* 0x004fc800078e0280 */
[--C-:B----4-:R-:W-:Y:S01]  /*141d0*/  IMAD.WIDE R18, R131, 0x4, R128.reuse ;  /* 0x0000000483127825 */ /* 0x110fe200078e0280 */
[----:B------:R2:W-:Y:S03]  /*141e0*/  STL.64 [R1+0x3b0], R14 ;  /* 0x0003b00e01007387 */ /* 0x0005e60000100a00 */
[--C-:B-1----:R-:W-:Y:S01]  /*141f0*/  IMAD.WIDE R16, R130, 0x4, R128.reuse ;  /* 0x0000000482107825 */ /* 0x102fe200078e0280 */
[----:B------:R1:W-:Y:S04]  /*14200*/  STL.64 [R1+0x3a8], R18 ;  /* 0x0003a81201007387 */ /* 0x0003e80000100a00 */
[----:B------:R4:W-:Y:S01]  /*14210*/  STL.64 [R1+0x3a0], R16 ;  /* 0x0003a01001007387 */ /* 0x0009e20000100a00 */
[----:B--2---:R-:W-:-:S04]  /*14220*/  IMAD.WIDE R14, R117, 0x4, R128 ;  /* 0x00000004750e7825 */ /* 0x004fc800078e0280 */
        /* <DEDUP_REMOVED lines=31> */
[----:B------:R-:W-:Y:S03]  /*14420*/  STL.64 [R1+0x320], R8 ;  /* 0x0003200801007387 */ /* 0x000fe60000100a00 */
[--C-:B------:R-:W-:Y:S01]  /*14430*/  IMAD.WIDE R2, R125, 0x4, R128.reuse ;  /* 0x000000047d027825 */ /* 0x100fe200078e0280 */
[----:B------:R2:W-:Y:S03]  /*14440*/  STL.64 [R1+0x318], R4 ;  /* 0x0003180401007387 */ /* 0x0005e60000100a00 */
[----:B-1----:R-:W-:-:S05]  /*14450*/  IMAD.WIDE R6, R24, 0x4, R128 ;  /* 0x0000000418067825 */ /* 0x002fca00078e0280 */
[----:B------:R1:W-:Y:S01]  /*14460*/  STL.64 [R1+0x410], R6 ;  /* 0x0004100601007387 */ /* 0x0003e20000100a00 */
[----:B--2---:R-:W-:-:S03]  /*14470*/  IMAD.WIDE R4, R121, 0x4, R128 ;  /* 0x0000000479047825 */ /* 0x004fc600078e0280 */
        /* <DEDUP_REMOVED lines=148> */
[----:B------:R-:W-:Y:S03]  /*14dc0*/  STL.64 [R1+0xe90], R6 ;  /* 0x000e900601007387 */ /* 0x000fe60000100a00 */
[--C-:B----4-:R-:W-:Y:S02]  /*14dd0*/  IMAD.WIDE R4, R122, 0x4, R128.reuse ;  /* 0x000000047a047825 */ /* 0x110fe400078e0280 */
[----:B------:R-:W2:Y:S04]  /*14de0*/  LDL.LU R122, [R1+0x20b4] ;  /* 0x0020b400017a7983 */ /* 0x000ea80000300800 */
[----:B------:R1:W-:Y:S02]  /*14df0*/  STL.64 [R1+0xe98], R2 ;  /* 0x000e980201007387 */ /* 0x0003e40000100a00 */
[----:B-1----:R-:W-:-:S02]  /*14e00*/  IMAD.WIDE R2, R123, 0x4, R128 ;  /* 0x000000047b027825 */ /* 0x002fc400078e0280 */
[----:B------:R-:W4:Y:S04]  /*14e10*/  LDL.LU R123, [R1+0x20b0] ;  /* 0x0020b000017b7983 */ /* 0x000f280000300800 */
[----:B------:R1:W-:Y:S02]  /*14e20*/  STL.64 [R1+0xeb0], R4 ;  /* 0x000eb00401007387 */ /* 0x0003e40000100a00 */
[--C-:B-1----:R-:W-:Y:S02]  /*14e30*/  IMAD.WIDE R4, R243, 0x4, R128.reuse ;  /* 0x00000004f3047825 */ /* 0x102fe400078e0280 */
[----:B------:R-:W2:Y:S04]  /*14e40*/  LDL.LU R243, [R1+0x20ac] ;  /* 0x0020ac0001f37983 */ /* 0x000ea80000300800 */
[----:B------:R1:W-:Y:S02]  /*14e50*/  STL.64 [R1+0xeb8], R2 ;  /* 0x000eb80201007387 */ /* 0x0003e40000100a00 */
[----:B-1----:R-:W-:-:S02]  /*14e60*/  IMAD.WIDE R2, R124, 0x4, R128 ;  /* 0x000000047c027825 */ /* 0x002fc400078e0280 */
[----:B------:R-:W2:Y:S02]  /*14e70*/  LDL.LU R124, [R1+0x20a8] ;  /* 0x0020a800017c7983 */ /* 0x000ea40000300800 */
[--C-:B------:R-:W-:Y:S02]  /*14e80*/  IMAD.WIDE R6, R199, 0x4, R128.reuse ;  /* 0x00000004c7067825 */ /* 0x100fe400078e0280 */
[----:B------:R1:W-:Y:S04]  /*14e90*/  STL.64 [R1+0xee0], R4 ;  /* 0x000ee00401007387 */ /* 0x0003e80000100a00 */
[----:B------:R3:W-:Y:S04]  /*14ea0*/  STL.64 [R1+0xf08], R2 ;  /* 0x000f080201007387 */ /* 0x0007e80000100a00 */
[----:B------:R3:W-:Y:S01]  /*14eb0*/  STL.64 [R1+0xf10], R6 ;  /* 0x000f100601007387 */ /* 0x0007e20000100a00 */
[----:B-1----:R-:W-:-:S04]  /*14ec0*/  IMAD.WIDE R4, R170, 0x4, R128 ;  /* 0x00000004aa047825 */ /* 0x002fc800078e0280 */
[--C-:B---3--:R-:W-:Y:S01]  /*14ed0*/  IMAD.WIDE R2, R169, 0x4, R128.reuse ;  /* 0x00000004a9027825 */ /* 0x108fe200078e0280 */
[----:B------:R1:W-:Y:S03]  /*14ee0*/  STL.64 [R1+0xf80], R4 ;  /* 0x000f800401007387 */ /* 0x0003e60000100a00 */
[--C-:B------:R-:W-:Y:S01]  /*14ef0*/  IMAD.WIDE R6, R141, 0x4, R128.reuse ;  /* 0x000000048d067825 */ /* 0x100fe200078e0280 */
        /* <DEDUP_REMOVED lines=19> */
[----:B------:R-:W-:Y:S01]  /*15030*/  STL.64 [R1+0xf20], R6 ;  /* 0x000f200601007387 */ /* 0x000fe20000100a00 */
[----:B-1----:R-:W-:-:S04]  /*15040*/  IMAD.WIDE R4, R119, 0x4, R128 ;  /* 0x0000000477047825 */ /* 0x002fc800078e0280 */
[----:B---3--:R-:W-:Y:S01]  /*15050*/  IMAD.WIDE R2, R120, 0x4, R128 ;  /* 0x0000000478027825 */ /* 0x008fe200078e0280 */
[----:B------:R-:W-:Y:S04]  /*15060*/  STL.64 [R1+0xf18], R4 ;  /* 0x000f180401007387 */ /* 0x000fe80000100a00 */
[----:B------:R1:W-:Y:S01]  /*15070*/  STL.64 [R1+0x528], R2 ;  /* 0x0005280201007387 */ /* 0x0003e20000100a00 */
[----:B------:R-:W-:Y:S01]  /*15080*/  IADD3 R0, PT, PT, R174, -0x11, RZ ;  /* 0xffffffefae007810 */ /* 0x000fe20007ffe0ff */
[----:B-1----:R-:W-:Y:S02]  /*15090*/  VIADD R3, R171, 0xfffffff7 ;  /* 0xfffffff7ab037836 */ /* 0x002fe40000000000 */
[----:B------:R-:W-:Y:S01]  /*150a0*/  VIADD R2, R172, 0xfffffff3 ;  /* 0xfffffff3ac027836 */ /* 0x000fe20000000000 */
[----:B------:R-:W-:-:S02]  /*150b0*/  IADD3 R4, PT, PT, R151, -0x5, RZ ;  /* 0xfffffffb97047810 */ /* 0x000fc40007ffe0ff */
[----:B------:R-:W-:Y:S02]  /*150c0*/  ISETP.GE.U32.AND P3, PT, R3, 0x7fffff78, PT ;  /* 0x7fffff780300780c */ /* 0x000fe40003f66070 */
[----:B------:R-:W-:Y:S02]  /*150d0*/  ISETP.GE.U32.AND P4, PT, R2, 0x7fffff74, PT ;  /* 0x7fffff740200780c */ /* 0x000fe40003f86070 */
[----:B------:R-:W-:Y:S02]  /*150e0*/  ISETP.GE.U32.AND P2, PT, R4, 0x7fffff7c, PT ;  /* 0x7fffff7c0400780c */ /* 0x000fe40003f46070 */
[----:B------:R-:W-:Y:S01]  /*150f0*/  ISETP.GE.U32.AND P5, PT, R0, 0x7fffff70, PT ;  /* 0x7fffff700000780c */ /* 0x000fe20003fa6070 */
[----:B------:R-:W-:-:S05]  /*15100*/  VIADD R142, R142, 0xffffffff ;  /* 0xffffffff8e8e7836 */ /* 0x000fca0000000000 */
[----:B------:R-:W-:Y:S01]  /*15110*/  ISETP.GE.U32.AND P1, PT, R142, 0x7fffff80, PT ;  /* 0x7fffff808e00780c */ /* 0x000fe20003f26070 */
[C---:B--2---:R-:W-:Y:S01]  /*15120*/  IMAD.SHL.U32 R3, R124.reuse, 0x2, RZ ;  /* 0x000000027c037824 */ /* 0x044fe200078e00ff */
[CC--:B------:R-:W-:Y:S01]  /*15130*/  LEA R94, P0, R124.reuse, R122.reuse, 0x3 ;  /* 0x0000007a7c5e7211 */ /* 0x0c0fe200078018ff */
[C---:B------:R-:W-:Y:S02]  /*15140*/  IMAD R2, R124.reuse, 0xc, RZ ;  /* 0x0000000c7c027824 */ /* 0x040fe400078e02ff */
[C---:B------:R-:W-:Y:S01]  /*15150*/  IMAD R4, R124.reuse, 0x3, RZ ;  /* 0x000000037c047824 */ /* 0x040fe200078e02ff */
[-C--:B----4-:R-:W-:Y:S01]  /*15160*/  LEA.HI.X.SX32 R95, R3, R123.reuse, 0x2, P0 ;  /* 0x0000007b035f7211 */ /* 0x090fe200000f16ff */
[----:B------:R-:W-:Y:S01]  /*15170*/  IMAD.SHL.U32 R0, R124, 0x4, RZ ;  /* 0x000000047c007824 */ /* 0x000fe200078e00ff */
[-C--:B------:R-:W-:Y:S01]  /*15180*/  IADD3 R96, P6, PT, R2, R122.reuse, RZ ;  /* 0x0000007a02607210 */ /* 0x080fe20007fde0ff */
[----:B------:R-:W-:Y:S02]  /*15190*/  IMAD R5, R124, 0x14, RZ ;  /* 0x000000147c057824 */ /* 0x000fe400078e02ff */
[----:B------:R1:W-:Y:S01]  /*151a0*/  STL.64 [R1+0x8], R94 ;  /* 0x0000085e01007387 */ /* 0x0003e20000100a00 */
[----:B------:R-:W-:Y:S01]  /*151b0*/  LEA.HI.X.SX32 R97, R4, R123, 0x2, P6 ;  /* 0x0000007b04617211 */ /* 0x000fe200030f16ff */
[C---:B------:R-:W-:Y:S01]  /*151c0*/  IMAD R8, R124.reuse, 0x18, RZ ;  /* 0x000000187c087824 */ /* 0x040fe200078e02ff */
[C---:B------:R-:W-:Y:S01]  /*151d0*/  LEA R250, P6, R124.reuse, R122, 0x4 ;  /* 0x0000007a7cfa7211 */ /* 0x040fe200078c20ff */
[----:B------:R-:W-:-:S02]  /*151e0*/  IMAD R6, R124, 0x5, RZ ;  /* 0x000000057c067824 */ /* 0x000fc400078e02ff */
[----:B------:R-:W-:Y:S01]  /*151f0*/  IMAD R7, R124, 0x6, RZ ;  /* 0x000000067c077824 */ /* 0x000fe200078e02ff */
[CC--:B------:R-:W-:Y:S02]  /*15200*/  LEA.HI.X.SX32 R251, R0.reuse, R123.reuse, 0x2, P6 ;  /* 0x0000007b00fb7211 */ /* 0x0c0fe400030f16ff */
[-C--:B-1----:R-:W-:Y:S01]  /*15210*/  IADD3 R94, P0, PT, R0, R122.reuse, RZ ;  /* 0x0000007a005e7210 */ /* 0x082fe20007f1e0ff */
[----:B------:R-:W-:Y:S01]  /*15220*/  IMAD R13, R124, 0x1c, RZ ;  /* 0x0000001c7c0d7824 */ /* 0x000fe200078e02ff */
[-C--:B------:R-:W-:Y:S02]  /*15230*/  IADD3 R240, P6, PT, R8, R122.reuse, RZ ;  /* 0x0000007a08f07210 */ /* 0x080fe40007fde0ff */
[CC--:B------:R-:W-:Y:S02]  /*15240*/  LEA.HI.X.SX32 R95, R124.reuse, R123.reuse, 0x2, P0 ;  /* 0x0000007b7c5f7211 */ /* 0x0c0fe400000f16ff */
[-C--:B------:R-:W-:Y:S01]  /*15250*/  IADD3 R244, P0, PT, R5, R122.reuse, RZ ;  /* 0x0000007a05f47210 */ /* 0x080fe20007f1e0ff */
[C---:B------:R-:W-:Y:S01]  /*15260*/  IMAD R9, R124.reuse, 0x7, RZ ;  /* 0x000000077c097824 */ /* 0x040fe200078e02ff */
[-C--:B------:R-:W-:Y:S01]  /*15270*/  LEA.HI.X.SX32 R241, R7, R123.reuse, 0x2, P6 ;  /* 0x0000007b07f17211 */ /* 0x080fe200030f16ff */
[----:B------:R-:W-:Y:S01]  /*15280*/  IMAD R21, R124, 0x24, RZ ;  /* 0x000000247c157824 */ /* 0x000fe200078e02ff */
[----:B------:R-:W-:Y:S01]  /*15290*/  LEA.HI.X.SX32 R245, R6, R123, 0x2, P0 ;  /* 0x0000007b06f57211 */ /* 0x000fe200000f16ff */
[----:B------:R-:W-:Y:S01]  /*152a0*/  IMAD R25, R124, 0x28, RZ ;  /* 0x000000287c197824 */ /* 0x000fe200078e02ff */
[----:B------:R-:W-:-:S02]  /*152b0*/  IADD3 R238, P0, PT, R13, R122, RZ ;  /* 0x0000007a0dee7210 */ /* 0x000fc40007f1e0ff */
[C---:B------:R-:W-:Y:S02]  /*152c0*/  SHF.L.U32 R10, R124.reuse, 0x3, RZ ;  /* 0x000000037c0a7819 */ /* 0x040fe400000006ff */
[CC--:B------:R-:W-:Y:S01]  /*152d0*/  LEA R236, P6, R124.reuse, R122.reuse, 0x5 ;  /* 0x0000007a7cec7211 */ /* 0x0c0fe200078c28ff */
[C---:B------:R-:W-:Y:S01]  /*152e0*/  IMAD R11, R124.reuse, 0x9, RZ ;  /* 0x000000097c0b7824 */ /* 0x040fe200078e02ff */
[-C--:B------:R-:W-:Y:S01]  /*152f0*/  LEA.HI.X.SX32 R239, R9, R123.reuse, 0x2, P0 ;  /* 0x0000007b09ef7211 */ /* 0x080fe200000f16ff */
[C---:B------:R-:W-:Y:S01]  /*15300*/  IMAD R12, R124.reuse, 0xa, RZ ;  /* 0x0000000a7c0c7824 */ /* 0x040fe200078e02ff */
[-C--:B------:R-:W-:Y:S01]  /*15310*/  IADD3 R234, P0, PT, R21, R122.reuse, RZ ;  /* 0x0000007a15ea7210 */ /* 0x080fe20007f1e0ff */
[----:B------:R-:W-:Y:S01]  /*15320*/  IMAD R29, R124, 0x2c, RZ ;  /* 0x0000002c7c1d7824 */ /* 0x000fe200078e02ff */
[-C--:B------:R-:W-:Y:S01]  /*15330*/  LEA.HI.X.SX32 R237, R10, R123.reuse, 0x2, P6 ;  /* 0x0000007b0aed7211 */ /* 0x080fe200030f16ff */
[C---:B------:R-:W-:Y:S01]  /*15340*/  IMAD R32, R124.reuse, 0x30, RZ ;  /* 0x000000307c207824 */ /* 0x040fe200078e02ff */
[-C--:B------:R-:W-:Y:S01]  /*15350*/  IADD3 R232, P6, PT, R25, R122.reuse, RZ ;  /* 0x0000007a19e87210 */ /* 0x080fe20007fde0ff */
[C---:B------:R-:W-:Y:S01]  /*15360*/  IMAD R14, R124.reuse, 0xb, RZ ;  /* 0x0000000b7c0e7824 */ /* 0x040fe200078e02ff */
[-C--:B------:R-:W-:Y:S01]  /*15370*/  LEA.HI.X.SX32 R235, R11, R123.reuse, 0x2, P0 ;  /* 0x0000007b0beb7211 */ /* 0x080fe200000f16ff */
[C---:B------:R-:W-:Y:S01]  /*15380*/  IMAD R37, R124.reuse, 0x34, RZ ;  /* 0x000000347c257824 */ /* 0x040fe200078e02ff */
[----:B------:R-:W-:Y:S01]  /*15390*/  IADD3 R230, P0, PT, R29, R122, RZ ;  /* 0x0000007a1de67210 */ /* 0x000fe20007f1e0ff */
[----:B------:R-:W-:Y:S01]  /*153a0*/  IMAD R41, R124, 0x38, RZ ;  /* 0x000000387c297824 */ /* 0x000fe200078e02ff */
[----:B------:R-:W-:-:S02]  /*153b0*/  LEA.HI.X.SX32 R233, R12, R123, 0x2, P6 ;  /* 0x0000007b0ce97211 */ /* 0x000fc400030f16ff */
[-C--:B------:R-:W-:Y:S01]  /*153c0*/  IADD3 R228, P6, PT, R32, R122.reuse, RZ ;  /* 0x0000007a20e47210 */ /* 0x080fe20007fde0ff */
[----:B------:R-:W-:Y:S01]  /*153d0*/  IMAD R15, R124, 0xd, RZ ;  /* 0x0000000d7c0f7824 */ /* 0x000fe200078e02ff */
[-C--:B------:R-:W-:Y:S01]  /*153e0*/  LEA.HI.X.SX32 R231, R14, R123.reuse, 0x2, P0 ;  /* 0x0000007b0ee77211 */ /* 0x080fe200000f16ff */
[C---:B------:R-:W-:Y:S01]  /*153f0*/  IMAD R16, R124.reuse, 0xe, RZ ;  /* 0x0000000e7c107824 */ /* 0x040fe200078e02ff */
[-C--:B------:R-:W-:Y:S01]  /*15400*/  IADD3 R226, P0, PT, R37, R122.reuse, RZ ;  /* 0x0000007a25e27210 */ /* 0x080fe20007f1e0ff */
[----:B------:R-:W-:Y:S01]  /*15410*/  IMAD R45, R124, 0x3c, RZ ;  /* 0x0000003c7c2d7824 */ /* 0x000fe200078e02ff */
[-C--:B------:R-:W-:Y:S02]  /*15420*/  LEA.HI.X.SX32 R229, R2, R123.reuse, 0x2, P6 ;  /* 0x0000007b02e57211 */ /* 0x080fe400030f16ff */
[-C--:B------:R-:W-:Y:S01]  /*15430*/  IADD3 R224, P6, PT, R41, R122.reuse, RZ ;  /* 0x0000007a29e07210 */ /* 0x080fe20007fde0ff */
[C---:B------:R-:W-:Y:S01]  /*15440*/  IMAD R17, R124.reuse, 0xf, RZ ;  /* 0x0000000f7c117824 */ /* 0x040fe200078e02ff */
[-C--:B------:R-:W-:Y:S01]  /*15450*/  LEA.HI.X.SX32 R227, R15, R123.reuse, 0x2, P0 ;  /* 0x0000007b0fe37211 */ /* 0x080fe200000f16ff */
[C---:B------:R-:W-:Y:S01]  /*15460*/  IMAD.SHL.U32 R18, R124.reuse, 0x10, RZ ;  /* 0x000000107c127824 */ /* 0x040fe200078e00ff */
[-C--:B------:R-:W-:Y:S01]  /*15470*/  IADD3 R222, P0, PT, R45, R122.reuse, RZ ;  /* 0x0000007a2dde7210 */ /* 0x080fe20007f1e0ff */
[----:B------:R-:W-:Y:S01]  /*15480*/  IMAD R51, R124, 0x44, RZ ;  /* 0x000000447c337824 */ /* 0x000fe200078e02ff */
[-C--:B------:R-:W-:Y:S01]  /*15490*/  LEA.HI.X.SX32 R225, R16, R123.reuse, 0x2, P6 ;  /* 0x0000007b10e17211 */ /* 0x080fe200030f16ff */
[C---:B------:R-:W-:Y:S01]  /*154a0*/  IMAD R57, R124.reuse, 0x48, RZ ;  /* 0x000000487c397824 */ /* 0x040fe200078e02ff */
        /* <DEDUP_REMOVED lines=23> */
[-C--:B------:R-:W-:Y:S01]  /*15620*/  IADD3 R208, P6, PT, R125, R122.reuse, RZ ;  /* 0x0000007a7dd07210 */ /* 0x080fe20007fde0ff */
[C---:B------:R-:W-:Y:S01]  /*15630*/  IMAD R26, R124.reuse, 0x17, RZ ;  /* 0x000000177c1a7824 */ /* 0x040fe200078e02ff */
[-C--:B------:R-:W-:Y:S01]  /*15640*/  LEA.HI.X.SX32 R211, R23, R123.reuse, 0x2, P0 ;  /* 0x0000007b17d37211 */ /* 0x080fe200000f16ff */
[----:B------:R-:W-:Y:S01]  /*15650*/  IMAD R252, R124, 0x64, RZ ;  /* 0x000000647cfc7824 */ /* 0x000fe200078e02ff */
[----:B------:R-:W-:Y:S01]  /*15660*/  IADD3 R206, P0, PT, R242, R122, RZ ;  /* 0x0000007af2ce7210 */ /* 0x000fe20007f1e0ff */
[----:B------:R-:W-:Y:S01]  /*15670*/  IMAD R2, R124, 0x68, RZ ;  /* 0x000000687c027824 */ /* 0x000fe200078e02ff */
[----:B------:R-:W-:-:S02]  /*15680*/  LEA.HI.X.SX32 R209, R24, R123, 0x2, P6 ;  /* 0x0000007b18d17211 */ /* 0x000fc400030f16ff */
[-C--:B------:R-:W-:Y:S01]  /*15690*/  IADD3 R204, P6, PT, R246, R122.reuse, RZ ;  /* 0x0000007af6cc7210 */ /* 0x080fe20007fde0ff */
[----:B------:R-:W-:Y:S01]  /*156a0*/  IMAD R27, R124, 0x19, RZ ;  /* 0x000000197c1b7824 */ /* 0x000fe200078e02ff */
[-C--:B------:R-:W-:Y:S01]  /*156b0*/  LEA.HI.X.SX32 R207, R26, R123.reuse, 0x2, P0 ;  /* 0x0000007b1acf7211 */ /* 0x080fe200000f16ff */
[----:B------:R-:W-:Y:S01]  /*156c0*/  IMAD R28, R124, 0x1a, RZ ;  /* 0x0000001a7c1c7824 */ /* 0x000fe200078e02ff */
[-C--:B------:R-:W-:Y:S01]  /*156d0*/  IADD3 R202, P0, PT, R252, R122.reuse, RZ ;  /* 0x0000007afcca7210 */ /* 0x080fe20007f1e0ff */
[----:B------:R-:W-:Y:S01]  /*156e0*/  IMAD R18, R124, 0x6c, RZ ;  /* 0x0000006c7c127824 */ /* 0x000fe200078e02ff */
[-C--:B------:R-:W-:Y:S01]  /*156f0*/  LEA.HI.X.SX32 R205, R8, R123.reuse, 0x2, P6 ;  /* 0x0000007b08cd7211 */ /* 0x080fe200030f16ff */
[----:B------:R-:W-:Y:S01]  /*15700*/  IMAD R16, R124, 0x70, RZ ;  /* 0x000000707c107824 */ /* 0x000fe200078e02ff */
        /* <DEDUP_REMOVED lines=13> */
[-C--:B------:R-:W-:Y:S02]  /*157e0*/  LEA.HI.X.SX32 R197, R13, R123.reuse, 0x2, P6 ;  /* 0x0000007b0dc57211 */ /* 0x080fe400030f16ff */
[-C--:B------:R-:W-:Y:S01]  /*157f0*/  IADD3 R192, P6, PT, R15, R122.reuse, RZ ;  /* 0x0000007a0fc07210 */ /* 0x080fe20007fde0ff */
[C---:B------:R-:W-:Y:S01]  /*15800*/  IMAD R34, R124.reuse, 0x1f, RZ ;  /* 0x0000001f7c227824 */ /* 0x040fe200078e02ff */
[-C--:B------:R-:W-:Y:S01]  /*15810*/  LEA.HI.X.SX32 R195, R31, R123.reuse, 0x2, P0 ;  /* 0x0000007b1fc37211 */ /* 0x080fe200000f16ff */
[----:B------:R-:W-:Y:S01]  /*15820*/  IMAD.SHL.U32 R35, R124, 0x20, RZ ;  /* 0x000000207c237824 */ /* 0x000fe200078e00ff */
[-C--:B------:R-:W-:Y:S01]  /*15830*/  IADD3 R190, P0, PT, R64, R122.reuse, RZ ;  /* 0x0000007a40be7210 */ /* 0x080fe20007f1e0ff */
[C---:B------:R-:W-:Y:S01]  /*15840*/  IMAD R186, R124.reuse, 0x84, RZ ;  /* 0x000000847cba7824 */ /* 0x040fe200078e02ff */
[-C--:B------:R-:W-:Y:S01]  /*15850*/  LEA.HI.X.SX32 R193, R33, R123.reuse, 0x2, P6 ;  /* 0x0000007b21c17211 */ /* 0x080fe200030f16ff */
[C---:B------:R-:W-:Y:S01]  /*15860*/  IMAD R184, R124.reuse, 0x88, RZ ;  /* 0x000000887cb87824 */ /* 0x040fe200078e02ff */
[CC--:B------:R-:W-:Y:S01]  /*15870*/  LEA R188, P6, R124.reuse, R122.reuse, 0x7 ;  /* 0x0000007a7cbc7211 */ /* 0x0c0fe200078c38ff */
[----:B------:R-:W-:Y:S01]  /*15880*/  IMAD R36, R124, 0x21, RZ ;  /* 0x000000217c247824 */ /* 0x000fe200078e02ff */
[-C--:B------:R-:W-:Y:S01]  /*15890*/  LEA.HI.X.SX32 R191, R34, R123.reuse, 0x2, P0 ;  /* 0x0000007b22bf7211 */ /* 0x080fe200000f16ff */
[----:B------:R-:W-:Y:S01]  /*158a0*/  IMAD R38, R124, 0x22, RZ ;  /* 0x000000227c267824 */ /* 0x000fe200078e02ff */
[-C--:B------:R-:W-:Y:S01]  /*158b0*/  IADD3 R186, P0, PT, R186, R122.reuse, RZ ;  /* 0x0000007ababa7210 */ /* 0x080fe20007f1e0ff */
[C---:B------:R-:W-:Y:S01]  /*158c0*/  IMAD R182, R124.reuse, 0x8c, RZ ;  /* 0x0000008c7cb67824 */ /* 0x040fe200078e02ff */
[-C--:B------:R-:W-:Y:S01]  /*158d0*/  LEA.HI.X.SX32 R189, R35, R123.reuse, 0x2, P6 ;  /* 0x0000007b23bd7211 */ /* 0x080fe200030f16ff */
[----:B------:R-:W-:Y:S01]  /*158e0*/  IMAD R180, R124, 0x90, RZ ;  /* 0x000000907cb47824 */ /* 0x000fe200078e02ff */
[-C--:B------:R-:W-:Y:S01]  /*158f0*/  IADD3 R184, P6, PT, R184, R122.reuse, RZ ;  /* 0x0000007ab8b87210 */ /* 0x080fe20007fde0ff */
[----:B------:R-:W-:Y:S01]  /*15900*/  IMAD R39, R124, 0x23, RZ ;  /* 0x000000237c277824 */ /* 0x000fe200078e02ff */
[-C--:B------:R-:W-:Y:S01]  /*15910*/  LEA.HI.X.SX32 R187, R36, R123.reuse, 0x2, P0 ;  /* 0x0000007b24bb7211 */ /* 0x080fe200000f16ff */
[----:B------:R-:W-:Y:S01]  /*15920*/  IMAD R178, R124, 0x94, RZ ;  /* 0x000000947cb27824 */ /* 0x000fe200078e02ff */
[----:B------:R-:W-:Y:S01]  /*15930*/  IADD3 R182, P0, PT, R182, R122, RZ ;  /* 0x0000007ab6b67210 */ /* 0x000fe20007f1e0ff */
[----:B------:R-:W-:Y:S01]  /*15940*/  IMAD R176, R124, 0x98, RZ ;  /* 0x000000987cb07824 */ /* 0x000fe200078e02ff */
[----:B------:R-:W-:-:S02]  /*15950*/  LEA.HI.X.SX32 R185, R38, R123, 0x2, P6 ;  /* 0x0000007b26b97211 */ /* 0x000fc400030f16ff */
[-C--:B------:R-:W-:Y:S01]  /*15960*/  IADD3 R180, P6, PT, R180, R122.reuse, RZ ;  /* 0x0000007ab4b47210 */ /* 0x080fe20007fde0ff */
[C---:B------:R-:W-:Y:S01]  /*15970*/  IMAD R40, R124.reuse, 0x25, RZ ;  /* 0x000000257c287824 */ /* 0x040fe200078e02ff */
        /* <DEDUP_REMOVED lines=94> */
[-C--:B------:R-:W-:Y:S02]  /*15f60*/  LEA.HI.X.SX32 R133, R45, R123.reuse, 0x2, P6 ;  /* 0x0000007b2d857211 */ /* 0x080fe400030f16ff */
[-C--:B------:R-:W-:Y:S01]  /*15f70*/  IADD3 R128, P6, PT, R128, R122.reuse, RZ ;  /* 0x0000007a80807210 */ /* 0x080fe20007fde0ff */
[C---:B------:R-:W-:Y:S01]  /*15f80*/  IMAD R69, R124.reuse, 0x3f, RZ ;  /* 0x0000003f7c457824 */ /* 0x040fe200078e02ff */
[-C--:B------:R-:W-:Y:S01]  /*15f90*/  LEA.HI.X.SX32 R131, R63, R123.reuse, 0x2, P0 ;  /* 0x0000007b3f837211 */ /* 0x080fe200000f16ff */
[----:B------:R-:W-:Y:S01]  /*15fa0*/  IMAD R118, R124, 0x104, RZ ;  /* 0x000001047c767824 */ /* 0x000fe200078e02ff */
[----:B------:R-:W-:Y:S01]  /*15fb0*/  IADD3 R126, P0, PT, R126, R122, RZ ;  /* 0x0000007a7e7e7210 */ /* 0x000fe20007f1e0ff */
[----:B------:R-:W-:Y:S01]  /*15fc0*/  IMAD R116, R124, 0x108, RZ ;  /* 0x000001087c747824 */ /* 0x000fe200078e02ff */
[----:B------:R-:W-:-:S02]  /*15fd0*/  LEA.HI.X.SX32 R129, R65, R123, 0x2, P6 ;  /* 0x0000007b41817211 */ /* 0x000fc400030f16ff */
[C---:B------:R-:W-:Y:S02]  /*15fe0*/  SHF.L.U32 R71, R124.reuse, 0x6, RZ ;  /* 0x000000067c477819 */ /* 0x040fe400000006ff */
[CC--:B------:R-:W-:Y:S01]  /*15ff0*/  LEA R120, P6, R124.reuse, R122.reuse, 0x8 ;  /* 0x0000007a7c787211 */ /* 0x0c0fe200078c40ff */
        /* <DEDUP_REMOVED lines=32> */
[C---:B------:R-:W-:Y:S01]  /*16200*/  IMAD R89, R124.reuse, 0x4b, RZ ;  /* 0x0000004b7c597824 */ /* 0x040fe200078e02ff */
[----:B------:R1:W-:Y:S01]  /*16210*/  STL.64 [R1], R96 ;  /* 0x0000006001007387 */ /* 0x0003e20000100a00 */
[----:B------:R-:W-:Y:S01]  /*16220*/  IMAD R98, R124, 0x130, RZ ;  /* 0x000001307c627824 */ /* 0x000fe200078e02ff */
[-C--:B------:R-:W-:Y:S02]  /*16230*/  IADD3 R102, P0, PT, R102, R122.reuse, RZ ;  /* 0x0000007a66667210 */ /* 0x080fe40007f1e0ff */
[-C--:B------:R-:W-:Y:S02]  /*16240*/  LEA.HI.X.SX32 R105, R57, R123.reuse, 0x2, P6 ;  /* 0x0000007b39697211 */ /* 0x080fe400030f16ff */
[-C--:B------:R-:W-:Y:S01]  /*16250*/  IADD3 R100, P6, PT, R100, R122.reuse, RZ ;  /* 0x0000007a64647210 */ /* 0x080fe20007fde0ff */
[----:B------:R2:W-:Y:S01]  /*16260*/  STL.64 [R1+0x10], R94 ;  /* 0x0000105e01007387 */ /* 0x0005e20000100a00 */
[-C--:B------:R-:W-:Y:S01]  /*16270*/  LEA.HI.X.SX32 R103, R87, R123.reuse, 0x2, P0 ;  /* 0x0000007b57677211 */ /* 0x080fe200000f16ff */
[----:B-1----:R-:W-:Y:S01]  /*16280*/  IMAD R96, R124, 0x134, RZ ;  /* 0x000001347c607824 */ /* 0x002fe200078e02ff */
[-C--:B------:R-:W-:Y:S01]  /*16290*/  IADD3 R98, P0, PT, R98, R122.reuse, RZ ;  /* 0x0000007a62627210 */ /* 0x080fe20007f1e0ff */
[C---:B------:R-:W-:Y:S01]  /*162a0*/  IMAD R91, R124.reuse, 0x4d, RZ ;  /* 0x0000004d7c5b7824 */ /* 0x040fe200078e02ff */
[-C--:B------:R-:W-:Y:S01]  /*162b0*/  LEA.HI.X.SX32 R101, R89, R123.reuse, 0x2, P6 ;  /* 0x0000007b59657211 */ /* 0x080fe200030f16ff */
[----:B------:R-:W-:Y:S01]  /*162c0*/  IMAD R92, R124, 0x13c, RZ ;  /* 0x0000013c7c5c7824 */ /* 0x000fe200078e02ff */
[-C--:B------:R-:W-:Y:S01]  /*162d0*/  IADD3 R96, P6, PT, R96, R122.reuse, RZ ;  /* 0x0000007a60607210 */ /* 0x080fe20007fde0ff */
[C---:B--2---:R-:W-:Y:S01]  /*162e0*/  IMAD R94, R124.reuse, 0x138, RZ ;  /* 0x000001387c5e7824 */ /* 0x044fe200078e02ff */
[-C--:B------:R-:W-:Y:S01]  /*162f0*/  LEA.HI.X.SX32 R99, R61, R123.reuse, 0x2, P0 ;  /* 0x0000007b3d637211 */ /* 0x080fe200000f16ff */
[C---:B------:R-:W-:Y:S01]  /*16300*/  IMAD R93, R124.reuse, 0x4e, RZ ;  /* 0x0000004e7c5d7824 */ /* 0x040fe200078e02ff */
[-C--:B------:R-:W-:Y:S01]  /*16310*/  LEA.HI.X.SX32 R97, R91, R123.reuse, 0x2, P6 ;  /* 0x0000007b5b617211 */ /* 0x080fe200030f16ff */
[----:B------:R-:W-:Y:S01]  /*16320*/  IMAD R247, R124, 0x4f, RZ ;  /* 0x0000004f7cf77824 */ /* 0x000fe200078e02ff */
[-C--:B------:R-:W-:Y:S01]  /*16330*/  IADD3 R94, P0, PT, R94, R122.reuse, RZ ;  /* 0x0000007a5e5e7210 */ /* 0x080fe20007f1e0ff */
[----:B------:R-:W-:Y:S01]  /*16340*/  IMAD R88, R124, 0x144, RZ ;  /* 0x000001447c587824 */ /* 0x000fe200078e02ff */
[-C--:B------:R-:W-:Y:S01]  /*16350*/  IADD3 R92, P6, PT, R92, R122.reuse, RZ ;  /* 0x0000007a5c5c7210 */ /* 0x080fe20007fde0ff */
[C---:B------:R-:W-:Y:S01]  /*16360*/  IMAD R248, R124.reuse, 0x51, RZ ;  /* 0x000000517cf87824 */ /* 0x040fe200078e02ff */
[-C--:B------:R-:W-:Y:S01]  /*16370*/  LEA.HI.X.SX32 R95, R93, R123.reuse, 0x2, P0 ;  /* 0x0000007b5d5f7211 */ /* 0x080fe200000f16ff */
[C---:B------:R-:W-:Y:S01]  /*16380*/  IMAD R90, R124.reuse, 0x140, RZ ;  /* 0x000001407c5a7824 */ /* 0x040fe200078e02ff */
[-C--:B------:R-:W-:Y:S01]  /*16390*/  LEA.HI.X.SX32 R93, R247, R123.reuse, 0x2, P6 ;  /* 0x0000007bf75d7211 */ /* 0x080fe200030f16ff */
[----:B------:R-:W-:Y:S01]  /*163a0*/  IMAD R84, R124, 0x14c, RZ ;  /* 0x0000014c7c547824 */ /* 0x000fe200078e02ff */
[-C--:B------:R-:W-:Y:S01]  /*163b0*/  IADD3 R88, P6, PT, R88, R122.reuse, RZ ;  /* 0x0000007a58587210 */ /* 0x080fe20007fde0ff */
        /* <DEDUP_REMOVED lines=9> */
[-C--:B------:R-:W-:Y:S01]  /*16450*/  LEA.HI.X.SX32 R85, R0, R123.reuse, 0x2, P6 ;  /* 0x0000007b00557211 */ /* 0x080fe200030f16ff */
[----:B------:R-:W-:Y:S01]  /*16460*/  IMAD R0, R124, 0x55, RZ ;  /* 0x000000557c007824 */ /* 0x000fe200078e02ff */
[-C--:B------:R-:W-:Y:S01]  /*16470*/  IADD3 R86, P0, PT, R86, R122.reuse, RZ ;  /* 0x0000007a56567210 */ /* 0x080fe20007f1e0ff */
        /* <DEDUP_REMOVED lines=40> */
[-C--:B------:R-:W-:Y:S01]  /*16700*/  LEA.HI.X.SX32 R65, R0, R123.reuse, 0x2, P6 ;  /* 0x0000007b00417211 */ /* 0x080fe200030f16ff */
[----:B------:R-:W-:Y:S01]  /*16710*/  IMAD R0, R124, 0x5f, RZ ;  /* 0x0000005f7c007824 */ /* 0x000fe200078e02ff */
[-C--:B------:R-:W-:Y:S01]  /*16720*/  IADD3 R62, P0, PT, R62, R122.reuse, RZ ;  /* 0x0000007a3e3e7210 */ /* 0x080fe20007f1e0ff */
        /* <DEDUP_REMOVED lines=8> */
[C---:B------:R-:W-:Y:S01]  /*167b0*/  IMAD R20, R124.reuse, 0x62, RZ ;  /* 0x000000627c147824 */ /* 0x040fe200078e02ff */
[----:B------:R-:W1:Y:S02]  /*167c0*/  S2UR UR5, SR_CgaCtaId ;  /* 0x00000000000579c3 */ /* 0x000e640000008800 */
[----:B------:R-:W-:Y:S01]  /*167d0*/  LEA.HI.X.SX32 R57, R17, R123, 0x2, P6 ;  /* 0x0000007b11397211 */ /* 0x000fe200030f16ff */
[----:B------:R-:W-:Y:S01]  /*167e0*/  IMAD R17, R124, 0x63, RZ ;  /* 0x000000637c117824 */ /* 0x000fe200078e02ff */
[----:B------:R-:W-:-:S02]  /*167f0*/  IADD3 R52, P6, PT, R52, R122, RZ ;  /* 0x0000007a34347210 */ /* 0x000fc40007fde0ff */
[-C--:B------:R-:W-:Y:S02]  /*16800*/  IADD3 R58, P0, PT, R58, R122.reuse, RZ ;  /* 0x0000007a3a3a7210 */ /* 0x080fe40007f1e0ff */
        /* <DEDUP_REMOVED lines=45> */
[----:B------:R-:W2:Y:S01]  /*16ae0*/  LDC R17, c[0x0][0x3a0] ;  /* 0x0000e800ff117b82 */ /* 0x000ea20000000800 */
[----:B------:R-:W-:Y:S01]  /*16af0*/  IADD3 R246, P6, PT, R0, R122, RZ ;  /* 0x0000007a00f67210 */ /* 0x000fe20007fde0ff */
[----:B------:R-:W-:Y:S01]  /*16b00*/  IMAD R2, R124, 0x1cc, RZ ;  /* 0x000001cc7c027824 */ /* 0x000fe200078e02ff */
[----:B------:R-:W-:-:S02]  /*16b10*/  LEA.HI.X.SX32 R35, R18, R123, 0x2, P0 ;  /* 0x0000007b12237211 */ /* 0x000fc400000f16ff */
[-C--:B------:R-:W-:Y:S02]  /*16b20*/  LEA.HI.X.SX32 R247, R7, R123.reuse, 0x2, P6 ;  /* 0x0000007b07f77211 */ /* 0x080fe400030f16ff */
        /* <DEDUP_REMOVED lines=29> */
[----:B------:R-:W3:Y:S01]  /*16d00*/  LDCU.64 UR8, c[0x0][0x358] ;  /* 0x00006b00ff0877ac */ /* 0x000ee20008000a00 */
[-C--:B------:R-:W-:Y:S01]  /*16d10*/  LEA.HI.X.SX32 R7, R5, R123.reuse, 0x2, P6 ;  /* 0x0000007b05077211 */ /* 0x080fe200030f16ff */
[----:B------:R4:W-:Y:S01]  /*16d20*/  STL.64 [R1+0x38], R246 ;  /* 0x000038f601007387 */ /* 0x0009e20000100a00 */
[-C--:B------:R-:W-:Y:S01]  /*16d30*/  IADD3 R18, P0, PT, R18, R122.reuse, RZ ;  /* 0x0000007a12127210 */ /* 0x080fe20007f1e0ff */
[----:B------:R-:W1:Y:S01]  /*16d40*/  LDC R249, c[0x0][0x3a0] ;  /* 0x0000e800fff97b82 */ /* 0x000e620000000800 */
[----:B------:R-:W-:Y:S01]  /*16d50*/  IADD3 R16, P6, PT, R16, R122, RZ ;  /* 0x0000007a10107210 */ /* 0x000fe20007fde0ff */
[----:B------:R2:W-:Y:S01]  /*16d60*/  STL.64 [R1+0x30], R2 ;  /* 0x0000300201007387 */ /* 0x0005e20000100a00 */
[----:B------:R-:W-:Y:S01]  /*16d70*/  LEA.HI.X.SX32 R19, R12, R123, 0x2, P0 ;  /* 0x0000007b0c137211 */ /* 0x000fe200000f16ff */
[----:B------:R-:W-:-:S02]  /*16d80*/  IMAD R0, R124, 0x79, RZ ;  /* 0x000000797c007824 */ /* 0x000fc400078e02ff */
[C---:B------:R-:W-:Y:S01]  /*16d90*/  IMAD R12, R124.reuse, 0x1e8, RZ ;  /* 0x000001e87c0c7824 */ /* 0x040fe200078e02ff */
[----:B------:R-:W1:Y:S01]  /*16da0*/  S2R R242, SR_TID.X ;  /* 0x0000000000f27919 */ /* 0x000e620000002100 */
[----:B------:R-:W-:Y:S01]  /*16db0*/  IMAD R10, R124, 0x1f0, RZ ;  /* 0x000001f07c0a7824 */ /* 0x000fe200078e02ff */
[----:B----4-:R-:W4:Y:S01]  /*16dc0*/  LDC R246, c[0x0][0x3a0] ;  /* 0x0000e800fff67b82 */ /* 0x010f220000000800 */
[----:B--2---:R-:W-:Y:S01]  /*16dd0*/  VIADD R2, R17, 0xffffffeb ;  /* 0xffffffeb11027836 */ /* 0x004fe20000000000 */
[-C--:B------:R-:W-:Y:S02]  /*16de0*/  LEA.HI.X.SX32 R17, R15, R123.reuse, 0x2, P6 ;  /* 0x0000007b0f117211 */ /* 0x080fe400030f16ff */
[-C--:B------:R-:W-:Y:S01]  /*16df0*/  IADD3 R14, P6, PT, R14, R122.reuse, RZ ;  /* 0x0000007a0e0e7210 */ /* 0x080fe20007fde0ff */
[----:B------:R-:W-:Y:S01]  /*16e00*/  IMAD R3, R124, 0x7a, RZ ;  /* 0x0000007a7c037824 */ /* 0x000fe200078e02ff */
[----:B------:R-:W-:Y:S01]  /*16e10*/  ISETP.GE.U32.AND P0, PT, R2, 0x7fffff6c, PT ;  /* 0x7fffff6c0200780c */ /* 0x000fe20003f06070 */
[----:B------:R-:W-:Y:S01]  /*16e20*/  IMAD R2, R124, 0x1ec, RZ ;  /* 0x000001ec7c027824 */ /* 0x000fe200078e02ff */
[----:B------:R-:W-:Y:S01]  /*16e30*/  LEA.HI.X.SX32 R15, R0, R123, 0x2, P6 ;  /* 0x0000007b000f7211 */ /* 0x000fe200030f16ff */
[----:B------:R-:W2:Y:S01]  /*16e40*/  LDC R247, c[0x0][0x3a0] ;  /* 0x0000e800fff77b82 */ /* 0x000ea20000000800 */
[----:B------:R-:W-:Y:S01]  /*16e50*/  IADD3 R12, P6, PT, R12, R122, RZ ;  /* 0x0000007a0c0c7210 */ /* 0x000fe20007fde0ff */
[----:B------:R-:W-:-:S03]  /*16e60*/  IMAD R0, R124, 0x7b, RZ ;  /* 0x0000007b7c007824 */ /* 0x000fc600078e02ff */
[----:B------:R-:W-:Y:S02]  /*16e70*/  LEA.HI.X.SX32 R13, R3, R123, 0x2, P6 ;  /* 0x0000007b030d7211 */ /* 0x000fe400030f16ff */
[----:B------:R-:W-:-:S04]  /*16e80*/  IADD3 R4, P6, PT, R2, R122, RZ ;  /* 0x0000007a02047210 */ /* 0x000fc80007fde0ff */
[-C--:B------:R-:W-:Y:S02]  /*16e90*/  LEA.HI.X.SX32 R5, R0, R123.reuse, 0x2, P6 ;  /* 0x0000007b00057211 */ /* 0x080fe400030f16ff */
[-C--:B------:R-:W-:Y:S01]  /*16ea0*/  IADD3 R10, P6, PT, R10, R122.reuse, RZ ;  /* 0x0000007a0a0a7210 */ /* 0x080fe20007fde0ff */
[----:B------:R1:W-:Y:S01]  /*16eb0*/  STL.64 [R1+0x28], R6 ;  /* 0x0000280601007387 */ /* 0x0003e20000100a00 */
[----:B------:R-:W-:Y:S02]  /*16ec0*/  IMAD R0, R124, 0x7d, RZ ;  /* 0x0000007d7c007824 */ /* 0x000fe400078e02ff */
[-C--:B------:R-:W-:Y:S02]  /*16ed0*/  LEA.HI.X.SX32 R11, R248, R123.reuse, 0x2, P6 ;  /* 0x0000007bf80b7211 */ /* 0x080fe400030f16ff */
[----:B------:R-:W-:Y:S01]  /*16ee0*/  IADD3 R8, P6, PT, R8, R122, RZ ;  /* 0x0000007a08087210 */ /* 0x000fe20007fde0ff */
[----:B------:R3:W-:Y:S01]  /*16ef0*/  STL.64 [R1+0x20], R4 ;  /* 0x0000200401007387 */ /* 0x0007e20000100a00 */
[C---:B------:R-:W-:Y:S01]  /*16f00*/  IMAD R3, R124.reuse, 0x1fc, RZ ;  /* 0x000001fc7c037824 */ /* 0x040fe200078e02ff */
[----:B------:R-:W2:Y:S01]  /*16f10*/  LDC R248, c[0x0][0x3a0] ;  /* 0x0000e800fff87b82 */ /* 0x000ea20000000800 */
[----:B-1----:R-:W-:Y:S01]  /*16f20*/  IMAD R6, R124, 0x1f8, RZ ;  /* 0x000001f87c067824 */ /* 0x002fe200078e02ff */
[----:B------:R-:W-:-:S04]  /*16f30*/  LEA.HI.X.SX32 R9, R0, R123, 0x2, P6 ;  /* 0x0000007b00097211 */ /* 0x000fc800030f16ff */
[----:B------:R-:W-:Y:S01]  /*16f40*/  IADD3 R6, P6, PT, R6, R122, RZ ;  /* 0x0000007a06067210 */ /* 0x000fe20007fde0ff */
[C---:B---3--:R-:W-:Y:S02]  /*16f50*/  IMAD R4, R124.reuse, 0x7e, RZ ;  /* 0x0000007e7c047824 */ /* 0x048fe400078e02ff */
[----:B------:R-:W-:-:S03]  /*16f60*/  IMAD R2, R124, 0x7f, RZ ;  /* 0x0000007f7c027824 */ /* 0x000fc600078e02ff */
[-C--:B------:R-:W-:Y:S02]  /*16f70*/  LEA.HI.X.SX32 R7, R4, R123.reuse, 0x2, P6 ;  /* 0x0000007b04077211 */ /* 0x080fe400030f16ff */
[----:B------:R-:W-:Y:S02]  /*16f80*/  IADD3 R4, P6, PT, R3, R122, RZ ;  /* 0x0000007a03047210 */ /* 0x000fe40007fde0ff */
[----:B------:R-:W-:Y:S02]  /*16f90*/  LOP3.LUT R242, R242, 0x3f, RZ, 0xc0, !PT ;  /* 0x0000003ff2f27812 */ /* 0x000fe400078ec0ff */
[----:B------:R-:W-:Y:S01]  /*16fa0*/  LEA.HI.X.SX32 R5, R2, R123, 0x2, P6 ;  /* 0x0000007b02057211 */ /* 0x000fe200030f16ff */
[----:B------:R-:W-:Y:S02]  /*16fb0*/  ULEA UR4, UR5, UR4, 0x18 ;  /* 0x0000000405047291 */ /* 0x000fe4000f8ec0ff */
[----:B------:R-:W-:Y:S01]  /*16fc0*/  IMAD.SHL.U32 R0, R242, 0x4, RZ ;  /* 0x00000004f2007824 */ /* 0x000fe200078e00ff */
[----:B------:R-:W1:Y:S01]  /*16fd0*/  LDCU UR5, c[0x0][0x3a0] ;  /* 0x00007400ff0577ac */ /* 0x000e620008000800 */
[----:B------:R3:W-:Y:S01]  /*16fe0*/  STL.64 [R1+0x18], R4 ;  /* 0x0000180401007387 */ /* 0x0007e20000100a00 */
[----:B----4-:R-:W-:Y:S01]  /*16ff0*/  VIADD R2, R246, 0xffffffe7 ;  /* 0xffffffe7f6027836 */ /* 0x010fe20000000000 */
[----:B------:R-:W4:Y:S01]  /*17000*/  LDC R242, c[0x0][0x3a0] ;  /* 0x0000e800fff27b82 */ /* 0x000f220000000800 */
[----:B------:R-:W-:Y:S01]  /*17010*/  IADD3 R252, PT, PT, R0, UR4, RZ ;  /* 0x0000000400fc7c10 */ /* 0x000fe2000fffe0ff */
[----:B------:R-:W-:-:S04]  /*17020*/  IMAD R125, R124, 0x128, RZ ;  /* 0x000001287c7d7824 */ /* 0x000fc800078e02ff */
[----:B------:R-:W-:Y:S01]  /*17030*/  @!PT LDS RZ, [RZ] ;  /* 0x00000000fffff984 */ /* 0x000fe20000000800 */
[----:B------:R-:W-:Y:S01]  /*17040*/  @!PT LDS RZ, [RZ] ;  /* 0x00000000fffff984 */ /* 0x000fe20000000800 */
[----:B------:R-:W-:Y:S01]  /*17050*/  @!PT LDS RZ, [RZ] ;  /* 0x00000000fffff984 */ /* 0x000fe20000000800 */
[----:B------:R1:W-:Y:S02]  /*17060*/  LDGSTS.E [R252+0x40000], desc[UR8][R122.64], !P1 ;  /* 0x400000007afc7fae */ /* 0x0003e4000c9a1008 */
[----:B---3--:R-:W3:Y:S01]  /*17070*/  LDC R5, c[0x0][0x3a0] ;  /* 0x0000e800ff057b82 */ /* 0x008ee20000000800 */
[----:B------:R-:W-:-:S07]  /*17080*/  ISETP.GE.U32.AND P1, PT, R2, 0x7fffff68, PT ;  /* 0x7fffff680200780c */ /* 0x000fce0003f26070 */
[----:B------:R-:W1:Y:S01]  /*17090*/  LDC R4, c[0x0][0x3a0] ;  /* 0x0000e800ff047b82 */ /* 0x000e620000000800 */
[----:B--2---:R-:W-:Y:S01]  /*170a0*/  VIADD R2, R247, 0xffffffe3 ;  /* 0xffffffe3f7027836 */ /* 0x004fe20000000000 */
[----:B------:R-:W-:Y:S01]  /*170b0*/  LDGSTS.E [R252+0x40400], desc[UR8][R250.64], !P2 ;  /* 0x40400000fafc7fae */ /* 0x000fe2000d1a1008 */
[----:B------:R-:W-:Y:S01]  /*170c0*/  IMAD R3, R124, 0x4a, RZ ;  /* 0x0000004a7c037824 */ /* 0x000fe200078e02ff */
[----:B------:R-:W-:Y:S02]  /*170d0*/  IADD3 R124, P6, PT, R125, R122, RZ ;  /* 0x0000007a7d7c7210 */ /* 0x000fe40007fde0ff */
[----:B------:R-:W-:Y:S01]  /*170e0*/  ISETP.GE.U32.AND P2, PT, R2, 0x7fffff64, PT ;  /* 0x7fffff640200780c */ /* 0x000fe20003f46070 */
[----:B------:R-:W-:Y:S01]  /*170f0*/  VIADD R2, R248, 0xffffffdb ;  /* 0xffffffdbf8027836 */ /* 0x000fe20000000000 */
[----:B------:R-:W2:Y:S01]  /*17100*/  LDC R247, c[0x0][0x3a0] ;  /* 0x0000e800fff77b82 */ /* 0x000ea20000000800 */
[----:B------:R1:W-:Y:S01]  /*17110*/  LDGSTS.E [R252+0x40800], desc[UR8][R236.64], !P3 ;  /* 0x40800000ecfc7fae */ /* 0x0003e2000d9a1008 */
[----:B------:R-:W-:-:S03]  /*17120*/  LEA.HI.X.SX32 R125, R3, R123, 0x2, P6 ;  /* 0x0000007b037d7211 */ /* 0x000fc600030f16ff */
[----:B------:R-:W-:Y:S01]  /*17130*/  LDGSTS.E [R252+0x40c00], desc[UR8][R228.64], !P4 ;  /* 0x40c00000e4fc7fae */ /* 0x000fe2000e1a1008 */
[----:B------:R-:W-:Y:S02]  /*17140*/  ISETP.GE.U32.AND P4, PT, R2, 0x7fffff5c, PT ;  /* 0x7fffff5c0200780c */ /* 0x000fe40003f86070 */
[----:B---3--:R-:W-:Y:S01]  /*17150*/  IADD3 R2, PT, PT, R5, -0x2d, RZ ;  /* 0xffffffd305027810 */ /* 0x008fe20007ffe0ff */
[----:B------:R3:W-:Y:S01]  /*17160*/  STL.64 [R1+0x2090], R122 ;  /* 0x0020907a01007387 */ /* 0x0007e20000100a00 */
[----:B------:R-:W2:Y:S03]  /*17170*/  LDC R246, c[0x0][0x3a0] ;  /* 0x0000e800fff67b82 */ /* 0x000ea60000000800 */
[----:B------:R-:W-:Y:S01]  /*17180*/  LDGSTS.E [R252+0x41000], desc[UR8][R220.64], !P5 ;  /* 0x41000000dcfc7fae */ /* 0x000fe2000e9a1008 */
[----:B------:R-:W-:-:S03]  /*17190*/  IADD3 R3, PT, PT, R249, -0x21, RZ ;  /* 0xffffffdff9037810 */ /* 0x000fc60007ffe0ff */
[----:B------:R-:W-:Y:S01]  /*171a0*/  LDGSTS.E [R252+0x41400], desc[UR8][R212.64], !P0 ;  /* 0x41400000d4fc7fae */ /* 0x000fe2000c1a1008 */
[----:B------:R-:W2:Y:S01]  /*171b0*/  LDC R248, c[0x0][0x3a0] ;  /* 0x0000e800fff87b82 */ /* 0x000ea20000000800 */
[----:B------:R-:W-:Y:S01]  /*171c0*/  ISETP.GE.U32.AND P0, PT, R2, 0x7fffff54, PT ;  /* 0x7fffff540200780c */ /* 0x000fe20003f06070 */
[----:B-1----:R-:W-:-:S06]  /*171d0*/  VIADD R2, R4, 0xffffffcf ;  /* 0xffffffcf04027836 */ /* 0x002fcc0000000000 */
[----:B---3--:R-:W1:Y:S01]  /*171e0*/  LDC R123, c[0x0][0x3a0] ;  /* 0x0000e800ff7b7b82 */ /* 0x008e620000000800 */
[----:B------:R-:W-:Y:S01]  /*171f0*/  ISETP.GE.U32.AND P3, PT, R3, 0x7fffff60, PT ;  /* 0x7fffff600300780c */ /* 0x000fe20003f66070 */
[----:B----4-:R-:W-:Y:S01]  /*17200*/  VIADD R3, R242, 0xffffffd7 ;  /* 0xffffffd7f2037836 */ /* 0x010fe20000000000 */
[----:B------:R-:W-:Y:S05]  /*17210*/  LDGSTS.E [R252+0x41800], desc[UR8][R204.64], !P1 ;  /* 0x41800000ccfc7fae */ /* 0x000fea000c9a1008 */
[----:B------:R-:W3:Y:S01]  /*17220*/  LDC R4, c[0x0][0x3a0] ;  /* 0x0000e800ff047b82 */ /* 0x000ee20000000800 */
[----:B------:R-:W-:Y:S01]  /*17230*/  ISETP.GE.U32.AND P5, PT, R3, 0x7fffff58, PT ;  /* 0x7fffff580300780c */ /* 0x000fe20003fa6070 */
[----:B------:R-:W-:Y:S06]  /*17240*/  LDGSTS.E [R252+0x41c00], desc[UR8][R196.64], !P2 ;  /* 0x41c00000c4fc7fae */ /* 0x000fec000d1a1008 */
[----:B------:R-:W4:Y:S01]  /*17250*/  LDC R249, c[0x0][0x3a0] ;  /* 0x0000e800fff97b82 */ /* 0x000f220000000800 */
[----:B------:R-:W-:Y:S01]  /*17260*/  ISETP.GE.U32.AND P1, PT, R2, 0x7fffff50, PT ;  /* 0x7fffff500200780c */ /* 0x000fe20003f26070 */
[----:B------:R-:W-:Y:S01]  /*17270*/  LDGSTS.E [R252+0x42000], desc[UR8][R188.64], !P3 ;  /* 0x42000000bcfc7fae */ /* 0x000fe2000d9a1008 */
[----:B--2---:R-:W-:-:S05]  /*17280*/  IADD3 R2, PT, PT, R247, -0x39, RZ ;  /* 0xffffffc7f7027810 */ /* 0x004fca0007ffe0ff */
[----:B------:R-:W2:Y:S01]  /*17290*/  LDC R242, c[0x0][0x3a0] ;  /* 0x0000e800fff27b82 */ /* 0x000ea20000000800 */
[----:B------:R-:W-:Y:S01]  /*172a0*/  ISETP.GE.U32.AND P3, PT, R2, 0x7fffff48, PT ;  /* 0x7fffff480200780c */ /* 0x000fe20003f66070 */
[----:B-1----:R-:W-:Y:S01]  /*172b0*/  VIADD R2, R123, 0xffffffbf ;  /* 0xffffffbf7b027836 */ /* 0x002fe20000000000 */
[----:B------:R-:W-:Y:S01]  /*172c0*/  LDGSTS.E [R252+0x42400], desc[UR8][R180.64], !P4 ;  /* 0x42400000b4fc7fae */ /* 0x000fe2000e1a1008 */
[----:B------:R-:W-:-:S03]  /*172d0*/  VIADD R3, R246, 0xffffffcb ;  /* 0xffffffcbf6037836 */ /* 0x000fc60000000000 */
[----:B------:R-:W-:Y:S01]  /*172e0*/  LDGSTS.E [R252+0x42800], desc[UR8][R172.64], !P5 ;  /* 0x42800000acfc7fae */ /* 0x000fe2000e9a1008 */
[----:B------:R-:W1:Y:S01]  /*172f0*/  LDC R5, c[0x0][0x3a0] ;  /* 0x0000e800ff057b82 */ /* 0x000e620000000800 */
[----:B------:R-:W-:Y:S02]  /*17300*/  ISETP.GE.U32.AND P5, PT, R2, 0x7fffff40, PT ;  /* 0x7fffff400200780c */ /* 0x000fe40003fa6070 */
[----:B---3--:R-:W-:Y:S01]  /*17310*/  IADD3 R2, PT, PT, R4, -0x45, RZ ;  /* 0xffffffbb04027810 */ /* 0x008fe20007ffe0ff */
[----:B------:R-:W-:Y:S01]  /*17320*/  LDGSTS.E [R252+0x42c00], desc[UR8][R164.64], !P0 ;  /* 0x42c00000a4fc7fae */ /* 0x000fe2000c1a1008 */
[----:B------:R-:W-:-:S03]  /*17330*/  ISETP.GE.U32.AND P2, PT, R3, 0x7fffff4c, PT ;  /* 0x7fffff4c0300780c */ /* 0x000fc60003f46070 */
[----:B------:R-:W3:Y:S01]  /*17340*/  LDC R4, c[0x0][0x3a0] ;  /* 0x0000e800ff047b82 */ /* 0x000ee20000000800 */
[----:B----4-:R-:W-:-:S07]  /*17350*/  VIADD R3, R249, 0xffffffc3 ;  /* 0xffffffc3f9037836 */ /* 0x010fce0000000000 */
[----:B------:R-:W4:Y:S01]  /*17360*/  LDC R247, c[0x0][0x3a0] ;  /* 0x0000e800fff77b82 */ /* 0x000f220000000800 */
[----:B------:R-:W-:Y:S01]  /*17370*/  ISETP.GE.U32.AND P4, PT, R3, 0x7fffff44, PT ;  /* 0x7fffff440300780c */ /* 0x000fe20003f86070 */
[----:B------:R-:W-:Y:S01]  /*17380*/  LDGSTS.E [R252+0x43000], desc[UR8][R156.64], !P1 ;  /* 0x430000009cfc7fae */ /* 0x000fe2000c9a1008 */
[----:B------:R-:W-:-:S05]  /*17390*/  ISETP.GE.U32.AND P0, PT, R2, 0x7fffff3c, PT ;  /* 0x7fffff3c0200780c */ /* 0x000fca0003f06070 */
[----:B------:R-:W4:Y:S01]  /*173a0*/  LDC R122, c[0x0][0x3a0] ;  /* 0x0000e800ff7a7b82 */ /* 0x000f220000000800 */
[----:B--2---:R-:W-:Y:S01]  /*173b0*/  VIADD R2, R242, 0xffffffb3 ;  /* 0xffffffb3f2027836 */ /* 0x004fe20000000000 */
[----:B------:R-:W-:Y:S06]  /*173c0*/  LDGSTS.E [R252+0x43400], desc[UR8][R148.64], !P2 ;  /* 0x4340000094fc7fae */ /* 0x000fec000d1a1008 */
[----:B------:R-:W2:Y:S01]  /*173d0*/  LDC R249, c[0x0][0x3a0] ;  /* 0x0000e800fff97b82 */ /* 0x000ea20000000800 */
[----:B------:R-:W-:Y:S01]  /*173e0*/  ISETP.GE.U32.AND P2, PT, R2, 0x7fffff34, PT ;  /* 0x7fffff340200780c */ /* 0x000fe20003f46070 */
[----:B------:R-:W-:Y:S01]  /*173f0*/  VIADD R2, R248, 0xffffffab ;  /* 0xffffffabf8027836 */ /* 0x000fe20000000000 */
[----:B------:R-:W-:Y:S01]  /*17400*/  LDGSTS.E [R252+0x43800], desc[UR8][R140.64], !P3 ;  /* 0x438000008cfc7fae */ /* 0x000fe2000d9a1008 */
[----:B-1----:R-:W-:-:S03]  /*17410*/  VIADD R3, R5, 0xffffffb7 ;  /* 0xffffffb705037836 */ /* 0x002fc60000000000 */
[----:B------:R-:W-:Y:S01]  /*17420*/  LDGSTS.E [R252+0x43c00], desc[UR8][R132.64], !P4 ;  /* 0x43c0000084fc7fae */ /* 0x000fe2000e1a1008 */
[----:B------:R-:W1:Y:S01]  /*17430*/  LDC R246, c[0x0][0x3a0] ;  /* 0x0000e800fff67b82 */ /* 0x000e620000000800 */
[----:B------:R-:W-:Y:S01]  /*17440*/  ISETP.GE.U32.AND P4, PT, R2, 0x7fffff2c, PT ;  /* 0x7fffff2c0200780c */ /* 0x000fe20003f86070 */
[----:B---3--:R-:W-:Y:S01]  /*17450*/  VIADD R2, R4, 0xffffffa7 ;  /* 0xffffffa704027836 */ /* 0x008fe20000000000 */
[----:B------:R-:W-:Y:S01]  /*17460*/  ISETP.GE.U32.AND P1, PT, R3, 0x7fffff38, PT ;  /* 0x7fffff380300780c */ /* 0x000fe20003f26070 */
[----:B------:R-:W-:Y:S04]  /*17470*/  LDGSTS.E [R252+0x44000], desc[UR8][R120.64], !P5 ;  /* 0x4400000078fc7fae */ /* 0x000fe8000e9a1008 */
[----:B------:R-:W3:Y:S01]  /*17480*/  LDC R5, c[0x0][0x3a0] ;  /* 0x0000e800ff057b82 */ /* 0x000ee20000000800 */
[----:B----4-:R-:W-:Y:S01]  /*17490*/  IADD3 R3, PT, PT, R247, -0x51, RZ ;  /* 0xffffffaff7037810 */ /* 0x010fe20007ffe0ff */
[----:B------:R-:W-:Y:S01]  /*174a0*/  LDGSTS.E [R252+0x44400], desc[UR8][R112.64], !P0 ;  /* 0x4440000070fc7fae */ /* 0x000fe2000c1a1008 */
[----:B------:R-:W-:Y:S01]  /*174b0*/  ISETP.GE.U32.AND P5, PT, R2, 0x7fffff28, PT ;  /* 0x7fffff280200780c */ /* 0x000fe20003fa6070 */
[----:B------:R-:W-:Y:S01]  /*174c0*/  VIADD R2, R122, 0xffffff9f ;  /* 0xffffff9f7a027836 */ /* 0x000fe20000000000 */
[----:B------:R-:W-:-:S03]  /*174d0*/  ISETP.GE.U32.AND P3, PT, R3, 0x7fffff30, PT ;  /* 0x7fffff300300780c */ /* 0x000fc60003f66070 */
[----:B------:R-:W4:Y:S01]  /*174e0*/  LDC R248, c[0x0][0x3a0] ;  /* 0x0000e800fff87b82 */ /* 0x000f220000000800 */
[----:B--2---:R-:W-:Y:S01]  /*174f0*/  IADD3 R3, PT, PT, R249, -0x5d, RZ ;  /* 0xffffffa3f9037810 */ /* 0x004fe20007ffe0ff */
[----:B------:R-:W-:Y:S06]  /*17500*/  LDGSTS.E [R252+0x44800], desc[UR8][R104.64], !P1 ;  /* 0x4480000068fc7fae */ /* 0x000fec000c9a1008 */
[----:B------:R-:W2:Y:S01]  /*17510*/  LDC R122, c[0x0][0x3a0] ;  /* 0x0000e800ff7a7b82 */ /* 0x000ea20000000800 */
[----:B------:R-:W-:Y:S01]  /*17520*/  ISETP.GE.U32.AND P1, PT, R2, 0x7fffff20, PT ;  /* 0x7fffff200200780c */ /* 0x000fe20003f26070 */
[----:B------:R-:W-:Y:S01]  /*17530*/  LDGSTS.E [R252+0x44c00], desc[UR8][R98.64], !P2 ;  /* 0x44c0000062fc7fae */ /* 0x000fe2000d1a1008 */
[----:B-1----:R-:W-:-:S02]  /*17540*/  IADD3 R2, PT, PT, R246, -0x69, RZ ;  /* 0xffffff97f6027810 */ /* 0x002fc40007ffe0ff */
[----:B------:R-:W-:Y:S01]  /*17550*/  ISETP.GE.U32.AND P0, PT, R3, 0x7fffff24, PT ;  /* 0x7fffff240300780c */ /* 0x000fe20003f06070 */
[----:B------:R-:W-:Y:S01]  /*17560*/  LDGSTS.E [R252+0x45000], desc[UR8][R90.64], !P3 ;  /* 0x450000005afc7fae */ /* 0x000fe2000d9a1008 */
[----:B------:R-:W-:Y:S01]  /*17570*/  ISETP.GE.U32.AND P3, PT, R2, 0x7fffff18, PT ;  /* 0x7fffff180200780c */ /* 0x000fe20003f66070 */
[----:B---3--:R-:W-:Y:S01]  /*17580*/  VIADD R2, R5, 0xffffff93 ;  /* 0xffffff9305027836 */ /* 0x008fe20000000000 */
[----:B------:R-:W1:Y:S01]  /*17590*/  LDC R242, c[0x0][0x3a0] ;  /* 0x0000e800fff27b82 */ /* 0x000e620000000800 */
[----:B------:R-:W-:Y:S03]  /*175a0*/  LDGSTS.E [R252+0x45400], desc[UR8][R82.64], !P4 ;  /* 0x4540000052fc7fae */ /* 0x000fe6000e1a1008 */
[----:B------:R-:W-:Y:S01]  /*175b0*/  ISETP.GE.U32.AND P4, PT, R2, 0x7fffff14, PT ;  /* 0x7fffff140200780c */ /* 0x000fe20003f86070 */
[----:B------:R-:W-:Y:S01]  /*175c0*/  LDGSTS.E [R252+0x45800], desc[UR8][R74.64], !P5 ;  /* 0x458000004afc7fae */ /* 0x000fe2000e9a1008 */
[----:B----4-:R-:W-:-:S02]  /*175d0*/  IADD3 R2, PT, PT, R248, -0x75, RZ ;  /* 0xffffff8bf8027810 */ /* 0x010fc40007ffe0ff */
[----:B------:R-:W3:Y:S01]  /*175e0*/  LDC R4, c[0x0][0x3a0] ;  /* 0x0000e800ff047b82 */ /* 0x000ee20000000800 */
[----:B------:R-:W-:Y:S01]  /*175f0*/  LDGSTS.E [R252+0x45c00], desc[UR8][R66.64], !P0 ;  /* 0x45c0000042fc7fae */ /* 0x000fe2000c1a1008 */
[----:B------:R-:W-:-:S03]  /*17600*/  ISETP.GE.U32.AND P0, PT, R2, 0x7fffff0c, PT ;  /* 0x7fffff0c0200780c */ /* 0x000fc60003f06070 */
[----:B------:R4:W-:Y:S01]  /*17610*/  STL.64 [R1+0x2098], R250 ;  /* 0x002098fa01007387 */ /* 0x0009e20000100a00 */
[----:B--2---:R-:W-:Y:S02]  /*17620*/  VIADD R2, R122, 0xffffff83 ;  /* 0xffffff837a027836 */ /* 0x004fe40000000000 */
[----:B------:R-:W2:Y:S01]  /*17630*/  LDC R249, c[0x0][0x3a0] ;  /* 0x0000e800fff97b82 */ /* 0x000ea20000000800 */
[----:B------:R1:W-:Y:S04]  /*17640*/  STL.64 [R1+0x20a0], R236 ;  /* 0x0020a0ec01007387 */ /* 0x0003e80000100a00 */
[----:B------:R-:W2:Y:S03]  /*17650*/  LDL.64 R122, [R1+0x10] ;  /* 0x00001000017a7983 */ /* 0x000ea60000100a00 */
[----:B------:R-:W2:Y:S01]  /*17660*/  LDC R246, c[0x0][0x3a0] ;  /* 0x0000e800fff67b82 */ /* 0x000ea20000000800 */
[----:B----4-:R-:W4:Y:S01]  /*17670*/  LDL.64 R250, [R1+0x8] ;  /* 0x0000080001fa7983 */ /* 0x010f220000100a00 */
[----:B-1----:R-:W-:-:S03]  /*17680*/  VIADD R3, R242, 0xffffff9b ;  /* 0xffffff9bf2037836 */ /* 0x002fc60000000000 */
[----:B------:R-:W-:Y:S03]  /*17690*/  LDGSTS.E [R252+0x46000], desc[UR8][R58.64], !P1 ;  /* 0x460000003afc7fae */ /* 0x000fe6000c9a1008 */
[----:B------:R-:W1:Y:S01]  /*176a0*/  LDC R242, c[0x0][0x3a0] ;  /* 0x0000e800fff27b82 */ /* 0x000e620000000800 */
[----:B------:R-:W-:Y:S01]  /*176b0*/  ISETP.GE.U32.AND P2, PT, R3, 0x7fffff1c, PT ;  /* 0x7fffff1c0300780c */ /* 0x000fe20003f46070 */
[----:B---3--:R-:W-:-:S06]  /*176c0*/  VIADD R3, R4, 0xffffff8f ;  /* 0xffffff8f04037836 */ /* 0x008fcc0000000000 */
[----:B------:R-:W3:Y:S01]  /*176d0*/  LDC R247, c[0x0][0x3a0] ;  /* 0x0000e800fff77b82 */ /* 0x000ee20000000800 */
[----:B------:R-:W-:Y:S01]  /*176e0*/  ISETP.GE.U32.AND P5, PT, R3, 0x7fffff10, PT ;  /* 0x7fffff100300780c */ /* 0x000fe20003fa6070 */
[----:B--2---:R-:W-:-:S04]  /*176f0*/  VIADD R3, R249, 0xffffff87 ;  /* 0xffffff87f9037836 */ /* 0x004fc80000000000 */
[----:B------:R-:W-:Y:S02]  /*17700*/  LDGSTS.E [R252+0x46400], desc[UR8][R50.64], !P2 ;  /* 0x4640000032fc7fae */ /* 0x000fe4000d1a1008 */
[----:B------:R-:W2:Y:S08]  /*17710*/  LDC R4, c[0x0][0x3a0] ;  /* 0x0000e800ff047b82 */ /* 0x000eb00000000800 */
[----:B------:R-:W2:Y:S01]  /*17720*/  LDC R5, c[0x0][0x3a0] ;  /* 0x0000e800ff057b82 */ /* 0x000ea20000000800 */
[----:B------:R-:W-:Y:S01]  /*17730*/  ISETP.GE.U32.AND P2, PT, R2, 0x7fffff04, PT ;  /* 0x7fffff040200780c */ /* 0x000fe20003f46070 */
[----:B------:R-:W-:Y:S06]  /*17740*/  LDGSTS.E [R252+0x46800], desc[UR8][R42.64], !P3 ;  /* 0x468000002afc7fae */ /* 0x000fec000d9a1008 */
[----:B------:R-:W2:Y:S01]  /*17750*/  LDC R249, c[0x0][0x3a0] ;  /* 0x0000e800fff97b82 */ /* 0x000ea20000000800 */
[----:B------:R-:W-:Y:S01]  /*17760*/  IADD3 R2, PT, PT, R246, -0x2, RZ ;  /* 0xfffffffef6027810 */ /* 0x000fe20007ffe0ff */
[----:B------:R-:W-:Y:S01]  /*17770*/  LDGSTS.E [R252+0x46c00], desc[UR8][R34.64], !P4 ;  /* 0x46c0000022fc7fae */ /* 0x000fe2000e1a1008 */
[----:B------:R-:W-:-:S05]  /*17780*/  ISETP.GE.U32.AND P1, PT, R3, 0x7fffff08, PT ;  /* 0x7fffff080300780c */ /* 0x000fca0003f26070 */
[----:B------:R-:W2:Y:S01]  /*17790*/  LDC R236, c[0x0][0x3a0] ;  /* 0x0000e800ffec7b82 */ /* 0x000ea20000000800 */
[----:B------:R-:W-:Y:S01]  /*177a0*/  ISETP.GE.U32.AND P3, PT, R2, 0x7fffff7f, PT ;  /* 0x7fffff7f0200780c */ /* 0x000fe20003f66070 */
[----:B-1----:R-:W-:Y:S01]  /*177b0*/  VIADD R3, R242, 0xfffffffa ;  /* 0xfffffffaf2037836 */ /* 0x002fe20000000000 */
[----:B------:R-:W-:Y:S01]  /*177c0*/  LDGSTS.E [R252+0x47000], desc[UR8][R28.64], !P5 ;  /* 0x470000001cfc7fae */ /* 0x000fe2000e9a1008 */
[----:B---3--:R-:W-:-:S04]  /*177d0*/  VIADD R2, R247, 0xfffffff6 ;  /* 0xfffffff6f7027836 */ /* 0x008fc80000000000 */
[----:B------:R-:W1:Y:S01]  /*177e0*/  LDC R248, c[0x0][0x3a0] ;  /* 0x0000e800fff87b82 */ /* 0x000e620000000800 */
[----:B------:R-:W-:Y:S01]  /*177f0*/  ISETP.GE.U32.AND P4, PT, R3, 0x7fffff7b, PT ;  /* 0x7fffff7b0300780c */ /* 0x000fe20003f86070 */
[----:B------:R-:W-:Y:S01]  /*17800*/  LDGSTS.E [R252+0x47400], desc[UR8][R22.64], !P0 ;  /* 0x4740000016fc7fae */ /* 0x000fe2000c1a1008 */
[----:B------:R-:W-:Y:S01]  /*17810*/  ISETP.GE.U32.AND P5, PT, R2, 0x7fffff77, PT ;  /* 0x7fffff770200780c */ /* 0x000fe20003fa6070 */
[----:B--2---:R-:W-:Y:S01]  /*17820*/  VIADD R2, R5, 0xffffffee ;  /* 0xffffffee05027836 */ /* 0x004fe20000000000 */
[----:B------:R-:W-:Y:S01]  /*17830*/  IADD3 R3, PT, PT, R4, -0xe, RZ ;  /* 0xfffffff204037810 */ /* 0x000fe20007ffe0ff */
[----:B------:R-:W-:Y:S02]  /*17840*/  LDGSTS.E [R252+0x47800], desc[UR8][R16.64], !P1 ;  /* 0x4780000010fc7fae */ /* 0x000fe4000c9a1008 */
[----:B------:R-:W2:Y:S01]  /*17850*/  LDC R246, c[0x0][0x3a0] ;  /* 0x0000e800fff67b82 */ /* 0x000ea20000000800 */
[----:B------:R-:W-:Y:S01]  /*17860*/  ISETP.GE.U32.AND P0, PT, R3, 0x7fffff73, PT ;  /* 0x7fffff730300780c */ /* 0x000fe20003f06070 */
[----:B------:R-:W-:Y:S01]  /*17870*/  VIADD R3, R249, 0xffffffea ;  /* 0xffffffeaf9037836 */ /* 0x000fe20000000000 */
[----:B------:R-:W-:Y:S01]  /*17880*/  ISETP.GE.U32.AND P1, PT, R2, 0x7fffff6f, PT ;  /* 0x7fffff6f0200780c */ /* 0x000fe20003f26070 */
[----:B------:R-:W-:Y:S01]  /*17890*/  LDGSTS.E [R252+0x47c00], desc[UR8][R10.64], !P2 ;  /* 0x47c000000afc7fae */ /* 0x000fe2000d1a1008 */
[----:B------:R-:W-:-:S03]  /*178a0*/  LOP3.LUT R2, R0, 0x20, RZ, 0x3c, !PT ;  /* 0x0000002000027812 */ /* 0x000fc600078e3cff */
[----:B------:R-:W3:Y:S01]  /*178b0*/  LDC R247, c[0x0][0x3a0] ;  /* 0x0000e800fff77b82 */ /* 0x000ee20000000800 */
[----:B------:R-:W-:-:S07]  /*178c0*/  IADD3 R2, PT, PT, R2, UR4, RZ ;  /* 0x0000000402027c10 */ /* 0x000fce000fffe0ff */
[----:B------:R-:W1:Y:S01]  /*178d0*/  LDC R5, c[0x0][0x3a0] ;  /* 0x0000e800ff057b82 */ /* 0x000e620000000800 */
[----:B------:R-:W-:Y:S01]  /*178e0*/  ISETP.GE.U32.AND P2, PT, R3, 0x7fffff6b, PT ;  /* 0x7fffff6b0300780c */ /* 0x000fe20003f46070 */
[----:B------:R-:W-:-:S06]  /*178f0*/  VIADD R3, R236, 0xffffffe6 ;  /* 0xffffffe6ec037836 */ /* 0x000fcc0000000000 */
[----:B------:R-:W1:Y:S01]  /*17900*/  LDC R242, c[0x0][0x3a0] ;  /* 0x0000e800fff27b82 */ /* 0x000e620000000800 */
[----:B---3--:R-:W-:-:S07]  /*17910*/  VIADD R4, R247, 0xffffffe2 ;  /* 0xffffffe2f7047836 */ /* 0x008fce0000000000 */
[----:B------:R-:W3:Y:S08]  /*17920*/  LDC R249, c[0x0][0x3a0] ;  /* 0x0000e800fff97b82 */ /* 0x000ef00000000800 */
[----:B------:R-:W1:Y:S08]  /*17930*/  LDC R247, c[0x0][0x3a0] ;  /* 0x0000e800fff77b82 */ /* 0x000e700000000800 */
[----:B------:R-:W1:Y:S08]  /*17940*/  LDC R236, c[0x0][0x3a0] ;  /* 0x0000e800ffec7b82 */ /* 0x000e700000000800 */
[----:B------:R-:W1:Y:S01]  /*17950*/  LDC R237, c[0x0][0x3a0] ;  /* 0x0000e800ffed7b82 */ /* 0x000e620000000800 */
[----:B------:R2:W-:Y:S01]  /*17960*/  LDGSTS.E [R2+0x40100], desc[UR8][R122.64], !P3 ;  /* 0x401000007a027fae */ /* 0x0005e2000d9a1008 */
[----:B------:R-:W-:-:S02]  /*17970*/  ISETP.GE.U32.AND P3, PT, R3, 0x7fffff67, PT ;  /* 0x7fffff670300780c */ /* 0x000fc40003f66070 */
[----:B-1----:R-:W-:Y:S01]  /*17980*/  IADD3 R3, PT, PT, R248, -0x22, RZ ;  /* 0xffffffdef8037810 */ /* 0x002fe20007ffe0ff */
[----:B------:R-:W-:Y:S03]  /*17990*/  LDGSTS.E [R2+0x40500], desc[UR8][R244.64], !P4 ;  /* 0x40500000f4027fae */ /* 0x000fe6000e1a1008 */
[----:B------:R-:W1:Y:S01]  /*179a0*/  LDC R248, c[0x0][0x3a0] ;  /* 0x0000e800fff87b82 */ /* 0x000e620000000800 */
[----:B------:R-:W-:Y:S01]  /*179b0*/  LDGSTS.E [R2+0x40900], desc[UR8][R234.64], !P5 ;  /* 0x40900000ea027fae */ /* 0x000fe2000e9a1008 */
[----:B------:R-:W-:-:S06]  /*179c0*/  ISETP.GE.U32.AND P5, PT, R3, 0x7fffff5f, PT ;  /* 0x7fffff5f0300780c */ /* 0x000fcc0003fa6070 */
[----:B--2---:R-:W2:Y:S01]  /*179d0*/  LDC R122, c[0x0][0x3a0] ;  /* 0x0000e800ff7a7b82 */ /* 0x004ea20000000800 */
[----:B------:R-:W-:Y:S01]  /*179e0*/  VIADD R3, R246, 0xffffffd6 ;  /* 0xffffffd6f6037836 */ /* 0x000fe20000000000 */
[----:B------:R-:W-:Y:S04]  /*179f0*/  LDGSTS.E [R2+0x40d00], desc[UR8][R226.64], !P0 ;  /* 0x40d00000e2027fae */ /* 0x000fe8000c1a1008 */
[----:B------:R-:W-:Y:S01]  /*17a00*/  LDGSTS.E [R2+0x41100], desc[UR8][R218.64], !P1 ;  /* 0x41100000da027fae */ /* 0x000fe2000c9a1008 */
[----:B------:R-:W-:Y:S01]  /*17a10*/  ISETP.GE.U32.AND P1, PT, R3, 0x7fffff57, PT ;  /* 0x7fffff570300780c */ /* 0x000fe20003f26070 */
[----:B------:R-:W3:Y:S01]  /*17a20*/  LDC R246, c[0x0][0x3a0] ;  /* 0x0000e800fff67b82 */ /* 0x000ee20000000800 */
[----:B------:R-:W-:Y:S01]  /*17a30*/  IADD3 R3, PT, PT, R5, -0x2e, RZ ;  /* 0xffffffd205037810 */ /* 0x000fe20007ffe0ff */
[----:B------:R-:W-:Y:S01]  /*17a40*/  LDGSTS.E [R2+0x41500], desc[UR8][R210.64], !P2 ;  /* 0x41500000d2027fae */ /* 0x000fe2000d1a1008 */
[----:B------:R-:W-:Y:S01]  /*17a50*/  ISETP.GE.U32.AND P4, PT, R4, 0x7fffff63, PT ;  /* 0x7fffff630400780c */ /* 0x000fe20003f86070 */
[----:B------:R-:W-:-:S04]  /*17a60*/  VIADD R4, R242, 0xffffffda ;  /* 0xffffffdaf2047836 */ /* 0x000fc80000000000 */
[----:B------:R-:W4:Y:S01]  /*17a70*/  LDC R5, c[0x0][0x3a0] ;  /* 0x0000e800ff057b82 */ /* 0x000f220000000800 */
[----:B------:R-:W-:Y:S01]  /*17a80*/  ISETP.GE.U32.AND P0, PT, R4, 0x7fffff5b, PT ;  /* 0x7fffff5b0400780c */ /* 0x000fe20003f06070 */
[----:B------:R-:W-:Y:S01]  /*17a90*/  LDGSTS.E [R2+0x41900], desc[UR8][R202.64], !P3 ;  /* 0x41900000ca027fae */ /* 0x000fe2000d9a1008 */
[----:B------:R-:W-:Y:S01]  /*17aa0*/  ISETP.GE.U32.AND P2, PT, R3, 0x7fffff53, PT ;  /* 0x7fffff530300780c */ /* 0x000fe20003f46070 */
[----:B--2---:R-:W-:-:S04]  /*17ab0*/  VIADD R3, R122, 0xffffffca ;  /* 0xffffffca7a037836 */ /* 0x004fc80000000000 */
[----:B------:R-:W-:Y:S01]  /*17ac0*/  LDGSTS.E [R2+0x41d00], desc[UR8][R194.64], !P4 ;  /* 0x41d00000c2027fae */ /* 0x000fe2000e1a1008 */
[----:B------:R-:W2:Y:S01]  /*17ad0*/  LDC R122, c[0x0][0x3a0] ;  /* 0x0000e800ff7a7b82 */ /* 0x000ea20000000800 */
[----:B------:R-:W-:Y:S01]  /*17ae0*/  ISETP.GE.U32.AND P4, PT, R3, 0x7fffff4b, PT ;  /* 0x7fffff4b0300780c */ /* 0x000fe20003f86070 */
[----:B-1----:R-:W-:Y:S01]  /*17af0*/  VIADD R3, R248, 0xffffffc2 ;  /* 0xffffffc2f8037836 */ /* 0x002fe20000000000 */
[----:B------:R-:W-:Y:S01]  /*17b00*/  LDGSTS.E [R2+0x42100], desc[UR8][R186.64], !P5 ;  /* 0x42100000ba027fae */ /* 0x000fe2000e9a1008 */
[----:B---3--:R-:W-:-:S04]  /*17b10*/  VIADD R4, R249, 0xffffffce ;  /* 0xffffffcef9047836 */ /* 0x008fc80000000000 */
[----:B------:R-:W1:Y:S01]  /*17b20*/  LDC R242, c[0x0][0x3a0] ;  /* 0x0000e800fff27b82 */ /* 0x000e620000000800 */
[----:B------:R-:W-:Y:S01]  /*17b30*/  LDGSTS.E [R2+0x42500], desc[UR8][R178.64], !P0 ;  /* 0x42500000b2027fae */ /* 0x000fe2000c1a1008 */
[----:B------:R-:W-:Y:S02]  /*17b40*/  ISETP.GE.U32.AND P0, PT, R3, 0x7fffff43, PT ;  /* 0x7fffff430300780c */ /* 0x000fe40003f06070 */
[----:B------:R-:W-:Y:S01]  /*17b50*/  ISETP.GE.U32.AND P3, PT, R4, 0x7fffff4f, PT ;  /* 0x7fffff4f0400780c */ /* 0x000fe20003f66070 */
[----:B------:R-:W-:Y:S01]  /*17b60*/  LDGSTS.E [R2+0x42900], desc[UR8][R170.64], !P1 ;  /* 0x42900000aa027fae */ /* 0x000fe2000c9a1008 */
[----:B----4-:R-:W-:Y:S02]  /*17b70*/  VIADD R3, R5, 0xffffffbe ;  /* 0xffffffbe05037836 */ /* 0x010fe40000000000 */
[----:B------:R-:W3:Y:S01]  /*17b80*/  LDC R5, c[0x0][0x3a0] ;  /* 0x0000e800ff057b82 */ /* 0x000ee20000000800 */
[----:B------:R-:W-:Y:S01]  /*17b90*/  IADD3 R4, PT, PT, R247, -0x3a, RZ ;  /* 0xffffffc6f7047810 */ /* 0x000fe20007ffe0ff */
[----:B------:R-:W-:Y:S06]  /*17ba0*/  LDGSTS.E [R2+0x42d00], desc[UR8][R162.64], !P2 ;  /* 0x42d00000a2027fae */ /* 0x000fec000d1a1008 */
[----:B------:R-:W4:Y:S01]  /*17bb0*/  LDC R249, c[0x0][0x3a0] ;  /* 0x0000e800fff97b82 */ /* 0x000f220000000800 */
[----:B------:R-:W-:Y:S01]  /*17bc0*/  ISETP.GE.U32.AND P5, PT, R4, 0x7fffff47, PT ;  /* 0x7fffff470400780c */ /* 0x000fe20003fa6070 */
[----:B------:R-:W-:Y:S01]  /*17bd0*/  LDGSTS.E [R2+0x43100], desc[UR8][R154.64], !P3 ;  /* 0x431000009a027fae */ /* 0x000fe2000d9a1008 */
[----:B------:R-:W-:Y:S01]  /*17be0*/  ISETP.GE.U32.AND P1, PT, R3, 0x7fffff3f, PT ;  /* 0x7fffff3f0300780c */ /* 0x000fe20003f26070 */
[----:B------:R-:W-:-:S02]  /*17bf0*/  VIADD R3, R246, 0xffffffb6 ;  /* 0xffffffb6f6037836 */ /* 0x000fc40000000000 */
[----:B------:R-:W-:Y:S02]  /*17c00*/  LDGSTS.E [R2+0x43500], desc[UR8][R146.64], !P4 ;  /* 0x4350000092027fae */ /* 0x000fe4000e1a1008 */
[----:B------:R-:W4:Y:S01]  /*17c10*/  LDC R248, c[0x0][0x3a0] ;  /* 0x0000e800fff87b82 */ /* 0x000f220000000800 */
[----:B------:R-:W-:Y:S02]  /*17c20*/  ISETP.GE.U32.AND P3, PT, R3, 0x7fffff37, PT ;  /* 0x7fffff370300780c */ /* 0x000fe40003f66070 */
[----:B--2---:R-:W-:-:S03]  /*17c30*/  IADD3 R3, PT, PT, R122, -0x52, RZ ;  /* 0xffffffae7a037810 */ /* 0x004fc60007ffe0ff */
[----:B------:R-:W-:Y:S02]  /*17c40*/  LDGSTS.E [R2+0x43900], desc[UR8][R138.64], !P5 ;  /* 0x439000008a027fae */ /* 0x000fe4000e9a1008 */
[----:B------:R-:W2:Y:S01]  /*17c50*/  LDC R246, c[0x0][0x3a0] ;  /* 0x0000e800fff67b82 */ /* 0x000ea20000000800 */
[----:B------:R-:W-:Y:S01]  /*17c60*/  ISETP.GE.U32.AND P5, PT, R3, 0x7fffff2f, PT ;  /* 0x7fffff2f0300780c */ /* 0x000fe20003fa6070 */
[----:B---3--:R-:W-:Y:S01]  /*17c70*/  VIADD R3, R5, 0xffffffaa ;  /* 0xffffffaa05037836 */ /* 0x008fe20000000000 */
[----:B-1----:R-:W-:Y:S01]  /*17c80*/  IADD3 R4, PT, PT, R242, -0x46, RZ ;  /* 0xffffffbaf2047810 */ /* 0x002fe20007ffe0ff */
[----:B------:R-:W-:Y:S04]  /*17c90*/  LDGSTS.E [R2+0x43d00], desc[UR8][R130.64], !P0 ;  /* 0x43d0000082027fae */ /* 0x000fe8000c1a1008 */
[----:B------:R-:W1:Y:S01]  /*17ca0*/  LDC R247, c[0x0][0x3a0] ;  /* 0x0000e800fff77b82 */ /* 0x000e620000000800 */
[----:B------:R-:W-:Y:S01]  /*17cb0*/  ISETP.GE.U32.AND P2, PT, R4, 0x7fffff3b, PT ;  /* 0x7fffff3b0400780c */ /* 0x000fe20003f46070 */
[----:B----4-:R-:W-:-:S06]  /*17cc0*/  VIADD R4, R249, 0xffffffb2 ;  /* 0xffffffb2f9047836 */ /* 0x010fcc0000000000 */
[----:B------:R-:W3:Y:S01]  /*17cd0*/  LDC R5, c[0x0][0x3a0] ;  /* 0x0000e800ff057b82 */ /* 0x000ee20000000800 */
[----:B------:R-:W-:Y:S01]  /*17ce0*/  ISETP.GE.U32.AND P4, PT, R4, 0x7fffff33, PT ;  /* 0x7fffff330400780c */ /* 0x000fe20003f86070 */
[----:B------:R-:W-:Y:S06]  /*17cf0*/  LDGSTS.E [R2+0x44100], desc[UR8][R118.64], !P1 ;  /* 0x4410000076027fae */ /* 0x000fec000c9a1008 */
[----:B------:R-:W4:Y:S01]  /*17d00*/  LDC R242, c[0x0][0x3a0] ;  /* 0x0000e800fff27b82 */ /* 0x000f220000000800 */
[----:B------:R-:W-:Y:S01]  /*17d10*/  ISETP.GE.U32.AND P0, PT, R3, 0x7fffff2b, PT ;  /* 0x7fffff2b0300780c */ /* 0x000fe20003f06070 */
[----:B------:R-:W-:Y:S01]  /*17d20*/  LDGSTS.E [R2+0x44500], desc[UR8][R110.64], !P2 ;  /* 0x445000006e027fae */ /* 0x000fe2000d1a1008 */
[----:B------:R-:W-:-:S03]  /*17d30*/  IADD3 R3, PT, PT, R248, -0x5e, RZ ;  /* 0xffffffa2f8037810 */ /* 0x000fc60007ffe0ff */
[----:B------:R-:W-:Y:S02]  /*17d40*/  LDGSTS.E [R2+0x44900], desc[UR8][R102.64], !P3 ;  /* 0x4490000066027fae */ /* 0x000fe4000d9a1008 */
[----:B------:R-:W4:Y:S01]  /*17d50*/  LDC R122, c[0x0][0x3a0] ;  /* 0x0000e800ff7a7b82 */ /* 0x000f220000000800 */
[----:B------:R-:W-:Y:S01]  /*17d60*/  ISETP.GE.U32.AND P2, PT, R3, 0x7fffff23, PT ;  /* 0x7fffff230300780c */ /* 0x000fe20003f46070 */
[----:B--2---:R-:W-:Y:S01]  /*17d70*/  VIADD R3, R246, 0xffffff9a ;  /* 0xffffff9af6037836 */ /* 0x004fe20000000000 */
[----:B------:R-:W-:Y:S01]  /*17d80*/  LDGSTS.E [R2+0x44d00], desc[UR8][R96.64], !P4 ;  /* 0x44d0000060027fae */ /* 0x000fe2000e1a1008 */
[----:B-1----:R-:W-:-:S04]  /*17d90*/  VIADD R4, R247, 0xffffffa6 ;  /* 0xffffffa6f7047836 */ /* 0x002fc80000000000 */
[----:B------:R-:W1:Y:S01]  /*17da0*/  LDC R248, c[0x0][0x3a0] ;  /* 0x0000e800fff87b82 */ /* 0x000e620000000800 */
[----:B------:R-:W-:Y:S01]  /*17db0*/  ISETP.GE.U32.AND P4, PT, R3, 0x7fffff1b, PT ;  /* 0x7fffff1b0300780c */ /* 0x000fe20003f86070 */
[----:B------:R-:W-:Y:S01]  /*17dc0*/  LDGSTS.E [R2+0x45100], desc[UR8][R88.64], !P5 ;  /* 0x4510000058027fae */ /* 0x000fe2000e9a1008 */
[----:B---3--:R-:W-:Y:S02]  /*17dd0*/  IADD3 R3, PT, PT, R5, -0x6a, RZ ;  /* 0xffffff9605037810 */ /* 0x008fe40007ffe0ff */
[----:B------:R-:W-:Y:S01]  /*17de0*/  ISETP.GE.U32.AND P1, PT, R4, 0x7fffff27, PT ;  /* 0x7fffff270400780c */ /* 0x000fe20003f26070 */
[----:B------:R-:W-:Y:S02]  /*17df0*/  LDGSTS.E [R2+0x45500], desc[UR8][R80.64], !P0 ;  /* 0x4550000050027fae */ /* 0x000fe4000c1a1008 */
[----:B------:R-:W2:Y:S01]  /*17e00*/  LDC R249, c[0x0][0x3a0] ;  /* 0x0000e800fff97b82 */ /* 0x000ea20000000800 */
[----:B----4-:R-:W-:-:S07]  /*17e10*/  VIADD R4, R242, 0xffffff9e ;  /* 0xffffff9ef2047836 */ /* 0x010fce0000000000 */
[----:B------:R-:W3:Y:S01]  /*17e20*/  LDC R5, c[0x0][0x3a0] ;  /* 0x0000e800ff057b82 */ /* 0x000ee20000000800 */
[----:B------:R-:W-:Y:S01]  /*17e30*/  ISETP.GE.U32.AND P3, PT, R4, 0x7fffff1f, PT ;  /* 0x7fffff1f0400780c */ /* 0x000fe20003f66070 */
[----:B------:R-:W-:Y:S01]  /*17e40*/  LDGSTS.E [R2+0x45900], desc[UR8][R72.64], !P1 ;  /* 0x4590000048027fae */ /* 0x000fe2000c9a1008 */
[----:B------:R-:W-:-:S05]  /*17e50*/  ISETP.GE.U32.AND P5, PT, R3, 0x7fffff17, PT ;  /* 0x7fffff170300780c */ /* 0x000fca0003fa6070 */
[----:B------:R-:W4:Y:S01]  /*17e60*/  LDC R247, c[0x0][0x3a0] ;  /* 0x0000e800fff77b82 */ /* 0x000f220000000800 */
[----:B------:R-:W-:Y:S01]  /*17e70*/  VIADD R3, R122, 0xffffff8e ;  /* 0xffffff8e7a037836 */ /* 0x000fe20000000000 */
[----:B------:R-:W-:Y:S06]  /*17e80*/  LDGSTS.E [R2+0x45d00], desc[UR8][R64.64], !P2 ;  /* 0x45d0000040027fae */ /* 0x000fec000d1a1008 */
[----:B------:R-:W4:Y:S01]  /*17e90*/  LDC R246, c[0x0][0x3a0] ;  /* 0x0000e800fff67b82 */ /* 0x000f220000000800 */
[----:B------:R-:W-:Y:S01]  /*17ea0*/  ISETP.GE.U32.AND P1, PT, R3, 0x7fffff0f, PT ;  /* 0x7fffff0f0300780c */ /* 0x000fe20003f26070 */
[----:B-1----:R-:W-:Y:S01]  /*17eb0*/  VIADD R3, R248, 0xffffff86 ;  /* 0xffffff86f8037836 */ /* 0x002fe20000000000 */
[----:B------:R-:W-:Y:S01]  /*17ec0*/  LDGSTS.E [R2+0x46100], desc[UR8][R56.64], !P3 ;  /* 0x4610000038027fae */ /* 0x000fe2000d9a1008 */
[----:B--2---:R-:W-:-:S04]  /*17ed0*/  VIADD R4, R249, 0xffffff92 ;  /* 0xffffff92f9047836 */ /* 0x004fc80000000000 */
[----:B------:R-:W1:Y:S01]  /*17ee0*/  LDC R123, c[0x0][0x3a0] ;  /* 0x0000e800ff7b7b82 */ /* 0x000e620000000800 */
[----:B------:R-:W-:Y:S01]  /*17ef0*/  ISETP.GE.U32.AND P3, PT, R3, 0x7fffff07, PT ;  /* 0x7fffff070300780c */ /* 0x000fe20003f66070 */
[----:B---3--:R-:W-:-:S06]  /*17f00*/  VIADD R3, R5, 0xffffff82 ;  /* 0xffffff8205037836 */ /* 0x008fcc0000000000 */
[----:B------:R-:W2:Y:S01]  /*17f10*/  LDC R242, c[0x0][0x3a0] ;  /* 0x0000e800fff27b82 */ /* 0x000ea20000000800 */
[----:B------:R-:W-:Y:S01]  /*17f20*/  ISETP.GE.U32.AND P0, PT, R4, 0x7fffff13, PT ;  /* 0x7fffff130400780c */ /* 0x000fe20003f06070 */
[----:B------:R-:W-:Y:S01]  /*17f30*/  LDGSTS.E [R2+0x46500], desc[UR8][R48.64], !P4 ;  /* 0x4650000030027fae */ /* 0x000fe2000e1a1008 */
[----:B----4-:R-:W-:-:S05]  /*17f40*/  IADD3 R4, PT, PT, R247, -0x76, RZ ;  /* 0xffffff8af7047810 */ /* 0x010fca0007ffe0ff */
[----:B------:R-:W3:Y:S01]  /*17f50*/  LDC R5, c[0x0][0x3a0] ;  /* 0x0000e800ff057b82 */ /* 0x000ee20000000800 */
[----:B------:R-:W-:Y:S01]  /*17f60*/  ISETP.GE.U32.AND P2, PT, R4, 0x7fffff0b, PT ;  /* 0x7fffff0b0400780c */ /* 0x000fe20003f46070 */
[----:B------:R-:W-:Y:S01]  /*17f70*/  LDGSTS.E [R2+0x46900], desc[UR8][R40.64], !P5 ;  /* 0x4690000028027fae */ /* 0x000fe2000e9a1008 */
[----:B------:R-:W-:Y:S01]  /*17f80*/  ISETP.GE.U32.AND P4, PT, R3, 0x7fffff03, PT ;  /* 0x7fffff030300780c */ /* 0x000fe20003f86070 */
[----:B------:R-:W-:Y:S02]  /*17f90*/  VIADD R3, R246, 0xfffffff9 ;  /* 0xfffffff9f6037836 */ /* 0x000fe40000000000 */
[----:B------:R-:W-:Y:S02]  /*17fa0*/  LDGSTS.E [R2+0x46d00], desc[UR8][R32.64], !P0 ;  /* 0x46d0000020027fae */ /* 0x000fe4000c1a1008 */
[----:B------:R-:W4:Y:S01]  /*17fb0*/  LDC R122, c[0x0][0x3a0] ;  /* 0x0000e800ff7a7b82 */ /* 0x000f220000000800 */
[----:B------:R-:W-:Y:S01]  /*17fc0*/  ISETP.GE.U32.AND P0, PT, R3, 0x7fffff7a, PT ;  /* 0x7fffff7a0300780c */ /* 0x000fe20003f06070 */
[----:B------:R-:W-:Y:S01]  /*17fd0*/  LDGSTS.E [R2+0x47100], desc[UR8][R26.64], !P1 ;  /* 0x471000001a027fae */ /* 0x000fe2000c9a1008 */
[----:B-1----:R-:W-:-:S03]  /*17fe0*/  IADD3 R3, PT, PT, R123, -0xf, RZ ;  /* 0xfffffff17b037810 */ /* 0x002fc60007ffe0ff */
[----:B------:R-:W-:Y:S01]  /*17ff0*/  LDGSTS.E [R2+0x47500], desc[UR8][R20.64], !P2 ;  /* 0x4750000014027fae */ /* 0x000fe2000d1a1008 */
[----:B------:R-:W-:Y:S01]  /*18000*/  ISETP.GE.U32.AND P2, PT, R3, 0x7fffff72, PT ;  /* 0x7fffff720300780c */ /* 0x000fe20003f46070 */
[----:B------:R-:W1:Y:S01]  /*18010*/  LDC R249, c[0x0][0x3a0] ;  /* 0x0000e800fff97b82 */ /* 0x000e620000000800 */
[----:B--2---:R-:W-:Y:S01]  /*18020*/  IADD3 R4, PT, PT, R242, -0x3, RZ ;  /* 0xfffffffdf2047810 */ /* 0x004fe20007ffe0ff */
[----:B------:R-:W-:Y:S03]  /*18030*/  LDGSTS.E [R2+0x47900], desc[UR8][R14.64], !P3 ;  /* 0x479000000e027fae */ /* 0x000fe6000d9a1008 */
[----:B------:R-:W-:Y:S01]  /*18040*/  ISETP.GE.U32.AND P5, PT, R4, 0x7fffff7e, PT ;  /* 0x7fffff7e0400780c */ /* 0x000fe20003fa6070 */
[----:B------:R-:W-:Y:S01]  /*18050*/  LDGSTS.E [R2+0x47d00], desc[UR8][R8.64], !P4 ;  /* 0x47d0000008027fae */ /* 0x000fe2000e1a1008 */
[----:B---3--:R-:W-:Y:S01]  /*18060*/  VIADD R3, R5, 0xffffffed ;  /* 0xffffffed05037836 */ /* 0x008fe20000000000 */
[----:B------:R-:W2:Y:S04]  /*18070*/  LDC R246, c[0x0][0x3a0] ;  /* 0x0000e800fff67b82 */ /* 0x000ea80000000800 */
[----:B------:R-:W-:-:S02]  /*18080*/  ISETP.GE.U32.AND P3, PT, R3, 0x7fffff6e, PT ;  /* 0x7fffff6e0300780c */ /* 0x000fc40003f66070 */
[----:B------:R-:W-:Y:S02]  /*18090*/  LOP3.LUT R3, R0, 0x40, RZ, 0x3c, !PT ;  /* 0x0000004000037812 */ /* 0x000fe400078e3cff */
[----:B------:R-:W3:Y:S02]  /*180a0*/  LDC R248, c[0x0][0x3a0] ;  /* 0x0000e800fff87b82 */ /* 0x000ee40000000800 */
[----:B------:R-:W-:-:S05]  /*180b0*/  IADD3 R3, PT, PT, R3, UR4, RZ ;  /* 0x0000000403037c10 */ /* 0x000fca000fffe0ff */
[----:B------:R-:W-:Y:S01]  /*180c0*/  LDGSTS.E [R3+0x40200], desc[UR8][R250.64], !P5 ;  /* 0x40200000fa037fae */ /* 0x000fe2000e9a1008 */
[----:B------:R-:W-:Y:S01]  /*180d0*/  VIADD R4, R236, 0xfffffff5 ;  /* 0xfffffff5ec047836 */ /* 0x000fe20000000000 */
[----:B------:R-:W3:Y:S02]  /*180e0*/  LDC R242, c[0x0][0x3a0] ;  /* 0x0000e800fff27b82 */ /* 0x000ee40000000800 */
[----:B------:R-:W-:Y:S06]  /*180f0*/  LDGSTS.E [R3+0x40600], desc[UR8][R240.64], !P0 ;  /* 0x40600000f0037fae */ /* 0x000fec000c1a1008 */
[----:B------:R-:W3:Y:S01]  /*18100*/  LDC R247, c[0x0][0x3a0] ;  /* 0x0000e800fff77b82 */ /* 0x000ee20000000800 */
[----:B------:R-:W3:Y:S01]  /*18110*/  LDL.64 R250, [R1] ;  /* 0x0000000001fa7983 */ /* 0x000ee20000100a00 */
[----:B------:R-:W-:Y:S01]  /*18120*/  ISETP.GE.U32.AND P1, PT, R4, 0x7fffff76, PT ;  /* 0x7fffff760400780c */ /* 0x000fe20003f26070 */
[----:B----4-:R-:W-:-:S05]  /*18130*/  VIADD R4, R122, 0xffffffe9 ;  /* 0xffffffe97a047836 */ /* 0x010fca0000000000 */
[----:B------:R-:W4:Y:S01]  /*18140*/  LDC R123, c[0x0][0x3a0] ;  /* 0x0000e800ff7b7b82 */ /* 0x000f220000000800 */
[----:B------:R-:W-:Y:S01]  /*18150*/  ISETP.GE.U32.AND P4, PT, R4, 0x7fffff6a, PT ;  /* 0x7fffff6a0400780c */ /* 0x000fe20003f86070 */
[----:B-1----:R-:W-:-:S05]  /*18160*/  VIADD R4, R249, 0xffffffe1 ;  /* 0xffffffe1f9047836 */ /* 0x002fca0000000000 */
[----:B------:R-:W-:Y:S01]  /*18170*/  ISETP.GE.U32.AND P0, PT, R4, 0x7fffff62, PT ;  /* 0x7fffff620400780c */ /* 0x000fe20003f06070 */
[----:B--2---:R-:W-:Y:S01]  /*18180*/  VIADD R4, R246, 0xffffffd9 ;  /* 0xffffffd9f6047836 */ /* 0x004fe20000000000 */
[----:B------:R-:W1:Y:S01]  /*18190*/  LDC R236, c[0x0][0x3a0] ;  /* 0x0000e800ffec7b82 */ /* 0x000e620000000800 */
[----:B------:R-:W-:Y:S01]  /*181a0*/  LDGSTS.E [R3+0x40a00], desc[UR8][R232.64], !P1 ;  /* 0x40a00000e8037fae */ /* 0x000fe2000c9a1008 */
[----:B---3--:R-:W-:-:S03]  /*181b0*/  VIADD R5, R248, 0xffffffe5 ;  /* 0xffffffe5f8057836 */ /* 0x008fc60000000000 */
[----:B------:R-:W-:Y:S03]  /*181c0*/  LDGSTS.E [R3+0x40e00], desc[UR8][R224.64], !P2 ;  /* 0x40e00000e0037fae */ /* 0x000fe6000d1a1008 */
[----:B------:R-:W2:Y:S01]  /*181d0*/  LDC R122, c[0x0][0x3a0] ;  /* 0x0000e800ff7a7b82 */ /* 0x000ea20000000800 */
[----:B------:R-:W-:Y:S01]  /*181e0*/  ISETP.GE.U32.AND P2, PT, R4, 0x7fffff5a, PT ;  /* 0x7fffff5a0400780c */ /* 0x000fe20003f46070 */
[----:B------:R-:W-:Y:S01]  /*181f0*/  VIADD R4, R242, 0xffffffd5 ;  /* 0xffffffd5f2047836 */ /* 0x000fe20000000000 */
[----:B------:R-:W-:Y:S01]  /*18200*/  ISETP.GE.U32.AND P5, PT, R5, 0x7fffff66, PT ;  /* 0x7fffff660500780c */ /* 0x000fe20003fa6070 */
[----:B------:R-:W-:Y:S04]  /*18210*/  LDGSTS.E [R3+0x41200], desc[UR8][R216.64], !P3 ;  /* 0x41200000d8037fae */ /* 0x000fe8000d9a1008 */
[----:B------:R-:W3:Y:S01]  /*18220*/  LDC R242, c[0x0][0x3a0] ;  /* 0x0000e800fff27b82 */ /* 0x000ee20000000800 */
[----:B------:R-:W-:Y:S01]  /*18230*/  IADD3 R5, PT, PT, R247, -0x23, RZ ;  /* 0xffffffddf7057810 */ /* 0x000fe20007ffe0ff */
[----:B------:R-:W-:Y:S06]  /*18240*/  LDGSTS.E [R3+0x41600], desc[UR8][R208.64], !P4 ;  /* 0x41600000d0037fae */ /* 0x000fec000e1a1008 */
[----:B------:R-:W3:Y:S01]  /*18250*/  LDC R249, c[0x0][0x3a0] ;  /* 0x0000e800fff97b82 */ /* 0x000ee20000000800 */
[----:B------:R-:W-:Y:S01]  /*18260*/  ISETP.GE.U32.AND P1, PT, R5, 0x7fffff5e, PT ;  /* 0x7fffff5e0500780c */ /* 0x000fe20003f26070 */
[----:B------:R-:W-:Y:S01]  /*18270*/  LDGSTS.E [R3+0x41a00], desc[UR8][R200.64], !P5 ;  /* 0x41a00000c8037fae */ /* 0x000fe2000e9a1008 */
[----:B------:R-:W-:Y:S01]  /*18280*/  ISETP.GE.U32.AND P3, PT, R4, 0x7fffff56, PT ;  /* 0x7fffff560400780c */ /* 0x000fe20003f66070 */
[----:B----4-:R-:W-:-:S04]  /*18290*/  VIADD R4, R123, 0xffffffcd ;  /* 0xffffffcd7b047836 */ /* 0x010fc80000000000 */
[----:B------:R-:W4:Y:S01]  /*182a0*/  LDC R247, c[0x0][0x3a0] ;  /* 0x0000e800fff77b82 */ /* 0x000f220000000800 */
[----:B-1----:R-:W-:Y:S01]  /*182b0*/  IADD3 R5, PT, PT, R236, -0x2f, RZ ;  /* 0xffffffd1ec057810 */ /* 0x002fe20007ffe0ff */
[----:B------:R-:W-:Y:S01]  /*182c0*/  LDGSTS.E [R3+0x41e00], desc[UR8][R192.64], !P0 ;  /* 0x41e00000c0037fae */ /* 0x000fe2000c1a1008 */
[----:B------:R-:W-:-:S05]  /*182d0*/  ISETP.GE.U32.AND P5, PT, R4, 0x7fffff4e, PT ;  /* 0x7fffff4e0400780c */ /* 0x000fca0003fa6070 */
[----:B------:R-:W1:Y:S01]  /*182e0*/  LDC R248, c[0x0][0x3a0] ;  /* 0x0000e800fff87b82 */ /* 0x000e620000000800 */
[----:B--2---:R-:W-:Y:S01]  /*182f0*/  IADD3 R4, PT, PT, R122, -0x3b, RZ ;  /* 0xffffffc57a047810 */ /* 0x004fe20007ffe0ff */
[----:B------:R-:W-:Y:S06]  /*18300*/  LDGSTS.E [R3+0x42200], desc[UR8][R184.64], !P1 ;  /* 0x42200000b8037fae */ /* 0x000fec000c9a1008 */
[----:B------:R-:W2:Y:S01]  /*18310*/  LDC R236, c[0x0][0x3a0] ;  /* 0x0000e800ffec7b82 */ /* 0x000ea20000000800 */
[----:B------:R-:W-:Y:S01]  /*18320*/  ISETP.GE.U32.AND P1, PT, R4, 0x7fffff46, PT ;  /* 0x7fffff460400780c */ /* 0x000fe20003f26070 */
[----:B---3--:R-:W-:-:S06]  /*18330*/  VIADD R4, R242, 0xffffffc1 ;  /* 0xffffffc1f2047836 */ /* 0x008fcc0000000000 */
[----:B------:R-:W3:Y:S01]  /*18340*/  LDC R246, c[0x0][0x3a0] ;  /* 0x0000e800fff67b82 */ /* 0x000ee20000000800 */
[----:B------:R-:W-:Y:S01]  /*18350*/  ISETP.GE.U32.AND P4, PT, R5, 0x7fffff52, PT ;  /* 0x7fffff520500780c */ /* 0x000fe20003f86070 */
[----:B------:R-:W-:Y:S01]  /*18360*/  VIADD R5, R249, 0xffffffc9 ;  /* 0xffffffc9f9057836 */ /* 0x000fe20000000000 */
[----:B------:R-:W-:Y:S05]  /*18370*/  LDGSTS.E [R3+0x42600], desc[UR8][R176.64], !P2 ;  /* 0x42600000b0037fae */ /* 0x000fea000d1a1008 */
[----:B------:R-:W3:Y:S01]  /*18380*/  LDC R242, c[0x0][0x3a0] ;  /* 0x0000e800fff27b82 */ /* 0x000ee20000000800 */
[----:B------:R-:W-:Y:S01]  /*18390*/  ISETP.GE.U32.AND P0, PT, R5, 0x7fffff4a, PT ;  /* 0x7fffff4a0500780c */ /* 0x000fe20003f06070 */
[----:B----4-:R-:W-:Y:S01]  /*183a0*/  VIADD R5, R247, 0xffffffbd ;  /* 0xffffffbdf7057836 */ /* 0x010fe20000000000 */
[----:B------:R-:W-:Y:S01]  /*183b0*/  ISETP.GE.U32.AND P2, PT, R4, 0x7fffff42, PT ;  /* 0x7fffff420400780c */ /* 0x000fe20003f46070 */
[----:B------:R-:W-:Y:S04]  /*183c0*/  LDGSTS.E [R3+0x42a00], desc[UR8][R168.64], !P3 ;  /* 0x42a00000a8037fae */ /* 0x000fe8000d9a1008 */
[----:B------:R-:W4:Y:S01]  /*183d0*/  LDC R122, c[0x0][0x3a0] ;  /* 0x0000e800ff7a7b82 */ /* 0x000f220000000800 */
[----:B-1----:R-:W-:Y:S01]  /*183e0*/  IADD3 R4, PT, PT, R248, -0x47, RZ ;  /* 0xffffffb9f8047810 */ /* 0x002fe20007ffe0ff */
[----:B------:R-:W-:Y:S01]  /*183f0*/  LDGSTS.E [R3+0x42e00], desc[UR8][R160.64], !P4 ;  /* 0x42e00000a0037fae */ /* 0x000fe2000e1a1008 */
[----:B------:R-:W-:-:S02]  /*18400*/  ISETP.GE.U32.AND P3, PT, R5, 0x7fffff3e, PT ;  /* 0x7fffff3e0500780c */ /* 0x000fc40003f66070 */
[----:B------:R-:W-:-:S03]  /*18410*/  ISETP.GE.U32.AND P4, PT, R4, 0x7fffff3a, PT ;  /* 0x7fffff3a0400780c */ /* 0x000fc60003f86070 */
[----:B------:R-:W1:Y:S01]  /*18420*/  LDC R249, c[0x0][0x3a0] ;  /* 0x0000e800fff97b82 */ /* 0x000e620000000800 */
[----:B--2---:R-:W-:Y:S01]  /*18430*/  VIADD R4, R236, 0xffffffb1 ;  /* 0xffffffb1ec047836 */ /* 0x004fe20000000000 */
[----:B------:R-:W-:Y:S01]  /*18440*/  LDGSTS.E [R3+0x43200], desc[UR8][R152.64], !P5 ;  /* 0x4320000098037fae */ /* 0x000fe2000e9a1008 */
[----:B---3--:R-:W-:-:S03]  /*18450*/  VIADD R5, R246, 0xffffffb5 ;  /* 0xffffffb5f6057836 */ /* 0x008fc60000000000 */
[----:B------:R-:W-:Y:S02]  /*18460*/  LDGSTS.E [R3+0x43600], desc[UR8][R144.64], !P0 ;  /* 0x4360000090037fae */ /* 0x000fe4000c1a1008 */
[----:B------:R-:W2:Y:S01]  /*18470*/  LDC R246, c[0x0][0x3a0] ;  /* 0x0000e800fff67b82 */ /* 0x000ea20000000800 */
[----:B------:R-:W-:Y:S01]  /*18480*/  ISETP.GE.U32.AND P0, PT, R4, 0x7fffff32, PT ;  /* 0x7fffff320400780c */ /* 0x000fe20003f06070 */
[----:B------:R-:W-:Y:S01]  /*18490*/  LDGSTS.E [R3+0x43a00], desc[UR8][R136.64], !P1 ;  /* 0x43a0000088037fae */ /* 0x000fe2000c9a1008 */
[----:B------:R-:W-:-:S05]  /*184a0*/  IADD3 R4, PT, PT, R242, -0x53, RZ ;  /* 0xffffffadf2047810 */ /* 0x000fca0007ffe0ff */
[----:B------:R-:W3:Y:S01]  /*184b0*/  LDC R123, c[0x0][0x3a0] ;  /* 0x0000e800ff7b7b82 */ /* 0x000ee20000000800 */
[----:B------:R-:W-:Y:S01]  /*184c0*/  ISETP.GE.U32.AND P1, PT, R4, 0x7fffff2e, PT ;  /* 0x7fffff2e0400780c */ /* 0x000fe20003f26070 */
[----:B------:R-:W-:Y:S06]  /*184d0*/  LDGSTS.E [R3+0x43e00], desc[UR8][R128.64], !P2 ;  /* 0x43e0000080037fae */ /* 0x000fec000d1a1008 */
[----:B------:R-:W3:Y:S01]  /*184e0*/  LDC R242, c[0x0][0x3a0] ;  /* 0x0000e800fff27b82 */ /* 0x000ee20000000800 */
[----:B----4-:R-:W-:Y:S01]  /*184f0*/  VIADD R4, R122, 0xffffffa5 ;  /* 0xffffffa57a047836 */ /* 0x010fe20000000000 */
[----:B------:R-:W-:Y:S01]  /*18500*/  ISETP.GE.U32.AND P6, PT, R5, 0x7fffff36, PT ;  /* 0x7fffff360500780c */ /* 0x000fe20003fc6070 */
[----:B------:R-:W-:Y:S05]  /*18510*/  LDGSTS.E [R3+0x44200], desc[UR8][R116.64], !P3 ;  /* 0x4420000074037fae */ /* 0x000fea000d9a1008 */
[----:B------:R-:W4:Y:S01]  /*18520*/  LDC R248, c[0x0][0x3a0] ;  /* 0x0000e800fff87b82 */ /* 0x000f220000000800 */
[----:B------:R-:W-:Y:S01]  /*18530*/  ISETP.GE.U32.AND P3, PT, R4, 0x7fffff26, PT ;  /* 0x7fffff260400780c */ /* 0x000fe20003f66070 */
[----:B-1----:R-:W-:Y:S01]  /*18540*/  VIADD R4, R249, 0xffffff9d ;  /* 0xffffff9df9047836 */ /* 0x002fe20000000000 */
[----:B------:R-:W-:Y:S05]  /*18550*/  LDGSTS.E [R3+0x44600], desc[UR8][R108.64], !P4 ;  /* 0x446000006c037fae */ /* 0x000fea000e1a1008 */
[----:B------:R-:W1:Y:S01]  /*18560*/  LDC R247, c[0x0][0x3a0] ;  /* 0x0000e800fff77b82 */ /* 0x000e620000000800 */
[----:B------:R-:W-:Y:S01]  /*18570*/  ISETP.GE.U32.AND P5, PT, R4, 0x7fffff1e, PT ;  /* 0x7fffff1e0400780c */ /* 0x000fe20003fa6070 */
[----:B------:R-:W-:Y:S01]  /*18580*/  LDGSTS.E [R3+0x44a00], desc[UR8][R124.64], !P6 ;  /* 0x44a000007c037fae */ /* 0x000fe2000f1a1008 */
[----:B--2---:R-:W-:-:S05]  /*18590*/  IADD3 R4, PT, PT, R246, -0x6b, RZ ;  /* 0xffffff95f6047810 */ /* 0x004fca0007ffe0ff */
[----:B------:R-:W2:Y:S01]  /*185a0*/  LDC R122, c[0x0][0x3a0] ;  /* 0x0000e800ff7a7b82 */ /* 0x000ea20000000800 */
[----:B---3--:R-:W-:Y:S01]  /*185b0*/  VIADD R5, R123, 0xffffffa9 ;  /* 0xffffffa97b057836 */ /* 0x008fe20000000000 */
[----:B------:R-:W-:Y:S01]  /*185c0*/  LDGSTS.E [R3+0x44e00], desc[UR8][R94.64], !P0 ;  /* 0x44e000005e037fae */ /* 0x000fe2000c1a1008 */
[----:B------:R-:W-:-:S05]  /*185d0*/  ISETP.GE.U32.AND P0, PT, R4, 0x7fffff16, PT ;  /* 0x7fffff160400780c */ /* 0x000fca0003f06070 */
[----:B------:R-:W3:Y:S01]  /*185e0*/  LDC R249, c[0x0][0x3a0] ;  /* 0x0000e800fff97b82 */ /* 0x000ee20000000800 */
[----:B------:R-:W-:Y:S01]  /*185f0*/  VIADD R4, R242, 0xffffff91 ;  /* 0xffffff91f2047836 */ /* 0x000fe20000000000 */
[----:B------:R-:W-:Y:S01]  /*18600*/  ISETP.GE.U32.AND P2, PT, R5, 0x7fffff2a, PT ;  /* 0x7fffff2a0500780c */ /* 0x000fe20003f46070 */
[----:B------:R-:W-:Y:S01]  /*18610*/  LDGSTS.E [R3+0x45200], desc[UR8][R86.64], !P1 ;  /* 0x4520000056037fae */ /* 0x000fe2000c9a1008 */
[----:B----4-:R-:W-:-:S04]  /*18620*/  IADD3 R5, PT, PT, R248, -0x5f, RZ ;  /* 0xffffffa1f8057810 */ /* 0x010fc80007ffe0ff */
[----:B------:R-:W4:Y:S01]  /*18630*/  LDC R242, c[0x0][0x3a0] ;  /* 0x0000e800fff27b82 */ /* 0x000f220000000800 */
[----:B------:R-:W-:-:S07]  /*18640*/  ISETP.GE.U32.AND P4, PT, R5, 0x7fffff22, PT ;  /* 0x7fffff220500780c */ /* 0x000fce0003f86070 */
[----:B------:R-:W3:Y:S01]  /*18650*/  LDC R123, c[0x0][0x3a0] ;  /* 0x0000e800ff7b7b82 */ /* 0x000ee20000000800 */
[----:B-1----:R-:W-:Y:S01]  /*18660*/  VIADD R5, R247, 0xffffff99 ;  /* 0xffffff99f7057836 */ /* 0x002fe20000000000 */
[----:B------:R-:W-:Y:S01]  /*18670*/  ISETP.GE.U32.AND P1, PT, R4, 0x7fffff12, PT ;  /* 0x7fffff120400780c */ /* 0x000fe20003f26070 */
[----:B------:R-:W-:Y:S01]  /*18680*/  LDGSTS.E [R3+0x45600], desc[UR8][R78.64], !P2 ;  /* 0x456000004e037fae */ /* 0x000fe2000d1a1008 */
[----:B--2---:R-:W-:-:S03]  /*18690*/  IADD3 R4, PT, PT, R122, -0x77, RZ ;  /* 0xffffff897a047810 */ /* 0x004fc60007ffe0ff */
[----:B------:R-:W-:Y:S01]  /*186a0*/  LDGSTS.E [R3+0x45a00], desc[UR8][R70.64], !P3 ;  /* 0x45a0000046037fae */ /* 0x000fe2000d9a1008 */
[----:B------:R-:W1:Y:S01]  /*186b0*/  LDC R248, c[0x0][0x3a0] ;  /* 0x0000e800fff87b82 */ /* 0x000e620000000800 */
[----:B------:R-:W-:Y:S01]  /*186c0*/  ISETP.GE.U32.AND P3, PT, R4, 0x7fffff0a, PT ;  /* 0x7fffff0a0400780c */ /* 0x000fe20003f66070 */
[----:B---3--:R-:W-:Y:S01]  /*186d0*/  VIADD R4, R249, 0xffffff81 ;  /* 0xffffff81f9047836 */ /* 0x008fe20000000000 */
[----:B------:R-:W-:Y:S05]  /*186e0*/  LDGSTS.E [R3+0x45e00], desc[UR8][R62.64], !P4 ;  /* 0x45e000003e037fae */ /* 0x000fea000e1a1008 */
[----:B------:R-:W2:Y:S01]  /*186f0*/  LDC R247, c[0x0][0x3a0] ;  /* 0x0000e800fff77b82 */ /* 0x000ea20000000800 */
[----:B------:R-:W-:Y:S01]  /*18700*/  ISETP.GE.U32.AND P6, PT, R5, 0x7fffff1a, PT ;  /* 0x7fffff1a0500780c */ /* 0x000fe20003fc6070 */
[----:B------:R-:W-:Y:S01]  /*18710*/  LDGSTS.E [R3+0x46200], desc[UR8][R54.64], !P5 ;  /* 0x4620000036037fae */ /* 0x000fe2000e9a1008 */
[----:B------:R-:W-:-:S05]  /*18720*/  ISETP.GE.U32.AND P5, PT, R4, 0x7fffff02, PT ;  /* 0x7fffff020400780c */ /* 0x000fca0003fa6070 */
[----:B------:R-:W3:Y:S01]  /*18730*/  LDC R236, c[0x0][0x3a0] ;  /* 0x0000e800ffec7b82 */ /* 0x000ee20000000800 */
[----:B----4-:R-:W-:Y:S01]  /*18740*/  IADD3 R4, PT, PT, R242, -0x4, RZ ;  /* 0xfffffffcf2047810 */ /* 0x010fe20007ffe0ff */
[----:B------:R-:W-:-:S04]  /*18750*/  VIADD R5, R123, 0xffffff8d ;  /* 0xffffff8d7b057836 */ /* 0x000fc80000000000 */
[----:B------:R-:W-:Y:S02]  /*18760*/  LDGSTS.E [R3+0x46600], desc[UR8][R46.64], !P6 ;  /* 0x466000002e037fae */ /* 0x000fe4000f1a1008 */
[----:B------:R-:W4:Y:S08]  /*18770*/  LDC R246, c[0x0][0x3a0] ;  /* 0x0000e800fff67b82 */ /* 0x000f300000000800 */
[----:B------:R-:W4:Y:S01]  /*18780*/  LDC R242, c[0x0][0x3a0] ;  /* 0x0000e800fff27b82 */ /* 0x000f220000000800 */
[----:B------:R-:W-:Y:S01]  /*18790*/  ISETP.GE.U32.AND P2, PT, R5, 0x7fffff0e, PT ;  /* 0x7fffff0e0500780c */ /* 0x000fe20003f46070 */
[----:B-1----:R-:W-:Y:S01]  /*187a0*/  VIADD R5, R248, 0xffffff85 ;  /* 0xffffff85f8057836 */ /* 0x002fe20000000000 */
[----:B------:R-:W-:Y:S01]  /*187b0*/  ISETP.GE.U32.AND P6, PT, R4, 0x7fffff7d, PT ;  /* 0x7fffff7d0400780c */ /* 0x000fe20003fc6070 */
[----:B--2---:R-:W-:Y:S01]  /*187c0*/  VIADD R4, R247, 0xfffffff4 ;  /* 0xfffffff4f7047836 */ /* 0x004fe20000000000 */
[----:B------:R-:W-:Y:S03]  /*187d0*/  LDGSTS.E [R3+0x46a00], desc[UR8][R38.64], !P0 ;  /* 0x46a0000026037fae */ /* 0x000fe6000c1a1008 */
[----:B------:R-:W1:Y:S01]  /*187e0*/  LDC R123, c[0x0][0x3a0] ;  /* 0x0000e800ff7b7b82 */ /* 0x000e620000000800 */
[----:B------:R-:W-:Y:S01]  /*187f0*/  ISETP.GE.U32.AND P4, PT, R5, 0x7fffff06, PT ;  /* 0x7fffff060500780c */ /* 0x000fe20003f86070 */
[----:B------:R-:W-:Y:S01]  /*18800*/  LDGSTS.E [R3+0x46e00], desc[UR8][R30.64], !P1 ;  /* 0x46e000001e037fae */ /* 0x000fe2000c9a1008 */
[----:B------:R-:W-:Y:S01]  /*18810*/  ISETP.GE.U32.AND P1, PT, R4, 0x7fffff75, PT ;  /* 0x7fffff750400780c */ /* 0x000fe20003f26070 */
[----:B---3--:R-:W-:-:S02]  /*18820*/  VIADD R4, R236, 0xffffffec ;  /* 0xffffffecec047836 */ /* 0x008fc40000000000 */
[----:B------:R-:W-:Y:S02]  /*18830*/  LDGSTS.E [R3+0x47200], desc[UR8][R24.64], !P2 ;  /* 0x4720000018037fae */ /* 0x000fe4000d1a1008 */
[----:B------:R-:W2:Y:S01]  /*18840*/  LDC R122, c[0x0][0x3a0] ;  /* 0x0000e800ff7a7b82 */ /* 0x000ea20000000800 */
[----:B----4-:R-:W-:Y:S01]  /*18850*/  VIADD R5, R246, 0xfffffff8 ;  /* 0xfffffff8f6057836 */ /* 0x010fe20000000000 */
[----:B------:R-:W-:Y:S01]  /*18860*/  LDGSTS.E [R3+0x47600], desc[UR8][R18.64], !P3 ;  /* 0x4760000012037fae */ /* 0x000fe2000d9a1008 */
[----:B------:R-:W-:-:S05]  /*18870*/  ISETP.GE.U32.AND P3, PT, R4, 0x7fffff6d, PT ;  /* 0x7fffff6d0400780c */ /* 0x000fca0003f66070 */
[----:B------:R-:W3:Y:S01]  /*18880*/  LDC R247, c[0x0][0x3a0] ;  /* 0x0000e800fff77b82 */ /* 0x000ee20000000800 */
[----:B------:R-:W-:Y:S01]  /*18890*/  VIADD R4, R242, 0xffffffe8 ;  /* 0xffffffe8f2047836 */ /* 0x000fe20000000000 */
[----:B------:R-:W-:Y:S01]  /*188a0*/  ISETP.GE.U32.AND P0, PT, R5, 0x7fffff79, PT ;  /* 0x7fffff790500780c */ /* 0x000fe20003f06070 */
[----:B------:R-:W-:Y:S01]  /*188b0*/  LDGSTS.E [R3+0x47a00], desc[UR8][R12.64], !P4 ;  /* 0x47a000000c037fae */ /* 0x000fe2000e1a1008 */
[----:B------:R-:W-:-:S04]  /*188c0*/  IADD3 R5, PT, PT, R237, -0x10, RZ ;  /* 0xfffffff0ed057810 */ /* 0x000fc80007ffe0ff */
[----:B------:R-:W4:Y:S01]  /*188d0*/  LDC R246, c[0x0][0x3a0] ;  /* 0x0000e800fff67b82 */ /* 0x000f220000000800 */
[----:B------:R-:W-:Y:S01]  /*188e0*/  ISETP.GE.U32.AND P4, PT, R4, 0x7fffff69, PT ;  /* 0x7fffff690400780c */ /* 0x000fe20003f86070 */
[----:B------:R-:W-:Y:S01]  /*188f0*/  LDGSTS.E [R3+0x47e00], desc[UR8][R6.64], !P5 ;  /* 0x47e0000006037fae */ /* 0x000fe2000e9a1008 */
[----:B------:R-:W-:Y:S02]  /*18900*/  LOP3.LUT R4, R0, 0x60, RZ, 0x3c, !PT ;  /* 0x0000006000047812 */ /* 0x000fe400078e3cff */
[----:B------:R-:W-:-:S03]  /*18910*/  ISETP.GE.U32.AND P2, PT, R5, 0x7fffff71, PT ;  /* 0x7fffff710500780c */ /* 0x000fc60003f46070 */
[----:B------:R-:W3:Y:S01]  /*18920*/  LDC R249, c[0x0][0x3a0] ;  /* 0x0000e800fff97b82 */ /* 0x000ee20000000800 */
[----:B-1----:R-:W-:Y:S01]  /*18930*/  IADD3 R5, PT, PT, R123, -0x1c, RZ ;  /* 0xffffffe47b057810 */ /* 0x002fe20007ffe0ff */
[----:B------:R-:W-:-:S03]  /*18940*/  VIADD R4, R4, UR4 ;  /* 0x0000000404047c36 */ /* 0x000fc60008000000 */
[----:B------:R-:W-:Y:S02]  /*18950*/  ISETP.GE.U32.AND P5, PT, R5, 0x7fffff65, PT ;  /* 0x7fffff650500780c */ /* 0x000fe40003fa6070 */
[----:B--2---:R-:W-:Y:S01]  /*18960*/  IADD3 R5, PT, PT, R122, -0x24, RZ ;  /* 0xffffffdc7a057810 */ /* 0x004fe20007ffe0ff */
[----:B------:R-:W1:Y:S08]  /*18970*/  LDC R123, c[0x0][0x3a0] ;  /* 0x0000e800ff7b7b82 */ /* 0x000e700000000800 */
[----:B------:R-:W2:Y:S08]  /*18980*/  LDC R248, c[0x0][0x3a0] ;  /* 0x0000e800fff87b82 */ /* 0x000eb00000000800 */
[----:B------:R-:W1:Y:S01]  /*18990*/  LDC R122, c[0x0][0x3a0] ;  /* 0x0000e800ff7a7b82 */ /* 0x000e620000000800 */
[----:B---3--:R-:W-:-:S07]  /*189a0*/  VIADD R242, R249, 0xffffffe0 ;  /* 0xffffffe0f9f27836 */ /* 0x008fce0000000000 */
[----:B------:R-:W3:Y:S08]  /*189b0*/  LDC R237, c[0x0][0x3a0] ;  /* 0x0000e800ffed7b82 */ /* 0x000ef00000000800 */
[----:B------:R-:W3:Y:S08]  /*189c0*/  LDC R236, c[0x0][0x3a0] ;  /* 0x0000e800ffec7b82 */ /* 0x000ef00000000800 */
[----:B------:R-:W3:Y:S01]  /*189d0*/  LDC R249, c[0x0][0x3a0] ;  /* 0x0000e800fff97b82 */ /* 0x000ee20000000800 */
[----:B------:R-:W-:Y:S04]  /*189e0*/  LDGSTS.E [R4+0x40300], desc[UR8][R250.64], !P6 ;  /* 0x40300000fa047fae */ /* 0x000fe8000f1a1008 */
[----:B------:R-:W-:Y:S01]  /*189f0*/  LDGSTS.E [R4+0x40700], desc[UR8][R238.64], !P0 ;  /* 0x40700000ee047fae */ /* 0x000fe2000c1a1008 */
[----:B------:R-:W-:Y:S01]  /*18a00*/  ISETP.GE.U32.AND P0, PT, R5, 0x7fffff5d, PT ;  /* 0x7fffff5d0500780c */ /* 0x000fe20003f06070 */
[----:B------:R-:W-:-:S02]  /*18a10*/  VIADD R5, R247, 0xffffffd4 ;  /* 0xffffffd4f7057836 */ /* 0x000fc40000000000 */
[----:B------:R-:W-:Y:S01]  /*18a20*/  LDGSTS.E [R4+0x40b00], desc[UR8][R230.64], !P1 ;  /* 0x40b00000e6047fae */ /* 0x000fe2000c9a1008 */
[----:B------:R-:W-:Y:S01]  /*18a30*/  ISETP.GE.U32.AND P6, PT, R242, 0x7fffff61, PT ;  /* 0x7fffff61f200780c */ /* 0x000fe20003fc6070 */
[----:B------:R-:W3:Y:S02]  /*18a40*/  LDC R247, c[0x0][0x3a0] ;  /* 0x0000e800fff77b82 */ /* 0x000ee40000000800 */
[----:B------:R-:W-:Y:S01]  /*18a50*/  LDGSTS.E [R4+0x40f00], desc[UR8][R222.64], !P2 ;  /* 0x40f00000de047fae */ /* 0x000fe2000d1a1008 */
[----:B------:R-:W-:Y:S02]  /*18a60*/  ISETP.GE.U32.AND P2, PT, R5, 0x7fffff55, PT ;  /* 0x7fffff550500780c */ /* 0x000fe40003f46070 */
[----:B----4-:R-:W-:Y:S01]  /*18a70*/  IADD3 R5, PT, PT, R246, -0x30, RZ ;  /* 0xffffffd0f6057810 */ /* 0x010fe20007ffe0ff */
[----:B------:R-:W-:Y:S02]  /*18a80*/  LDGSTS.E [R4+0x41300], desc[UR8][R214.64], !P3 ;  /* 0x41300000d6047fae */ /* 0x000fe4000d9a1008 */
[----:B------:R-:W4:Y:S01]  /*18a90*/  LDC R246, c[0x0][0x3a0] ;  /* 0x0000e800fff67b82 */ /* 0x000f220000000800 */
[----:B------:R-:W-:Y:S01]  /*18aa0*/  ISETP.GE.U32.AND P3, PT, R5, 0x7fffff51, PT ;  /* 0x7fffff510500780c */ /* 0x000fe20003f66070 */
[----:B-1----:R-:W-:Y:S01]  /*18ab0*/  VIADD R5, R123, 0xffffffc8 ;  /* 0xffffffc87b057836 */ /* 0x002fe20000000000 */
[----:B------:R-:W-:Y:S01]  /*18ac0*/  LDGSTS.E [R4+0x41700], desc[UR8][R206.64], !P4 ;  /* 0x41700000ce047fae */ /* 0x000fe2000e1a1008 */
[----:B--2---:R-:W-:-:S03]  /*18ad0*/  VIADD R242, R248, 0xffffffd8 ;  /* 0xffffffd8f8f27836 */ /* 0x004fc60000000000 */
[----:B------:R-:W-:Y:S01]  /*18ae0*/  LDGSTS.E [R4+0x41b00], desc[UR8][R198.64], !P5 ;  /* 0x41b00000c6047fae */ /* 0x000fe2000e9a1008 */
[----:B------:R-:W-:Y:S01]  /*18af0*/  ISETP.GE.U32.AND P5, PT, R5, 0x7fffff49, PT ;  /* 0x7fffff490500780c */ /* 0x000fe20003fa6070 */
[----:B------:R-:W-:Y:S01]  /*18b00*/  VIADD R5, R122, 0xffffffc0 ;  /* 0xffffffc07a057836 */ /* 0x000fe20000000000 */
[----:B------:R-:W1:Y:S01]  /*18b10*/  LDC R123, c[0x0][0x3a0] ;  /* 0x0000e800ff7b7b82 */ /* 0x000e620000000800 */
[----:B------:R-:W-:Y:S01]  /*18b20*/  LDGSTS.E [R4+0x41f00], desc[UR8][R190.64], !P6 ;  /* 0x41f00000be047fae */ /* 0x000fe2000f1a1008 */
[----:B------:R-:W-:-:S03]  /*18b30*/  ISETP.GE.U32.AND P1, PT, R242, 0x7fffff59, PT ;  /* 0x7fffff59f200780c */ /* 0x000fc60003f26070 */
[----:B------:R-:W-:Y:S01]  /*18b40*/  LDGSTS.E [R4+0x42300], desc[UR8][R182.64], !P0 ;  /* 0x42300000b6047fae */ /* 0x000fe2000c1a1008 */
[----:B------:R-:W-:Y:S02]  /*18b50*/  ISETP.GE.U32.AND P0, PT, R5, 0x7fffff41, PT ;  /* 0x7fffff410500780c */ /* 0x000fe40003f06070 */
[----:B------:R-:W2:Y:S01]  /*18b60*/  LDC R248, c[0x0][0x3a0] ;  /* 0x0000e800fff87b82 */ /* 0x000ea20000000800 */
[----:B---3--:R-:W-:Y:S01]  /*18b70*/  VIADD R242, R237, 0xffffffcc ;  /* 0xffffffccedf27836 */ /* 0x008fe20000000000 */
[----:B------:R-:W3:Y:S01]  /*18b80*/  LDL.64 R250, [R1+0x30] ;  /* 0x0000300001fa7983 */ /* 0x000ee20000100a00 */
[----:B----4-:R-:W-:-:S04]  /*18b90*/  VIADD R5, R246, 0xffffffbc ;  /* 0xffffffbcf6057836 */ /* 0x010fc80000000000 */
[----:B------:R-:W-:Y:S01]  /*18ba0*/  LDGSTS.E [R4+0x42700], desc[UR8][R174.64], !P1 ;  /* 0x42700000ae047fae */ /* 0x000fe2000c9a1008 */
[----:B------:R-:W4:Y:S01]  /*18bb0*/  LDC R246, c[0x0][0x3a0] ;  /* 0x0000e800fff67b82 */ /* 0x000f220000000800 */
[----:B------:R-:W-:Y:S02]  /*18bc0*/  ISETP.GE.U32.AND P4, PT, R242, 0x7fffff4d, PT ;  /* 0x7fffff4df200780c */ /* 0x000fe40003f86070 */
[----:B------:R-:W-:Y:S01]  /*18bd0*/  IADD3 R242, PT, PT, R236, -0x3c, RZ ;  /* 0xffffffc4ecf27810 */ /* 0x000fe20007ffe0ff */
[----:B------:R-:W-:Y:S04]  /*18be0*/  LDGSTS.E [R4+0x42b00], desc[UR8][R166.64], !P2 ;  /* 0x42b00000a6047fae */ /* 0x000fe8000d1a1008 */
[----:B------:R-:W4:Y:S01]  /*18bf0*/  LDC R122, c[0x0][0x3a0] ;  /* 0x0000e800ff7a7b82 */ /* 0x000f220000000800 */
[----:B------:R-:W-:Y:S01]  /*18c00*/  ISETP.GE.U32.AND P1, PT, R5, 0x7fffff3d, PT ;  /* 0x7fffff3d0500780c */ /* 0x000fe20003f26070 */
[----:B------:R-:W-:Y:S01]  /*18c10*/  VIADD R5, R249, 0xffffffb4 ;  /* 0xffffffb4f9057836 */ /* 0x000fe20000000000 */
[----:B------:R-:W-:Y:S01]  /*18c20*/  ISETP.GE.U32.AND P6, PT, R242, 0x7fffff45, PT ;  /* 0x7fffff45f200780c */ /* 0x000fe20003fc6070 */
[----:B------:R-:W-:Y:S04]  /*18c30*/  LDGSTS.E [R4+0x42f00], desc[UR8][R158.64], !P3 ;  /* 0x42f000009e047fae */ /* 0x000fe8000d9a1008 */
[----:B------:R-:W4:Y:S01]  /*18c40*/  LDC R237, c[0x0][0x3a0] ;  /* 0x0000e800ffed7b82 */ /* 0x000f220000000800 */
[----:B------:R-:W-:Y:S01]  /*18c50*/  ISETP.GE.U32.AND P3, PT, R5, 0x7fffff35, PT ;  /* 0x7fffff350500780c */ /* 0x000fe20003f66070 */
[----:B------:R-:W-:Y:S06]  /*18c60*/  LDGSTS.E [R4+0x43300], desc[UR8][R150.64], !P4 ;  /* 0x4330000096047fae */ /* 0x000fec000e1a1008 */
[----:B------:R-:W4:Y:S01]  /*18c70*/  LDC R236, c[0x0][0x3a0] ;  /* 0x0000e800ffec7b82 */ /* 0x000f220000000800 */
[----:B-1----:R-:W-:Y:S01]  /*18c80*/  IADD3 R5, PT, PT, R123, -0x54, RZ ;  /* 0xffffffac7b057810 */ /* 0x002fe20007ffe0ff */
[----:B------:R-:W-:Y:S01]  /*18c90*/  LDGSTS.E [R4+0x43700], desc[UR8][R142.64], !P5 ;  /* 0x437000008e047fae */ /* 0x000fe2000e9a1008 */
[----:B--2---:R-:W-:-:S02]  /*18ca0*/  IADD3 R242, PT, PT, R248, -0x48, RZ ;  /* 0xffffffb8f8f27810 */ /* 0x004fc40007ffe0ff */
[----:B------:R-:W-:Y:S01]  /*18cb0*/  ISETP.GE.U32.AND P5, PT, R5, 0x7fffff2d, PT ;  /* 0x7fffff2d0500780c */ /* 0x000fe20003fa6070 */
[----:B----4-:R-:W-:Y:S01]  /*18cc0*/  VIADD R5, R246, 0xffffffa8 ;  /* 0xffffffa8f6057836 */ /* 0x010fe20000000000 */
[----:B------:R-:W-:Y:S01]  /*18cd0*/  ISETP.GE.U32.AND P2, PT, R242, 0x7fffff39, PT ;  /* 0x7fffff39f200780c */ /* 0x000fe20003f46070 */
[----:B------:R-:W1:Y:S01]  /*18ce0*/  LDC R246, c[0x0][0x3a0] ;  /* 0x0000e800fff67b82 */ /* 0x000e620000000800 */
[----:B------:R-:W-:Y:S01]  /*18cf0*/  LDGSTS.E [R4+0x43b00], desc[UR8][R134.64], !P6 ;  /* 0x43b0000086047fae */ /* 0x000fe2000f1a1008 */
[----:B------:R-:W-:Y:S01]  /*18d00*/  VIADD R242, R247, 0xffffffb0 ;  /* 0xffffffb0f7f27836 */ /* 0x000fe20000000000 */
[----:B------:R-:W-:Y:S02]  /*18d10*/  ISETP.GE.U32.AND P6, PT, R5, 0x7fffff29, PT ;  /* 0x7fffff290500780c */ /* 0x000fe40003fc6070 */
[----:B------:R-:W-:Y:S01]  /*18d20*/  IADD3 R5, PT, PT, R122, -0x60, RZ ;  /* 0xffffffa07a057810 */ /* 0x000fe20007ffe0ff */
[----:B------:R-:W-:Y:S02]  /*18d30*/  LDGSTS.E [R4+0x43f00], desc[UR8][R126.64], !P0 ;  /* 0x43f000007e047fae */ /* 0x000fe4000c1a1008 */
[----:B------:R-:W2:Y:S01]  /*18d40*/  LDC R123, c[0x0][0x3a0] ;  /* 0x0000e800ff7b7b82 */ /* 0x000ea20000000800 */
[----:B------:R-:W-:Y:S01]  /*18d50*/  ISETP.GE.U32.AND P4, PT, R242, 0x7fffff31, PT ;  /* 0x7fffff31f200780c */ /* 0x000fe20003f86070 */
[----:B------:R-:W-:Y:S01]  /*18d60*/  LDGSTS.E [R4+0x44300], desc[UR8][R114.64], !P1 ;  /* 0x4430000072047fae */ /* 0x000fe2000c9a1008 */
[----:B------:R-:W-:Y:S01]  /*18d70*/  ISETP.GE.U32.AND P1, PT, R5, 0x7fffff21, PT ;  /* 0x7fffff210500780c */ /* 0x000fe20003f26070 */
[----:B------:R-:W-:-:S02]  /*18d80*/  VIADD R242, R237, 0xffffffa4 ;  /* 0xffffffa4edf27836 */ /* 0x000fc40000000000 */
[----:B------:R-:W-:Y:S01]  /*18d90*/  LDGSTS.E [R4+0x44700], desc[UR8][R106.64], !P2 ;  /* 0x447000006a047fae */ /* 0x000fe2000d1a1008 */
[----:B------:R-:W-:Y:S01]  /*18da0*/  VIADD R5, R236, 0xffffff98 ;  /* 0xffffff98ec057836 */ /* 0x000fe20000000000 */
[----:B------:R-:W4:Y:S02]  /*18db0*/  LDC R247, c[0x0][0x3a0] ;  /* 0x0000e800fff77b82 */ /* 0x000f240000000800 */
[----:B------:R-:W3:Y:S06]  /*18dc0*/  LDL.64 R236, [R1+0x38] ;  /* 0x0000380001ec7983 */ /* 0x000eec0000100a00 */
[----:B------:R-:W4:Y:S01]  /*18dd0*/  LDC R122, c[0x0][0x3a0] ;  /* 0x0000e800ff7a7b82 */ /* 0x000f220000000800 */
[----:B------:R-:W-:Y:S01]  /*18de0*/  LDGSTS.E [R4+0x44b00], desc[UR8][R100.64], !P3 ;  /* 0x44b0000064047fae */ /* 0x000fe2000d9a1008 */
[----:B------:R-:W-:-:S02]  /*18df0*/  ISETP.GE.U32.AND P3, PT, R5, 0x7fffff19, PT ;  /* 0x7fffff190500780c */ /* 0x000fc40003f66070 */
[----:B-1----:R-:W-:Y:S01]  /*18e00*/  IADD3 R5, PT, PT, R246, -0x6c, RZ ;  /* 0xffffff94f6057810 */ /* 0x002fe20007ffe0ff */
[----:B------:R-:W-:Y:S01]  /*18e10*/  LDGSTS.E [R4+0x44f00], desc[UR8][R92.64], !P4 ;  /* 0x44f000005c047fae */ /* 0x000fe2000e1a1008 */
[----:B------:R-:W-:Y:S02]  /*18e20*/  ISETP.GE.U32.AND P0, PT, R242, 0x7fffff25, PT ;  /* 0x7fffff25f200780c */ /* 0x000fe40003f06070 */
[----:B------:R-:W-:Y:S01]  /*18e30*/  ISETP.GE.U32.AND P4, PT, R5, 0x7fffff15, PT ;  /* 0x7fffff150500780c */ /* 0x000fe20003f86070 */
[----:B--2---:R-:W-:Y:S01]  /*18e40*/  VIADD R5, R123, 0xffffff8c ;  /* 0xffffff8c7b057836 */ /* 0x004fe20000000000 */
[----:B------:R-:W-:Y:S01]  /*18e50*/  LDGSTS.E [R4+0x45300], desc[UR8][R84.64], !P5 ;  /* 0x4530000054047fae */ /* 0x000fe2000e9a1008 */
[----:B------:R-:W1:Y:S03]  /*18e60*/  LDC R249, c[0x0][0x3a0] ;  /* 0x0000e800fff97b82 */ /* 0x000e660000000800 */
[----:B------:R-:W-:Y:S01]  /*18e70*/  LDGSTS.E [R4+0x45700], desc[UR8][R76.64], !P6 ;  /* 0x457000004c047fae */ /* 0x000fe2000f1a1008 */
[----:B------:R-:W-:-:S02]  /*18e80*/  ISETP.GE.U32.AND P6, PT, R5, 0x7fffff0d, PT ;  /* 0x7fffff0d0500780c */ /* 0x000fc40003fc6070 */
[----:B----4-:R-:W-:Y:S02]  /*18e90*/  IADD3 R5, PT, PT, R247, -0x78, RZ ;  /* 0xffffff88f7057810 */ /* 0x010fe40007ffe0ff */
[----:B------:R-:W-:Y:S01]  /*18ea0*/  LDGSTS.E [R4+0x45b00], desc[UR8][R68.64], !P0 ;  /* 0x45b0000044047fae */ /* 0x000fe2000c1a1008 */
[----:B------:R-:W2:Y:S01]  /*18eb0*/  LDC R248, c[0x0][0x3a0] ;  /* 0x0000e800fff87b82 */ /* 0x000ea20000000800 */
[----:B------:R-:W-:Y:S02]  /*18ec0*/  ISETP.GE.U32.AND P0, PT, R5, 0x7fffff09, PT ;  /* 0x7fffff090500780c */ /* 0x000fe40003f06070 */
[----:B------:R-:W-:Y:S01]  /*18ed0*/  LDGSTS.E [R4+0x45f00], desc[UR8][R60.64], !P1 ;  /* 0x45f000003c047fae */ /* 0x000fe2000c9a1008 */
[----:B------:R-:W-:-:S03]  /*18ee0*/  VIADD R5, R122, 0xffffff84 ;  /* 0xffffff847a057836 */ /* 0x000fc60000000000 */
[----:B------:R-:W4:Y:S01]  /*18ef0*/  LDL.64 R122, [R1+0x28] ;  /* 0x00002800017a7983 */ /* 0x000f220000100a00 */
[----:B------:R-:W2:Y:S01]  /*18f00*/  LDC R246, c[0x0][0x3a0] ;  /* 0x0000e800fff67b82 */ /* 0x000ea20000000800 */
[----:B-1----:R-:W-:-:S07]  /*18f10*/  VIADD R242, R249, 0xffffff9c ;  /* 0xffffff9cf9f27836 */ /* 0x002fce0000000000 */
[----:B------:R-:W1:Y:S01]  /*18f20*/  LDC R249, c[0x0][0x3a0] ;  /* 0x0000e800fff97b82 */ /* 0x000e620000000800 */
[----:B------:R-:W-:Y:S01]  /*18f30*/  ISETP.GE.U32.AND P2, PT, R242, 0x7fffff1d, PT ;  /* 0x7fffff1df200780c */ /* 0x000fe20003f46070 */
[----:B--2---:R-:W-:-:S05]  /*18f40*/  VIADD R242, R248, 0xffffff90 ;  /* 0xffffff90f8f27836 */ /* 0x004fca0000000000 */
[----:B------:R-:W-:Y:S02]  /*18f50*/  ISETP.GE.U32.AND P5, PT, R242, 0x7fffff11, PT ;  /* 0x7fffff11f200780c */ /* 0x000fe40003fa6070 */
[----:B------:R-:W2:Y:S01]  /*18f60*/  S2R R242, SR_TID.X ;  /* 0x0000000000f27919 */ /* 0x000ea20000002100 */
[----:B------:R-:W-:-:S04]  /*18f70*/  VIADD R248, R246, 0x7f ;  /* 0x0000007ff6f87836 */ /* 0x000fc80000000000 */
[----:B------:R-:W-:Y:S01]  /*18f80*/  LDGSTS.E [R4+0x46300], desc[UR8][R52.64], !P2 ;  /* 0x4630000034047fae */ /* 0x000fe2000d1a1008 */
[----:B------:R-:W-:Y:S02]  /*18f90*/  ISETP.GT.AND P2, PT, R248, 0x7f, PT ;  /* 0x0000007ff800780c */ /* 0x000fe40003f44270 */
[----:B------:R-:W-:Y:S01]  /*18fa0*/  ISETP.GE.U32.AND P1, PT, R5, 0x7fffff05, PT ;  /* 0x7fffff050500780c */ /* 0x000fe20003f26070 */
[----:B------:R-:W-:Y:S01]  /*18fb0*/  LDGSTS.E [R4+0x46700], desc[UR8][R44.64], !P3 ;  /* 0x467000002c047fae */ /* 0x000fe2000d9a1008 */
[----:B-1----:R-:W-:Y:S02]  /*18fc0*/  IADD3 R246, PT, PT, R249, -0x80, RZ ;  /* 0xffffff80f9f67810 */ /* 0x002fe40007ffe0ff */
[----:B------:R-:W-:Y:S01]  /*18fd0*/  SEL R5, RZ, 0x4, !P2 ;  /* 0x00000004ff057807 */ /* 0x000fe20005000000 */
[----:B------:R-:W-:Y:S01]  /*18fe0*/  LDGSTS.E [R4+0x46b00], desc[UR8][R36.64], !P4 ;  /* 0x46b0000024047fae */ /* 0x000fe2000e1a1008 */
[----:B------:R-:W-:Y:S02]  /*18ff0*/  ISETP.GE.U32.AND P4, PT, R246, 0x7fffff01, PT ;  /* 0x7fffff01f600780c */ /* 0x000fe40003f86070 */
[----:B--2---:R-:W-:-:S04]  /*19000*/  LOP3.LUT R249, R242, 0x3f, RZ, 0xc0, !PT ;  /* 0x0000003ff2f97812 */ /* 0x004fc800078ec0ff */
[C---:B------:R-:W-:Y:S02]  /*19010*/  LOP3.LUT R247, R249.reuse, 0x40, RZ, 0xfc, !PT ;  /* 0x00000040f9f77812 */ /* 0x040fe400078efcff */
[----:B------:R-:W-:Y:S02]  /*19020*/  ISETP.GE.AND P3, PT, R249, UR5, PT ;  /* 0x00000005f9007c0c */ /* 0x000fe4000bf66270 */
[----:B------:R-:W-:Y:S02]  /*19030*/  ISETP.GE.AND P2, PT, R247, UR6, PT ;  /* 0x00000006f7007c0c */ /* 0x000fe4000bf46270 */
[----:B------:R-:W-:Y:S02]  /*19040*/  SEL R242, R5, RZ, !P3 ;  /* 0x000000ff05f27207 */ /* 0x000fe40005800000 */
[-C--:B------:R-:W-:Y:S01]  /*19050*/  ISETP.GE.AND P3, PT, R249, R246.reuse, PT ;  /* 0x000000f6f900720c */ /* 0x080fe20003f66270 */
[----:B---3--:R-:W-:Y:S01]  /*19060*/  LDGSTS.E [R4+0x46f00], desc[UR8][R236.64], !P5 ;  /* 0x46f00000ec047fae */ /* 0x008fe2000e9a1008 */
[----:B------:R-:W-:-:S02]  /*19070*/  ISETP.GE.AND P5, PT, R247, R246, PT ;  /* 0x000000f6f700720c */ /* 0x000fc40003fa6270 */
[----:B------:R-:W-:Y:S01]  /*19080*/  SEL R246, R5, RZ, !P2 ;  /* 0x000000ff05f67207 */ /* 0x000fe20005000000 */
[----:B------:R-:W-:Y:S01]  /*19090*/  LDGSTS.E [R4+0x47300], desc[UR8][R250.64], !P6 ;  /* 0x47300000fa047fae */ /* 0x000fe2000f1a1008 */
[----:B------:R-:W-:Y:S02]  /*190a0*/  ISETP.NE.U32.AND P2, PT, R242, RZ, PT ;  /* 0x000000fff200720c */ /* 0x000fe40003f45070 */
[----:B------:R-:W-:Y:S02]  /*190b0*/  SEL R242, RZ, 0x4, P3 ;  /* 0x00000004fff27807 */ /* 0x000fe40001800000 */
[----:B------:R-:W-:Y:S02]  /*190c0*/  ISETP.GT.AND P3, PT, R248, 0xff, PT ;  /* 0x000000fff800780c */ /* 0x000fe40003f64270 */
[----:B------:R-:W-:Y:S01]  /*190d0*/  SEL R5, RZ, 0x4, P5 ;  /* 0x00000004ff057807 */ /* 0x000fe20002800000 */
[----:B------:R-:W2:Y:S01]  /*190e0*/  LDL.LU.64 R236, [R1+0x20a0] ;  /* 0x0020a00001ec7983 */ /* 0x000ea20000300a00 */
[----:B------:R-:W-:-:S03]  /*190f0*/  ISETP.NE.U32.AND P5, PT, R246, RZ, PT ;  /* 0x000000fff600720c */ /* 0x000fc60003fa5070 */
[----:B------:R-:W3:Y:S04]  /*19100*/  LDL.64 R248, [R1+0x20] ;  /* 0x0000200001f87983 */ /* 0x000ee80000100a00 */
[----:B------:R-:W2:Y:S04]  /*19110*/  LDL.64 R246, [R1+0x18] ;  /* 0x0000180001f67983 */ /* 0x000ea80000100a00 */
[----:B------:R-:W2:Y:S04]  /*19120*/  LDL.LU.64 R250, [R1+0x2098] ;  /* 0x0020980001fa7983 */ /* 0x000ea80000300a00 */
[----:B----4-:R-:W-:Y:S04]  /*19130*/  LDGSTS.E [R4+0x47700], desc[UR8][R122.64], !P0 ;  /* 0x477000007a047fae */ /* 0x010fe8000c1a1008 */
[----:B------:R-:W4:Y:S01]  /*19140*/  LDL.LU.64 R122, [R1+0x2090] ;  /* 0x00209000017a7983 */ /* 0x000f220000300a00 */
[----:B------:R-:W-:-:S04]  /*19150*/  SEL R242, R242, RZ, P3 ;  /* 0x000000fff2f27207 */ /* 0x000fc80001800000 */
[----:B------:R-:W-:Y:S02]  /*19160*/  ISETP.NE.U32.AND P6, PT, R242, RZ, PT ;  /* 0x000000fff200720c */ /* 0x000fe40003fc5070 */
[----:B------:R-:W1:Y:S01]  /*19170*/  LDC R242, c[0x0][0x3a0] ;  /* 0x0000e800fff27b82 */ /* 0x000e620000000800 */
[----:B------:R-:W-:-:S04]  /*19180*/  SEL R5, R5, RZ, P3 ;  /* 0x000000ff05057207 */ /* 0x000fc80001800000 */
[----:B------:R-:W-:-:S03]  /*19190*/  ISETP.NE.U32.AND P3, PT, R5, RZ, PT ;  /* 0x000000ff0500720c */ /* 0x000fc60003f65070 */
[----:B------:R-:W1:Y:S02]  /*191a0*/  LDC R5, c[0x0][0x3a0] ;  /* 0x0000e800ff057b82 */ /* 0x000e640000000800 */
[----:B-1----:R-:W-:-:S05]  /*191b0*/  VIADD R242, R242, 0xffffff7f ;  /* 0xffffff7ff2f27836 */ /* 0x002fca0000000000 */
[----:B------:R-:W-:Y:S02]  /*191c0*/  ISETP.GE.U32.AND P0, PT, R242, 0x7fffff00, PT ;  /* 0x7fffff00f200780c */ /* 0x000fe40003f06070 */
[----:B------:R-:W1:Y:S01]  /*191d0*/  LDC R242, c[0x0][0x3a0] ;  /* 0x0000e800fff27b82 */ /* 0x000e620000000800 */
[----:B------:R-:W-:Y:S01]  /*191e0*/  IADD3 R5, PT, PT, R5, -0x89, RZ ;  /* 0xffffff7705057810 */ /* 0x000fe20007ffe0ff */
[----:B-1----:R-:W-:Y:S01]  /*191f0*/  VIADD R242, R242, 0xffffff7b ;  /* 0xffffff7bf2f27836 */ /* 0x002fe20000000000 */
[----:B---3--:R-:W-:Y:S04]  /*19200*/  LDGSTS.E [R4+0x47b00], desc[UR8][R248.64], !P1 ;  /* 0x47b00000f8047fae */ /* 0x008fe8000c9a1008 */
[----:B--2---:R1:W-:Y:S02]  /*19210*/  LDGSTS.E [R4+0x47f00], desc[UR8][R246.64], !P4 ;  /* 0x47f00000f6047fae */ /* 0x0043e4000e1a1008 */
[----:B-1----:R-:W1:Y:S01]  /*19220*/  LDC.64 R246, c[0x0][0x3a8] ;  /* 0x0000ea00fff67b82 */ /* 0x002e620000000a00 */
[----:B------:R-:W-:-:S02]  /*19230*/  ISETP.GE.U32.AND P1, PT, R242, 0x7ffffefc, PT ;  /* 0x7ffffefcf200780c */ /* 0x000fc40003f26070 */
[----:B------:R-:W-:Y:S01]  /*19240*/  ISETP.GE.U32.AND P4, PT, R5, 0x7ffffef8, PT ;  /* 0x7ffffef80500780c */ /* 0x000fe20003f86070 */
[----:B------:R2:W-:Y:S04]  /*19250*/  STL.64 [R1+0x2178], R18 ;  /* 0x0021781201007387 */ /* 0x0005e80000100a00 */
[----:B------:R-:W0:Y:S04]  /*19260*/  LDGDEPBAR ;  /* 0x00000000000079af */ /* 0x000e280000000000 */
[----:B--2---:R-:W2:Y:S04]  /*19270*/  LDL.64 R18, [R1+0x830] ;  /* 0x0008300001127983 */ /* 0x004ea80000100a00 */
[----:B------:R3:W-:Y:S04]  /*19280*/  STL.64 [R1+0x2170], R12 ;  /* 0x0021700c01007387 */ /* 0x0007e80000100a00 */
[----:B---3--:R-:W3:Y:S04]  /*19290*/  LDL.64 R12, [R1+0x850] ;  /* 0x00085000010c7983 */ /* 0x008ee80000100a00 */
[----:B------:R1:W-:Y:S04]  /*192a0*/  STL.64 [R1+0x2168], R6 ;  /* 0x0021680601007387 */ /* 0x0003e80000100a00 */
[----:B-1----:R-:W2:Y:S04]  /*192b0*/  LDL.64 R6, [R1+0x9b0] ;  /* 0x0009b00001067983 */ /* 0x002ea80000100a00 */
        /* <DEDUP_REMOVED lines=25> */
[----:B-1----:R-:W2:Y:S01]  /*19450*/  LDL.64 R142, [R1+0x7e0] ;  /* 0x0007e000018e7983 */ /* 0x002ea20000100a00 */
[----:B------:R-:W-:-:S02]  /*19460*/  LOP3.LUT R5, R0, 0x10, RZ, 0x3c, !PT ;  /* 0x0000001000057812 */ /* 0x000fc400078e3cff */
[C---:B------:R-:W-:Y:S01]  /*19470*/  LOP3.LUT R242, R0.reuse, 0x30, RZ, 0x3c, !PT ;  /* 0x0000003000f27812 */ /* 0x040fe200078e3cff */
[----:B------:R-:W-:Y:S01]  /*19480*/  STL.64 [R1+0x20f8], R134 ;  /* 0x0020f88601007387 */ /* 0x000fe20000100a00 */
[C---:B------:R-:W-:Y:S01]  /*19490*/  LOP3.LUT R248, R0.reuse, 0x50, RZ, 0x3c, !PT ;  /* 0x0000005000f87812 */ /* 0x040fe200078e3cff */
[----:B------:R-:W-:Y:S01]  /*194a0*/  VIADD R5, R5, UR4 ;  /* 0x0000000405057c36 */ /* 0x000fe20008000000 */
[----:B------:R-:W-:Y:S01]  /*194b0*/  LOP3.LUT R249, R0, 0x70, RZ, 0x3c, !PT ;  /* 0x0000007000f97812 */ /* 0x000fe200078e3cff */
[----:B------:R-:W-:Y:S01]  /*194c0*/  STL.64 [R1+0x20f0], R126 ;  /* 0x0020f07e01007387 */ /* 0x000fe20000100a00 */
[----:B------:R-:W-:Y:S01]  /*194d0*/  VIADD R242, R242, UR4 ;  /* 0x00000004f2f27c36 */ /* 0x000fe20008000000 */
[----:B------:R-:W-:Y:S01]  /*194e0*/  IADD3 R248, PT, PT, R248, UR4, RZ ;  /* 0x00000004f8f87c10 */ /* 0x000fe2000fffe0ff */
[----:B------:R-:W1:Y:S01]  /*194f0*/  LDC R0, c[0x0][0x3a0] ;  /* 0x0000e800ff007b82 */ /* 0x000e620000000800 */
[----:B------:R-:W-:Y:S01]  /*19500*/  STL.64 [R1+0x20e8], R114 ;  /* 0x0020e87201007387 */ /* 0x000fe20000100a00 */
[----:B------:R-:W-:-:S03]  /*19510*/  VIADD R249, R249, UR4 ;  /* 0x00000004f9f97c36 */ /* 0x000fc60008000000 */
[----:B------:R-:W-:Y:S04]  /*19520*/  STL.64 [R1+0x20e0], R106 ;  /* 0x0020e06a01007387 */ /* 0x000fe80000100a00 */
[----:B------:R-:W-:Y:S04]  /*19530*/  STL.64 [R1+0x20d8], R100 ;  /* 0x0020d86401007387 */ /* 0x000fe80000100a00 */
[----:B------:R-:W-:Y:S04]  /*19540*/  STL.64 [R1+0x20d0], R92 ;  /* 0x0020d05c01007387 */ /* 0x000fe80000100a00 */
[----:B------:R-:W-:Y:S04]  /*19550*/  STL.64 [R1+0x20c8], R84 ;  /* 0x0020c85401007387 */ /* 0x000fe80000100a00 */
[----:B------:R-:W-:Y:S04]  /*19560*/  STL.64 [R1+0x20c0], R76 ;  /* 0x0020c04c01007387 */ /* 0x000fe80000100a00 */
[----:B------:R-:W-:Y:S04]  /*19570*/  STL.64 [R1+0x20b8], R68 ;  /* 0x0020b84401007387 */ /* 0x000fe80000100a00 */
[----:B------:R-:W-:Y:S04]  /*19580*/  STL.64 [R1+0x20b0], R60 ;  /* 0x0020b03c01007387 */ /* 0x000fe80000100a00 */
[----:B------:R-:W-:Y:S04]  /*19590*/  STL.64 [R1+0x20a8], R52 ;  /* 0x0020a83401007387 */ /* 0x000fe80000100a00 */
[----:B------:R1:W-:Y:S04]  /*195a0*/  STL.64 [R1+0x20a0], R44 ;  /* 0x0020a02c01007387 */ /* 0x0003e80000100a00 */
[----:B------:R4:W-:Y:S04]  /*195b0*/  STL.64 [R1+0x2098], R36 ;  /* 0x0020982401007387 */ /* 0x0009e80000100a00 */
[----:B------:R2:W-:Y:S04]  /*195c0*/  STL [R1+0x2090], R243 ;  /* 0x002090f301007387 */ /* 0x0005e80000100800 */
[----:B-1----:R-:W3:Y:S04]  /*195d0*/  LDL.64 R44, [R1+0x808] ;  /* 0x00080800012c7983 */ /* 0x002ee80000100a00 */
[----:B----4-:R-:W4:Y:S04]  /*195e0*/  LDL.64 R36, [R1+0x9a0] ;  /* 0x0009a00001247983 */ /* 0x010f280000100a00 */
[----:B------:R-:W4:Y:S04]  /*195f0*/  LDL.64 R52, [R1+0x990] ;  /* 0x0009900001347983 */ /* 0x000f280000100a00 */
        /* <DEDUP_REMOVED lines=10> */
[----:B--2---:R-:W-:Y:S04]  /*196a0*/  LDGSTS.E [R252], desc[UR8][R142.64], P2 ;  /* 0x000000008efc7fae */ /* 0x004fe800091a1008 */
[----:B------:R-:W-:Y:S04]  /*196b0*/  LDGSTS.E [R252+0x100], desc[UR8][R150.64], P5 ;  /* 0x0010000096fc7fae */ /* 0x000fe8000a9a1008 */
        /* <DEDUP_REMOVED lines=11> */
[----:B---3--:R-:W-:Y:S04]  /*19770*/  LDGSTS.E [R252+0x6100], desc[UR8][R12.64], P5 ;  /* 0x061000000cfc7fae */ /* 0x008fe8000a9a1008 */
[----:B------:R-:W2:Y:S04]  /*19780*/  LDL.64 R142, [R1+0x788] ;  /* 0x00078800018e7983 */ /* 0x000ea80000100a00 */
[----:B------:R-:W3:Y:S04]  /*19790*/  LDL.64 R6, [R1+0x810] ;  /* 0x0008100001067983 */ /* 0x000ee80000100a00 */
[----:B------:R-:W2:Y:S04]  /*197a0*/  LDL.64 R12, [R1+0x998] ;  /* 0x00099800010c7983 */ /* 0x000ea80000100a00 */
        /* <DEDUP_REMOVED lines=10> */
[----:B------:R-:W-:Y:S04]  /*19850*/  LDGSTS.E [R252+0x7000], desc[UR8][R238.64], P2 ;  /* 0x07000000eefc7fae */ /* 0x000fe800091a1008 */
[----:B------:R-:W2:Y:S04]  /*19860*/  LDL.64 R230, [R1+0x920] ;  /* 0x0009200001e67983 */ /* 0x000ea80000100a00 */
[----:B------:R-:W-:Y:S04]  /*19870*/  LDGSTS.E [R252+0x7100], desc[UR8][R18.64], P5 ;  /* 0x0710000012fc7fae */ /* 0x000fe8000a9a1008 */
[----:B------:R-:W2:Y:S04]  /*19880*/  LDL.64 R238, [R1+0x758] ;  /* 0x0007580001ee7983 */ /* 0x000ea80000100a00 */
[----:B----4-:R-:W-:Y:S04]  /*19890*/  LDGSTS.E [R252+0x8000], desc[UR8][R36.64], P2 ;  /* 0x0800000024fc7fae */ /* 0x010fe800091a1008 */
[----:B------:R-:W4:Y:S04]  /*198a0*/  LDL.64 R18, [R1+0x918] ;  /* 0x0009180001127983 */ /* 0x000f280000100a00 */
[----:B------:R-:W4:Y:S04]  /*198b0*/  LDL.64 R36, [R1+0x748] ;  /* 0x0007480001247983 */ /* 0x000f280000100a00 */
[----:B---3--:R-:W-:Y:S04]  /*198c0*/  LDGSTS.E [R252+0x8100], desc[UR8][R6.64], P5 ;  /* 0x0810000006fc7fae */ /* 0x008fe8000a9a1008 */
[----:B--2---:R-:W-:Y:S04]  /*198d0*/  LDGSTS.E [R252+0x9000], desc[UR8][R12.64], P2 ;  /* 0x090000000cfc7fae */ /* 0x004fe800091a1008 */
[----:B------:R-:W-:Y:S04]  /*198e0*/  LDGSTS.E [R252+0x9100], desc[UR8][R44.64], P5 ;  /* 0x091000002cfc7fae */ /* 0x000fe8000a9a1008 */
[----:B------:R-:W2:Y:S04]  /*198f0*/  LDL.64 R6, [R1+0x750] ;  /* 0x0007500001067983 */ /* 0x000ea80000100a00 */
[----:B------:R-:W3:Y:S04]  /*19900*/  LDL.64 R12, [R1+0x908] ;  /* 0x00090800010c7983 */ /* 0x000ee80000100a00 */
        /* <DEDUP_REMOVED lines=24> */
[----:B----4-:R-:W-:Y:S04]  /*19a90*/  LDGSTS.E [R252+0x16000], desc[UR8][R18.64], P2 ;  /* 0x1600000012fc7fae */ /* 0x010fe800091a1008 */
        /* <DEDUP_REMOVED lines=26> */
[----:B--2---:R-:W-:Y:S04]  /*19c40*/  LDGSTS.E [R252+0x16100], desc[UR8][R6.64], P5 ;  /* 0x1610000006fc7fae */ /* 0x004fe8000a9a1008 */
[----:B---3--:R-:W-:Y:S04]  /*19c50*/  LDGSTS.E [R252+0x17000], desc[UR8][R12.64], P2 ;  /* 0x170000000cfc7fae */ /* 0x008fe800091a1008 */
[----:B------:R-:W-:Y:S04]  /*19c60*/  LDGSTS.E [R252+0x17100], desc[UR8][R36.64], P5 ;  /* 0x1710000024fc7fae */ /* 0x000fe8000a9a1008 */
[----:B------:R-:W2:Y:S04]  /*19c70*/  LDL.64 R6, [R1+0xa78] ;  /* 0x000a780001067983 */ /* 0x000ea80000100a00 */
[----:B------:R-:W3:Y:S04]  /*19c80*/  LDL.64 R12, [R1+0x2c0] ;  /* 0x0002c000010c7983 */ /* 0x000ee80000100a00 */
[----:B------:R-:W3:Y:S04]  /*19c90*/  LDL.64 R36, [R1+0xb28] ;  /* 0x000b280001247983 */ /* 0x000ee80000100a00 */
[----:B----4-:R-:W-:Y:S04]  /*19ca0*/  LDGSTS.E [R252+0x18000], desc[UR8][R238.64], P2 ;  /* 0x18000000eefc7fae */ /* 0x010fe800091a1008 */
[----:B------:R-:W-:Y:S04]  /*19cb0*/  LDGSTS.E [R252+0x18100], desc[UR8][R18.64], P5 ;  /* 0x1810000012fc7fae */ /* 0x000fe8000a9a1008 */
[----:B------:R-:W-:Y:S04]  /*19cc0*/  LDGSTS.E [R252+0x19000], desc[UR8][R44.64], P2 ;  /* 0x190000002cfc7fae */ /* 0x000fe800091a1008 */
[----:B------:R-:W4:Y:S04]  /*19cd0*/  LDL.64 R238, [R1+0xb30] ;  /* 0x000b300001ee7983 */ /* 0x000f280000100a00 */
[----:B------:R-:W4:Y:S04]  /*19ce0*/  LDL.64 R18, [R1+0x2a8] ;  /* 0x0002a80001127983 */ /* 0x000f280000100a00 */
        /* <DEDUP_REMOVED lines=47> */
[----:B------:R-:W2:Y:S04]  /*19fe0*/  LDL.64 R222, [R1+0x170] ;  /* 0x0001700001de7983 */ /* 0x000ea80000100a00 */
[----:B------:R-:W3:Y:S04]  /*19ff0*/  LDL.64 R6, [R1+0x290] ;  /* 0x0002900001067983 */ /* 0x000ee80000100a00 */
[----:B------:R-:W2:Y:S04]  /*1a000*/  LDL.64 R12, [R1+0xb20] ;  /* 0x000b2000010c7983 */ /* 0x000ea80000100a00 */
[----:B------:R-:W2:Y:S04]  /*1a010*/  LDL.64 R230, [R1+0xac0] ;  /* 0x000ac00001e67983 */ /* 0x000ea80000100a00 */
[----:B----4-:R-:W-:Y:S04]  /*1a020*/  LDGSTS.E [R5+0x6200], desc[UR8][R238.64], P2 ;  /* 0x06200000ee057fae */ /* 0x010fe800091a1008 */
[----:B------:R-:W-:Y:S04]  /*1a030*/  LDGSTS.E [R5+0x6300], desc[UR8][R18.64], P5 ;  /* 0x0630000012057fae */ /* 0x000fe8000a9a1008 */
[----:B------:R-:W-:Y:S04]  /*1a040*/  LDGSTS.E [R5+0x7200], desc[UR8][R36.64], P2 ;  /* 0x0720000024057fae */ /* 0x000fe800091a1008 */
[----:B------:R-:W4:Y:S04]  /*1a050*/  LDL.64 R238, [R1+0x158] ;  /* 0x0001580001ee7983 */ /* 0x000f280000100a00 */
        /* <DEDUP_REMOVED lines=806> */
[----:B----4-:R-:W-:Y:S04]  /*1d2c0*/  LDGSTS.E [R249+0x10f00], desc[UR8][R18.64], P5 ;  /* 0x10f0000012f97fae */ /* 0x010fe8000a9a1008 */
[----:B------:R-:W-:Y:S04]  /*1d2d0*/  LDGSTS.E [R249+0x11e00], desc[UR8][R44.64], P2 ;  /* 0x11e000002cf97fae */ /* 0x000fe800091a1008 */
[----:B------:R-:W-:Y:S04]  /*1d2e0*/  LDGSTS.E [R249+0x11f00], desc[UR8][R52.64], P5 ;  /* 0x11f0000034f97fae */ /* 0x000fe8000a9a1008 */
[----:B------:R-:W4:Y:S04]  /*1d2f0*/  LDL.LU.64 R18, [R1+0x2178] ;  /* 0x0021780001127983 */ /* 0x000f280000300a00 */
[----:B------:R-:W4:Y:S04]  /*1d300*/  LDL.64 R44, [R1+0xf18] ;  /* 0x000f1800012c7983 */ /* 0x000f280000100a00 */
[----:B------:R-:W4:Y:S01]  /*1d310*/  LDL.64 R52, [R1+0x14a8] ;  /* 0x0014a80001347983 */ /* 0x000f220000100a00 */
[----:B------:R-:W-:Y:S01]  /*1d320*/  IMAD.SHL.U32 R243, R246, 0x80, RZ ;  /* 0x00000080f6f37824 */ /* 0x000fe200078e00ff */
[----:B------:R-:W-:-:S02]  /*1d330*/  IADD3 R0, PT, PT, R0, -0x99, RZ ;  /* 0xffffff6700007810 */ /* 0x000fc40007ffe0ff */
[----:B---3--:R-:W-:Y:S04]  /*1d340*/  LDGSTS.E [R249+0x12e00], desc[UR8][R12.64], P2 ;  /* 0x12e000000cf97fae */ /* 0x008fe800091a1008 */
[----:B--2---:R-:W-:Y:S04]  /*1d350*/  LDGSTS.E [R249+0x12f00], desc[UR8][R6.64], P5 ;  /* 0x12f0000006f97fae */ /* 0x004fe8000a9a1008 */
        /* <DEDUP_REMOVED lines=23> */
[----:B------:R1:W-:Y:S04]  /*1d4d0*/  LDGSTS.E [R249+0x1ef00], desc[UR8][R36.64], P5 ;  /* 0x1ef0000024f97fae */ /* 0x0003e8000a9a1008 */
[----:B------:R-:W2:Y:S04]  /*1d4e0*/  LDL.LU.64 R12, [R1+0x2170] ;  /* 0x00217000010c7983 */ /* 0x000ea80000300a00 */
[----:B------:R-:W3:Y:S01]  /*1d4f0*/  LDL.LU.64 R6, [R1+0x2168] ;  /* 0x0021680001067983 */ /* 0x000ee20000300a00 */
[----:B-1----:R-:W1:Y:S03]  /*1d500*/  LDC R37, c[0x0][0x3a0] ;  /* 0x0000e800ff257b82 */ /* 0x002e660000000800 */
[----:B------:R-:W2:Y:S04]  /*1d510*/  LDL.LU.64 R238, [R1+0x2160] ;  /* 0x0021600001ee7983 */ /* 0x000ea80000300a00 */
[----:B------:R-:W2:Y:S01]  /*1d520*/  LDL.LU.64 R230, [R1+0x2158] ;  /* 0x0021580001e67983 */ /* 0x000ea20000300a00 */
[----:B------:R-:W1:Y:S03]  /*1d530*/  LDC R36, c[0x0][0x3a0] ;  /* 0x0000e800ff247b82 */ /* 0x000e660000000800 */
[----:B----4-:R-:W-:Y:S04]  /*1d540*/  LDGSTS.E [R249+0x1fe00], desc[UR8][R52.64], P2 ;  /* 0x1fe0000034f97fae */ /* 0x010fe800091a1008 */
[----:B------:R-:W-:Y:S04]  /*1d550*/  LDGSTS.E [R249+0x1ff00], desc[UR8][R44.64], P5 ;  /* 0x1ff000002cf97fae */ /* 0x000fe8000a9a1008 */
[----:B------:R-:W0:Y:S04]  /*1d560*/  LDGDEPBAR ;  /* 0x00000000000079af */ /* 0x000e280000000000 */
[----:B------:R-:W4:Y:S01]  /*1d570*/  LDL.LU.64 R222, [R1+0x2150] ;  /* 0x0021500001de7983 */ /* 0x000f220000300a00 */
[----:B-1----:R-:W-:-:S03]  /*1d580*/  IADD3 R37, PT, PT, R37, -0x91, RZ ;  /* 0xffffff6f25257810 */ /* 0x002fc60007ffe0ff */
[----:B------:R-:W2:Y:S01]  /*1d590*/  LDL.LU.64 R214, [R1+0x2148] ;  /* 0x0021480001d67983 */ /* 0x000ea20000300a00 */
[----:B------:R-:W-:-:S03]  /*1d5a0*/  ISETP.GE.U32.AND P5, PT, R37, 0x7ffffef0, PT ;  /* 0x7ffffef02500780c */ /* 0x000fc60003fa6070 */
[----:B------:R-:W2:Y:S01]  /*1d5b0*/  LDL.LU.64 R206, [R1+0x2140] ;  /* 0x0021400001ce7983 */ /* 0x000ea20000300a00 */
[----:B------:R-:W1:Y:S03]  /*1d5c0*/  LDC R37, c[0x0][0x3a0] ;  /* 0x0000e800ff257b82 */ /* 0x000e660000000800 */
[----:B------:R-:W2:Y:S04]  /*1d5d0*/  LDL.LU.64 R198, [R1+0x2138] ;  /* 0x0021380001c67983 */ /* 0x000ea80000300a00 */
[----:B------:R-:W2:Y:S04]  /*1d5e0*/  LDL.LU.64 R190, [R1+0x2130] ;  /* 0x0021300001be7983 */ /* 0x000ea80000300a00 */
[----:B------:R-:W2:Y:S04]  /*1d5f0*/  LDL.LU.64 R182, [R1+0x2128] ;  /* 0x0021280001b67983 */ /* 0x000ea80000300a00 */
[----:B------:R-:W2:Y:S04]  /*1d600*/  LDL.LU.64 R174, [R1+0x2120] ;  /* 0x0021200001ae7983 */ /* 0x000ea80000300a00 */
[----:B------:R-:W2:Y:S04]  /*1d610*/  LDL.LU.64 R166, [R1+0x2118] ;  /* 0x0021180001a67983 */ /* 0x000ea80000300a00 */
[----:B------:R-:W2:Y:S04]  /*1d620*/  LDL.LU.64 R158, [R1+0x2110] ;  /* 0x00211000019e7983 */ /* 0x000ea80000300a00 */
[----:B------:R-:W2:Y:S01]  /*1d630*/  LDL.LU.64 R150, [R1+0x2108] ;  /* 0x0021080001967983 */ /* 0x000ea20000300a00 */
[----:B------:R-:W-:-:S03]  /*1d640*/  VIADD R36, R36, 0xffffff73 ;  /* 0xffffff7324247836 */ /* 0x000fc60000000000 */
[----:B------:R-:W2:Y:S04]  /*1d650*/  LDL.LU.64 R142, [R1+0x2100] ;  /* 0x00210000018e7983 */ /* 0x000ea80000300a00 */
[----:B------:R-:W2:Y:S04]  /*1d660*/  LDL.LU.64 R134, [R1+0x20f8] ;  /* 0x0020f80001867983 */ /* 0x000ea80000300a00 */
[----:B------:R-:W2:Y:S04]  /*1d670*/  LDL.LU.64 R126, [R1+0x20f0] ;  /* 0x0020f000017e7983 */ /* 0x000ea80000300a00 */
[----:B------:R-:W2:Y:S04]  /*1d680*/  LDL.LU.64 R114, [R1+0x20e8] ;  /* 0x0020e80001727983 */ /* 0x000ea80000300a00 */
[----:B------:R-:W2:Y:S01]  /*1d690*/  LDL.LU.64 R106, [R1+0x20e0] ;  /* 0x0020e000016a7983 */ /* 0x000ea20000300a00 */
[----:B------:R-:W-:-:S03]  /*1d6a0*/  ISETP.GE.U32.AND P2, PT, R36, 0x7ffffef4, PT ;  /* 0x7ffffef42400780c */ /* 0x000fc60003f46070 */
[----:B------:R-:W2:Y:S01]  /*1d6b0*/  LDL.LU.64 R100, [R1+0x20d8] ;  /* 0x0020d80001647983 */ /* 0x000ea20000300a00 */
[----:B-1----:R-:W-:-:S03]  /*1d6c0*/  VIADD R246, R37, 0xffffff6b ;  /* 0xffffff6b25f67836 */ /* 0x002fc60000000000 */
[----:B------:R-:W2:Y:S01]  /*1d6d0*/  LDL.LU.64 R92, [R1+0x20d0] ;  /* 0x0020d000015c7983 */ /* 0x000ea20000300a00 */
[C---:B------:R-:W-:Y:S01]  /*1d6e0*/  IMAD.WIDE R36, R243.reuse, 0x4, R122 ;  /* 0x00000004f3247825 */ /* 0x040fe200078e027a */
[----:B------:R-:W-:Y:S03]  /*1d6f0*/  BAR.SYNC.DEFER_BLOCKING 0x0 ;  /* 0x0000000000007b1d */ /* 0x000fe60000010000 */
[----:B------:R-:W-:-:S03]  /*1d700*/  IMAD.WIDE R122, R243, 0x4, R250 ;  /* 0x00000004f37a7825 */ /* 0x000fc600078e02fa */
[----:B------:R-:W2:Y:S04]  /*1d710*/  LDL.LU.64 R84, [R1+0x20c8] ;  /* 0x0020c80001547983 */ /* 0x000ea80000300a00 */
[----:B------:R-:W2:Y:S04]  /*1d720*/  LDL.LU.64 R76, [R1+0x20c0] ;  /* 0x0020c000014c7983 */ /* 0x000ea80000300a00 */
[----:B------:R-:W2:Y:S04]  /*1d730*/  LDL.LU.64 R68, [R1+0x20b8] ;  /* 0x0020b80001447983 */ /* 0x000ea80000300a00 */
[----:B------:R-:W2:Y:S04]  /*1d740*/  LDL.LU.64 R60, [R1+0x20b0] ;  /* 0x0020b000013c7983 */ /* 0x000ea80000300a00 */
[----:B------:R-:W2:Y:S04]  /*1d750*/  LDL.LU.64 R52, [R1+0x20a8] ;  /* 0x0020a80001347983 */ /* 0x000ea80000300a00 */
[----:B------:R-:W2:Y:S04]  /*1d760*/  LDL.LU.64 R44, [R1+0x20a0] ;  /* 0x0020a000012c7983 */ /* 0x000ea80000300a00 */
[----:B------:R-:W-:Y:S04]  /*1d770*/  STL [R1+0x1820], R243 ;  /* 0x001820f301007387 */ /* 0x000fe80000100800 */
[----:B------:R1:W-:Y:S04]  /*1d780*/  STL.64 [R1+0x5b0], R36 ;  /* 0x0005b02401007387 */ /* 0x0003e80000100a00 */
[----:B------:R-:W-:Y:S01]  /*1d790*/  @!PT LDS RZ, [RZ] ;  /* 0x00000000fffff984 */ /* 0x000fe20000000800 */
[----:B------:R-:W-:Y:S01]  /*1d7a0*/  @!PT LDS RZ, [RZ] ;  /* 0x00000000fffff984 */ /* 0x000fe20000000800 */
[----:B------:R-:W-:Y:S01]  /*1d7b0*/  @!PT LDS RZ, [RZ] ;  /* 0x00000000fffff984 */ /* 0x000fe20000000800 */
[----:B------:R-:W-:Y:S04]  /*1d7c0*/  LDGSTS.E [R252+0x48000], desc[UR8][R36.64], !P0 ;  /* 0x4800000024fc7fae */ /* 0x000fe8000c1a1008 */
[----:B------:R1:W-:Y:S04]  /*1d7d0*/  LDGSTS.E [R252+0x48400], desc[UR8][R122.64], !P1 ;  /* 0x484000007afc7fae */ /* 0x0003e8000c9a1008 */
[----:B-1----:R-:W2:Y:S04]  /*1d7e0*/  LDL.LU.64 R36, [R1+0x2098] ;  /* 0x0020980001247983 */ /* 0x002ea80000300a00 */
[----:B------:R1:W-:Y:S02]  /*1d7f0*/  STL.64 [R1+0x630], R122 ;  /* 0x0006307a01007387 */ /* 0x0003e40000100a00 */
[----:B-1----:R-:W1:Y:S02]  /*1d800*/  LDC R123, c[0x0][0x3a0] ;  /* 0x0000e800ff7b7b82 */ /* 0x002e640000000800 */
[----:B-1----:R-:W-:-:S06]  /*1d810*/  VIADD R122, R123, 0xffffff63 ;  /* 0xffffff637b7a7836 */ /* 0x002fcc0000000000 */
[----:B------:R-:W1:Y:S01]  /*1d820*/  LDC R123, c[0x0][0x3a0] ;  /* 0x0000e800ff7b7b82 */ /* 0x000e620000000800 */
[----:B------:R-:W-:Y:S01]  /*1d830*/  ISETP.GE.U32.AND P1, PT, R0, 0x7ffffee8, PT ;  /* 0x7ffffee80000780c */ /* 0x000fe20003f26070 */
[----:B------:R-:W-:-:S04]  /*1d840*/  IMAD.WIDE R250, R243, 0x4, R236 ;  /* 0x00000004f3fa7825 */ /* 0x000fc800078e02ec */
[----:B-1----:R-:W-:Y:S01]  /*1d850*/  VIADD R0, R123, 0xffffff5f ;  /* 0xffffff5f7b007836 */ /* 0x002fe20000000000 */
[----:B------:R1:W-:Y:S01]  /*1d860*/  LDGSTS.E [R252+0x48800], desc[UR8][R250.64], !P4 ;  /* 0x48800000fafc7fae */ /* 0x0003e2000e1a1008 */
[----:B------:R-:W3:Y:S03]  /*1d870*/  LDC R123, c[0x0][0x3a0] ;  /* 0x0000e800ff7b7b82 */ /* 0x000ee60000000800 */
[----:B------:R1:W-:Y:S01]  /*1d880*/  STL.64 [R1+0x660], R250 ;  /* 0x000660fa01007387 */ /* 0x0003e20000100a00 */
[----:B------:R-:W-:Y:S01]  /*1d890*/  ISETP.GE.U32.AND P4, PT, R122, 0x7ffffee4, PT ;  /* 0x7ffffee47a00780c */ /* 0x000fe20003f86070 */
[----:B------:R-:W-:Y:S01]  /*1d8a0*/  IMAD.WIDE R236, R243, 0x4, R228 ;  /* 0x00000004f3ec7825 */ /* 0x000fe200078e02e4 */
[----:B------:R-:W-:Y:S02]  /*1d8b0*/  ISETP.GE.U32.AND P0, PT, R246, 0x7ffffeec, PT ;  /* 0x7ffffeecf600780c */ /* 0x000fe40003f06070 */
[----:B------:R-:W4:Y:S08]  /*1d8c0*/  LDC R246, c[0x0][0x3a0] ;  /* 0x0000e800fff67b82 */ /* 0x000f300000000800 */
[----:B-1----:R-:W1:Y:S01]  /*1d8d0*/  LDC R251, c[0x0][0x3a0] ;  /* 0x0000e800fffb7b82 */ /* 0x002e620000000800 */
[----:B---3--:R-:W-:-:S07]  /*1d8e0*/  VIADD R122, R123, 0xffffff57 ;  /* 0xffffff577b7a7836 */ /* 0x008fce0000000000 */
[----:B------:R-:W3:Y:S01]  /*1d8f0*/  LDC R228, c[0x0][0x3a0] ;  /* 0x0000e800ffe47b82 */ /* 0x000ee20000000800 */
[C---:B------:R-:W-:Y:S01]  /*1d900*/  IMAD.WIDE R220, R243.reuse, 0x4, R220 ;  /* 0x00000004f3dc7825 */ /* 0x040fe200078e02dc */
[----:B------:R1:W-:Y:S06]  /*1d910*/  LDGSTS.E [R252+0x48c00], desc[UR8][R236.64], !P2 ;  /* 0x48c00000ecfc7fae */ /* 0x0003ec000d1a1008 */
[----:B------:R-:W3:Y:S01]  /*1d920*/  LDC R123, c[0x0][0x3a0] ;  /* 0x0000e800ff7b7b82 */ /* 0x000ee20000000800 */
[C---:B------:R-:W-:Y:S01]  /*1d930*/  IMAD.WIDE R212, R243.reuse, 0x4, R212 ;  /* 0x00000004f3d47825 */ /* 0x040fe200078e02d4 */
[----:B------:R1:W-:Y:S03]  /*1d940*/  STL.64 [R1+0x698], R236 ;  /* 0x000698ec01007387 */ /* 0x0003e60000100a00 */
[----:B------:R-:W-:-:S03]  /*1d950*/  IMAD.WIDE R204, R243, 0x4, R204 ;  /* 0x00000004f3cc7825 */ /* 0x000fc600078e02cc */
[----:B------:R-:W4:Y:S01]  /*1d960*/  LDC R229, c[0x0][0x3a0] ;  /* 0x0000e800ffe57b82 */ /* 0x000f220000000800 */
[----:B------:R-:W-:Y:S01]  /*1d970*/  STL.64 [R1+0x6e8], R220 ;  /* 0x0006e8dc01007387 */ /* 0x000fe20000100a00 */
[----:B------:R-:W-:-:S03]  /*1d980*/  ISETP.GE.U32.AND P2, PT, R0, 0x7ffffee0, PT ;  /* 0x7ffffee00000780c */ /* 0x000fc60003f46070 */
[----:B------:R-:W-:Y:S01]  /*1d990*/  LDGSTS.E [R252+0x49000], desc[UR8][R220.64], !P5 ;  /* 0x49000000dcfc7fae */ /* 0x000fe2000e9a1008 */
[----:B-1----:R-:W-:Y:S02]  /*1d9a0*/  IADD3 R0, PT, PT, R251, -0xa5, RZ ;  /* 0xffffff5bfb007810 */ /* 0x002fe40007ffe0ff */
[----:B------:R-:W1:Y:S01]  /*1d9b0*/  LDC R236, c[0x0][0x3a0] ;  /* 0x0000e800ffec7b82 */ /* 0x000e620000000800 */
[----:B------:R3:W-:Y:S04]  /*1d9c0*/  STL.64 [R1+0x710], R212 ;  /* 0x000710d401007387 */ /* 0x0007e80000100a00 */
[----:B------:R3:W-:Y:S04]  /*1d9d0*/  LDGSTS.E [R252+0x49400], desc[UR8][R212.64], !P0 ;  /* 0x49400000d4fc7fae */ /* 0x0007e8000c1a1008 */
[----:B------:R3:W-:Y:S04]  /*1d9e0*/  STL.64 [R1+0x738], R204 ;  /* 0x000738cc01007387 */ /* 0x0007e80000100a00 */
[----:B------:R3:W-:Y:S01]  /*1d9f0*/  LDGSTS.E [R252+0x49800], desc[UR8][R204.64], !P1 ;  /* 0x49800000ccfc7fae */ /* 0x0007e2000c9a1008 */
[----:B------:R-:W-:Y:S01]  /*1da00*/  ISETP.GE.U32.AND P5, PT, R0, 0x7ffffedc, PT ;  /* 0x7ffffedc0000780c */ /* 0x000fe20003fa6070 */
[----:B---3--:R-:W-:-:S02]  /*1da10*/  VIADD R0, R123, 0xffffff53 ;  /* 0xffffff537b007836 */ /* 0x008fc40000000000 */
[----:B------:R-:W3:Y:S01]  /*1da20*/  LDC R123, c[0x0][0x3a0] ;  /* 0x0000e800ff7b7b82 */ /* 0x000ee20000000800 */
[----:B------:R-:W-:-:S07]  /*1da30*/  IMAD.WIDE R212, R243, 0x4, R188 ;  /* 0x00000004f3d47825 */ /* 0x000fce00078e02bc */
[----:B------:R-:W3:Y:S01]  /*1da40*/  LDC R204, c[0x0][0x3a0] ;  /* 0x0000e800ffcc7b82 */ /* 0x000ee20000000800 */
[----:B------:R-:W-:Y:S01]  /*1da50*/  IMAD.WIDE R196, R243, 0x4, R196 ;  /* 0x00000004f3c47825 */ /* 0x000fe200078e02c4 */
[----:B------:R-:W-:Y:S02]  /*1da60*/  ISETP.GE.U32.AND P0, PT, R122, 0x7ffffed8, PT ;  /* 0x7ffffed87a00780c */ /* 0x000fe40003f06070 */
[----:B------:R-:W-:-:S04]  /*1da70*/  ISETP.GE.U32.AND P1, PT, R0, 0x7ffffed4, PT ;  /* 0x7ffffed40000780c */ /* 0x000fc80003f26070 */
[----:B------:R-:W2:Y:S01]  /*1da80*/  LDC R189, c[0x0][0x3a0] ;  /* 0x0000e800ffbd7b82 */ /* 0x000ea20000000800 */
[----:B----4-:R-:W-:Y:S01]  /*1da90*/  IADD3 R122, PT, PT, R246, -0xb1, RZ ;  /* 0xffffff4ff67a7810 */ /* 0x010fe20007ffe0ff */
[----:B------:R-:W-:Y:S01]  /*1daa0*/  VIADD R0, R228, 0xffffff4b ;  /* 0xffffff4be4007836 */ /* 0x000fe20000000000 */
[----:B------:R4:W-:Y:S01]  /*1dab0*/  LDGSTS.E [R252+0x49c00], desc[UR8][R196.64], !P4 ;  /* 0x49c00000c4fc7fae */ /* 0x0009e2000e1a1008 */
[----:B------:R-:W-:Y:S01]  /*1dac0*/  IMAD.WIDE R180, R243, 0x4, R180 ;  /* 0x00000004f3b47825 */ /* 0x000fe200078e02b4 */
[----:B------:R-:W-:-:S03]  /*1dad0*/  ISETP.GE.U32.AND P4, PT, R122, 0x7ffffed0, PT ;  /* 0x7ffffed07a00780c */ /* 0x000fc60003f86070 */
[----:B------:R-:W2:Y:S01]  /*1dae0*/  LDC R188, c[0x0][0x3a0] ;  /* 0x0000e800ffbc7b82 */ /* 0x000ea20000000800 */
[----:B------:R4:W-:Y:S01]  /*1daf0*/  STL.64 [R1+0x7f8], R196 ;  /* 0x0007f8c401007387 */ /* 0x0009e20000100a00 */
[----:B------:R-:W-:-:S03]  /*1db00*/  VIADD R122, R229, 0xffffff47 ;  /* 0xffffff47e57a7836 */ /* 0x000fc60000000000 */
[----:B------:R-:W-:Y:S01]  /*1db10*/  LDGSTS.E [R252+0x4a000], desc[UR8][R212.64], !P2 ;  /* 0x4a000000d4fc7fae */ /* 0x000fe2000d1a1008 */
[----:B------:R-:W-:Y:S01]  /*1db20*/  ISETP.GE.U32.AND P2, PT, R0, 0x7ffffecc, PT ;  /* 0x7ffffecc0000780c */ /* 0x000fe20003f46070 */
[----:B------:R-:W-:-:S04]  /*1db30*/  IMAD.WIDE R164, R243, 0x4, R164 ;  /* 0x00000004f3a47825 */ /* 0x000fc800078e02a4 */
[C---:B----4-:R-:W-:Y:S01]  /*1db40*/  IMAD.WIDE R196, R243.reuse, 0x4, R172 ;  /* 0x00000004f3c47825 */ /* 0x050fe200078e02ac */
[----:B------:R-:W-:Y:S01]  /*1db50*/  STL.64 [R1+0x828], R212 ;  /* 0x000828d401007387 */ /* 0x000fe20000100a00 */
[----:B------:R-:W4:Y:S03]  /*1db60*/  LDC R172, c[0x0][0x3a0] ;  /* 0x0000e800ffac7b82 */ /* 0x000f260000000800 */
[----:B------:R3:W-:Y:S01]  /*1db70*/  LDGSTS.E [R252+0x4a400], desc[UR8][R180.64], !P5 ;  /* 0x4a400000b4fc7fae */ /* 0x0007e2000e9a1008 */
[----:B------:R-:W-:Y:S01]  /*1db80*/  ISETP.GE.U32.AND P5, PT, R122, 0x7ffffec8, PT ;  /* 0x7ffffec87a00780c */ /* 0x000fe20003fa6070 */
[C---:B------:R-:W-:Y:S02]  /*1db90*/  IMAD.WIDE R156, R243.reuse, 0x4, R156 ;  /* 0x00000004f39c7825 */ /* 0x040fe400078e029c */
[----:B------:R3:W-:Y:S01]  /*1dba0*/  STL.64 [R1+0x858], R180 ;  /* 0x000858b401007387 */ /* 0x0007e20000100a00 */
[----:B------:R-:W4:Y:S01]  /*1dbb0*/  LDC R173, c[0x0][0x3a0] ;  /* 0x0000e800ffad7b82 */ /* 0x000f220000000800 */
[----:B------:R-:W-:Y:S01]  /*1dbc0*/  IMAD.WIDE R148, R243, 0x4, R148 ;  /* 0x00000004f3947825 */ /* 0x000fe200078e0294 */
[----:B-1----:R-:W-:Y:S01]  /*1dbd0*/  IADD3 R0, PT, PT, R236, -0xbd, RZ ;  /* 0xffffff43ec007810 */ /* 0x002fe20007ffe0ff */
[----:B------:R-:W-:Y:S02]  /*1dbe0*/  STL.64 [R1+0x888], R196 ;  /* 0x000888c401007387 */ /* 0x000fe40000100a00 */
[----:B---3--:R-:W-:-:S02]  /*1dbf0*/  VIADD R122, R204, 0xffffff3b ;  /* 0xffffff3bcc7a7836 */ /* 0x008fc40000000000 */
[----:B------:R-:W-:Y:S01]  /*1dc00*/  LDGSTS.E [R252+0x4a800], desc[UR8][R196.64], !P0 ;  /* 0x4a800000c4fc7fae */ /* 0x000fe2000c1a1008 */
[----:B------:R-:W1:Y:S03]  /*1dc10*/  LDC R180, c[0x0][0x3a0] ;  /* 0x0000e800ffb47b82 */ /* 0x000e660000000800 */
[----:B------:R-:W-:Y:S01]  /*1dc20*/  STL.64 [R1+0x910], R164 ;  /* 0x000910a401007387 */ /* 0x000fe20000100a00 */
[----:B------:R-:W-:-:S03]  /*1dc30*/  ISETP.GE.U32.AND P0, PT, R0, 0x7ffffec4, PT ;  /* 0x7ffffec40000780c */ /* 0x000fc60003f06070 */
[----:B------:R-:W-:Y:S01]  /*1dc40*/  LDGSTS.E [R252+0x4ac00], desc[UR8][R164.64], !P1 ;  /* 0x4ac00000a4fc7fae */ /* 0x000fe2000c9a1008 */
[----:B------:R-:W-:Y:S02]  /*1dc50*/  VIADD R0, R123, 0xffffff3f ;  /* 0xffffff3f7b007836 */ /* 0x000fe40000000000 */
[----:B------:R-:W-:Y:S01]  /*1dc60*/  IMAD.WIDE R140, R243, 0x4, R140 ;  /* 0x00000004f38c7825 */ /* 0x000fe200078e028c */
[----:B------:R3:W-:Y:S01]  /*1dc70*/  STL.64 [R1+0x9b8], R156 ;  /* 0x0009b89c01007387 */ /* 0x0007e20000100a00 */
[----:B------:R-:W1:Y:S03]  /*1dc80*/  LDC R123, c[0x0][0x3a0] ;  /* 0x0000e800ff7b7b82 */ /* 0x000e660000000800 */
[----:B------:R3:W-:Y:S01]  /*1dc90*/  LDGSTS.E [R252+0x4b000], desc[UR8][R156.64], !P4 ;  /* 0x4b0000009cfc7fae */ /* 0x0007e2000e1a1008 */
[----:B------:R-:W-:Y:S01]  /*1dca0*/  ISETP.GE.U32.AND P4, PT, R122, 0x7ffffebc, PT ;  /* 0x7ffffebc7a00780c */ /* 0x000fe20003f86070 */
[----:B--2---:R-:W-:-:S02]  /*1dcb0*/  VIADD R122, R189, 0xffffff33 ;  /* 0xffffff33bd7a7836 */ /* 0x004fc40000000000 */
[----:B------:R2:W-:Y:S04]  /*1dcc0*/  STL.64 [R1+0xa10], R148 ;  /* 0x000a109401007387 */ /* 0x0005e80000100a00 */
[----:B------:R2:W-:Y:S01]  /*1dcd0*/  LDGSTS.E [R252+0x4b400], desc[UR8][R148.64], !P2 ;  /* 0x4b40000094fc7fae */ /* 0x0005e2000d1a1008 */
[----:B------:R-:W-:Y:S02]  /*1dce0*/  ISETP.GE.U32.AND P1, PT, R0, 0x7ffffec0, PT ;  /* 0x7ffffec00000780c */ /* 0x000fe40003f26070 */
[----:B------:R-:W-:Y:S01]  /*1dcf0*/  IADD3 R0, PT, PT, R188, -0xc9, RZ ;  /* 0xffffff37bc007810 */ /* 0x000fe20007ffe0ff */
[----:B------:R1:W-:Y:S01]  /*1dd00*/  LDGSTS.E [R252+0x4b800], desc[UR8][R140.64], !P5 ;  /* 0x4b8000008cfc7fae */ /* 0x0003e2000e9a1008 */
[----:B------:R-:W-:Y:S01]  /*1dd10*/  ISETP.GE.U32.AND P5, PT, R122, 0x7ffffeb4, PT ;  /* 0x7ffffeb47a00780c */ /* 0x000fe20003fa6070 */
[C---:B---3--:R-:W-:Y:S01]  /*1dd20*/  IMAD.WIDE R156, R243.reuse, 0x4, R132 ;  /* 0x00000004f39c7825 */ /* 0x048fe200078e0284 */
[----:B------:R-:W3:Y:S08]  /*1dd30*/  LDC R122, c[0x0][0x3a0] ;  /* 0x0000e800ff7a7b82 */ /* 0x000ef00000000800 */
[----:B--2---:R-:W2:Y:S01]  /*1dd40*/  LDC R148, c[0x0][0x3a0] ;  /* 0x0000e800ff947b82 */ /* 0x004ea20000000800 */
[----:B------:R-:W-:Y:S01]  /*1dd50*/  ISETP.GE.U32.AND P2, PT, R0, 0x7ffffeb8, PT ;  /* 0x7ffffeb80000780c */ /* 0x000fe20003f46070 */
[----:B----4-:R-:W-:Y:S01]  /*1dd60*/  VIADD R0, R172, 0xffffff2f ;  /* 0xffffff2fac007836 */ /* 0x010fe20000000000 */
[----:B------:R4:W-:Y:S04]  /*1dd70*/  STL.64 [R1+0xa40], R140 ;  /* 0x000a408c01007387 */ /* 0x0009e80000100a00 */
[----:B------:R1:W-:Y:S01]  /*1dd80*/  STL.64 [R1+0xa98], R156 ;  /* 0x000a989c01007387 */ /* 0x0003e20000100a00 */
[----:B------:R-:W-:Y:S01]  /*1dd90*/  IMAD.WIDE R98, R243, 0x4, R98 ;  /* 0x00000004f3627825 */ /* 0x000fe200078e0262 */
[----:B------:R-:W3:Y:S02]  /*1dda0*/  LDC R132, c[0x0][0x3a0] ;  /* 0x0000e800ff847b82 */ /* 0x000ee40000000800 */
[----:B------:R1:W-:Y:S01]  /*1ddb0*/  LDGSTS.E [R252+0x4bc00], desc[UR8][R156.64], !P0 ;  /* 0x4bc000009cfc7fae */ /* 0x0003e2000c1a1008 */
[----:B------:R-:W-:Y:S01]  /*1ddc0*/  ISETP.GE.U32.AND P0, PT, R0, 0x7ffffeb0, PT ;  /* 0x7ffffeb00000780c */ /* 0x000fe20003f06070 */
[----:B-1----:R-:W-:-:S02]  /*1ddd0*/  VIADD R0, R180, 0xffffff27 ;  /* 0xffffff27b4007836 */ /* 0x002fc40000000000 */
[C---:B----4-:R-:W-:Y:S02]  /*1dde0*/  IMAD.WIDE R140, R243.reuse, 0x4, R112 ;  /* 0x00000004f38c7825 */ /* 0x050fe400078e0270 */
[----:B------:R-:W1:Y:S02]  /*1ddf0*/  LDC R112, c[0x0][0x3a0] ;  /* 0x0000e800ff707b82 */ /* 0x000e640000000800 */
[----:B------:R-:W-:Y:S01]  /*1de00*/  IMAD.WIDE R156, R243, 0x4, R120 ;  /* 0x00000004f39c7825 */ /* 0x000fe200078e0278 */
[----:B------:R-:W-:-:S05]  /*1de10*/  IADD3 R120, PT, PT, R173, -0xd5, RZ ;  /* 0xffffff2bad787810 */ /* 0x000fca0007ffe0ff */
[----:B------:R-:W4:Y:S01]  /*1de20*/  LDC R113, c[0x0][0x3a0] ;  /* 0x0000e800ff717b82 */ /* 0x000f220000000800 */
[----:B------:R-:W-:Y:S04]  /*1de30*/  STL.64 [R1+0xb68], R156 ;  /* 0x000b689c01007387 */ /* 0x000fe80000100a00 */
[----:B------:R-:W-:Y:S01]  /*1de40*/  LDGSTS.E [R252+0x4c000], desc[UR8][R156.64], !P1 ;  /* 0x4c0000009cfc7fae */ /* 0x000fe2000c9a1008 */
[----:B------:R-:W-:Y:S01]  /*1de50*/  ISETP.GE.U32.AND P1, PT, R120, 0x7ffffeac, PT ;  /* 0x7ffffeac7800780c */ /* 0x000fe20003f26070 */
[C---:B------:R-:W-:Y:S01]  /*1de60*/  IMAD.WIDE R90, R243.reuse, 0x4, R90 ;  /* 0x00000004f35a7825 */ /* 0x040fe200078e025a */
[----:B------:R-:W1:Y:S01]  /*1de70*/  LDC R120, c[0x0][0x3a0] ;  /* 0x0000e800ff787b82 */ /* 0x000e620000000800 */
[----:B------:R2:W-:Y:S04]  /*1de80*/  STL.64 [R1+0xb90], R140 ;  /* 0x000b908c01007387 */ /* 0x0005e80000100a00 */
[----:B------:R2:W-:Y:S01]  /*1de90*/  LDGSTS.E [R252+0x4c400], desc[UR8][R140.64], !P4 ;  /* 0x4c4000008cfc7fae */ /* 0x0005e2000e1a1008 */
[----:B------:R-:W-:Y:S01]  /*1dea0*/  ISETP.GE.U32.AND P4, PT, R0, 0x7ffffea8, PT ;  /* 0x7ffffea80000780c */ /* 0x000fe20003f86070 */
[----:B--2---:R-:W-:Y:S01]  /*1deb0*/  IMAD.WIDE R140, R243, 0x4, R104 ;  /* 0x00000004f38c7825 */ /* 0x004fe200078e0268 */
[----:B------:R-:W-:-:S04]  /*1dec0*/  IADD3 R104, PT, PT, R148, -0xe1, RZ ;  /* 0xffffff1f94687810 */ /* 0x000fc80007ffe0ff */
[----:B------:R-:W-:Y:S04]  /*1ded0*/  LDGSTS.E [R252+0x4c800], desc[UR8][R140.64], !P2 ;  /* 0x4c8000008cfc7fae */ /* 0x000fe8000d1a1008 */
[----:B------:R2:W-:Y:S01]  /*1dee0*/  LDGSTS.E [R252+0x4cc00], desc[UR8][R98.64], !P5 ;  /* 0x4cc0000062fc7fae */ /* 0x0005e2000e9a1008 */
[----:B------:R-:W-:Y:S01]  /*1def0*/  ISETP.GE.U32.AND P5, PT, R104, 0x7ffffea0, PT ;  /* 0x7ffffea06800780c */ /* 0x000fe20003fa6070 */
[----:B------:R-:W-:Y:S02]  /*1df00*/  IMAD.WIDE R104, R243, 0x4, R82 ;  /* 0x00000004f3687825 */ /* 0x000fe400078e0252 */
[----:B------:R-:W-:Y:S02]  /*1df10*/  STL.64 [R1+0xc90], R140 ;  /* 0x000c908c01007387 */ /* 0x000fe40000100a00 */
[----:B---3--:R-:W-:-:S02]  /*1df20*/  VIADD R82, R122, 0xffffff17 ;  /* 0xffffff177a527836 */ /* 0x008fc40000000000 */
[----:B------:R2:W-:Y:S04]  /*1df30*/  STL.64 [R1+0xcc8], R98 ;  /* 0x000cc86201007387 */ /* 0x0005e80000100a00 */
[----:B------:R3:W-:Y:S04]  /*1df40*/  STL.64 [R1+0xcf8], R90 ;  /* 0x000cf85a01007387 */ /* 0x0007e80000100a00 */
[----:B------:R3:W-:Y:S01]  /*1df50*/  LDGSTS.E [R252+0x4d000], desc[UR8][R90.64], !P0 ;  /* 0x4d0000005afc7fae */ /* 0x0007e2000c1a1008 */
[----:B--2---:R-:W-:-:S03]  /*1df60*/  IMAD.WIDE R98, R243, 0x4, R74 ;  /* 0x00000004f3627825 */ /* 0x004fc600078e024a */
[----:B------:R-:W-:Y:S01]  /*1df70*/  STL.64 [R1+0xd40], R104 ;  /* 0x000d406801007387 */ /* 0x000fe20000100a00 */
[----:B------:R-:W2:Y:S03]  /*1df80*/  LDC R74, c[0x0][0x3a0] ;  /* 0x0000e800ff4a7b82 */ /* 0x000ea60000000800 */
[----:B------:R-:W-:Y:S01]  /*1df90*/  LDGSTS.E [R252+0x4d400], desc[UR8][R104.64], !P1 ;  /* 0x4d40000068fc7fae */ /* 0x000fe2000c9a1008 */
[----:B------:R-:W-:Y:S01]  /*1dfa0*/  ISETP.GE.U32.AND P1, PT, R82, 0x7ffffe98, PT ;  /* 0x7ffffe985200780c */ /* 0x000fe20003f26070 */
[----:B------:R-:W-:Y:S02]  /*1dfb0*/  IMAD.WIDE R82, R243, 0x4, R58 ;  /* 0x00000004f3527825 */ /* 0x000fe400078e023a */
[----:B------:R1:W-:Y:S01]  /*1dfc0*/  STL.64 [R1+0xde0], R98 ;  /* 0x000de06201007387 */ /* 0x0003e20000100a00 */
[----:B---3--:R-:W3:Y:S03]  /*1dfd0*/  LDC R91, c[0x0][0x3a0] ;  /* 0x0000e800ff5b7b82 */ /* 0x008ee60000000800 */
[----:B------:R1:W-:Y:S01]  /*1dfe0*/  LDGSTS.E [R252+0x4d800], desc[UR8][R98.64], !P4 ;  /* 0x4d80000062fc7fae */ /* 0x0003e2000e1a1008 */
[----:B------:R-:W-:-:S04]  /*1dff0*/  VIADD R0, R123, 0xffffff23 ;  /* 0xffffff237b007836 */ /* 0x000fc80000000000 */
[----:B------:R-:W2:Y:S01]  /*1e000*/  LDC R90, c[0x0][0x3a0] ;  /* 0x0000e800ff5a7b82 */ /* 0x000ea20000000800 */
[----:B-1----:R-:W-:-:S07]  /*1e010*/  IMAD.WIDE R98, R243, 0x4, R66 ;  /* 0x00000004f3627825 */ /* 0x002fce00078e0242 */
[----:B------:R-:W1:Y:S01]  /*1e020*/  LDC R75, c[0x0][0x3a0] ;  /* 0x0000e800ff4b7b82 */ /* 0x000e620000000800 */
[----:B------:R-:W-:Y:S04]  /*1e030*/  STL.64 [R1+0xe40], R98 ;  /* 0x000e406201007387 */ /* 0x000fe80000100a00 */
[----:B------:R2:W-:Y:S03]  /*1e040*/  STL.64 [R1+0xe80], R82 ;  /* 0x000e805201007387 */ /* 0x0005e60000100a00 */
[----:B------:R-:W1:Y:S01]  /*1e050*/  LDC R58, c[0x0][0x3a0] ;  /* 0x0000e800ff3a7b82 */ /* 0x000e620000000800 */
[----:B------:R-:W3:Y:S01]  /*1e060*/  LDL.LU.64 R250, [R1+0x10] ;  /* 0x0000100001fa7983 */ /* 0x000ee20000300a00 */
[----:B------:R-:W-:Y:S01]  /*1e070*/  ISETP.GE.U32.AND P2, PT, R0, 0x7ffffea4, PT ;  /* 0x7ffffea40000780c */ /* 0x000fe20003f46070 */
[----:B------:R-:W-:-:S02]  /*1e080*/  VIADD R0, R132, 0xffffff1b ;  /* 0xffffff1b84007836 */ /* 0x000fc40000000000 */
[----:B------:R-:W-:-:S03]  /*1e090*/  IMAD.WIDE R42, R243, 0x4, R42 ;  /* 0x00000004f32a7825 */ /* 0x000fc600078e022a */
[----:B------:R-:W1:Y:S01]  /*1e0a0*/  LDC R59, c[0x0][0x3a0] ;  /* 0x0000e800ff3b7b82 */ /* 0x000e620000000800 */
[----:B------:R-:W-:Y:S02]  /*1e0b0*/  ISETP.GE.U32.AND P0, PT, R0, 0x7ffffe9c, PT ;  /* 0x7ffffe9c0000780c */ /* 0x000fe40003f06070 */
[----:B------:R-:W-:Y:S01]  /*1e0c0*/  IADD3 R0, PT, PT, R112, -0xed, RZ ;  /* 0xffffff1370007810 */ /* 0x000fe20007ffe0ff */
[----:B----4-:R-:W-:-:S03]  /*1e0d0*/  VIADD R66, R113, 0xffffff0f ;  /* 0xffffff0f71427836 */ /* 0x010fc60000000000 */
[----:B------:R-:W-:Y:S01]  /*1e0e0*/  ISETP.GE.U32.AND P4, PT, R0, 0x7ffffe94, PT ;  /* 0x7ffffe940000780c */ /* 0x000fe20003f86070 */
[----:B------:R-:W-:Y:S01]  /*1e0f0*/  LDGSTS.E [R252+0x4dc00], desc[UR8][R98.64], !P2 ;  /* 0x4dc0000062fc7fae */ /* 0x000fe2000d1a1008 */
[----:B------:R-:W-:-:S03]  /*1e100*/  VIADD R0, R120, 0xffffff0b ;  /* 0xffffff0b78007836 */ /* 0x000fc60000000000 */
[----:B------:R2:W-:Y:S01]  /*1e110*/  LDGSTS.E [R252+0x4e000], desc[UR8][R82.64], !P5 ;  /* 0x4e00000052fc7fae */ /* 0x0005e2000e9a1008 */
[----:B------:R-:W-:Y:S01]  /*1e120*/  ISETP.GE.U32.AND P2, PT, R66, 0x7ffffe90, PT ;  /* 0x7ffffe904200780c */ /* 0x000fe20003f46070 */
[C---:B------:R-:W-:Y:S01]  /*1e130*/  IMAD.WIDE R34, R243.reuse, 0x4, R34 ;  /* 0x00000004f3227825 */ /* 0x040fe200078e0222 */
[----:B------:R-:W4:Y:S01]  /*1e140*/  LDC R66, c[0x0][0x3a0] ;  /* 0x0000e800ff427b82 */ /* 0x000f220000000800 */
[----:B------:R-:W-:Y:S02]  /*1e150*/  ISETP.GE.U32.AND P5, PT, R0, 0x7ffffe8c, PT ;  /* 0x7ffffe8c0000780c */ /* 0x000fe40003fa6070 */
[----:B--2---:R-:W-:Y:S01]  /*1e160*/  IMAD.WIDE R82, R243, 0x4, R50 ;  /* 0x00000004f3527825 */ /* 0x004fe200078e0232 */
[----:B------:R-:W-:-:S04]  /*1e170*/  IADD3 R0, PT, PT, R90, -0xf9, RZ ;  /* 0xffffff075a007810 */ /* 0x000fc80007ffe0ff */
[----:B------:R-:W-:Y:S01]  /*1e180*/  STL.64 [R1+0xea8], R82 ;  /* 0x000ea85201007387 */ /* 0x000fe20000100a00 */
[----:B---3--:R-:W-:-:S03]  /*1e190*/  VIADD R50, R91, 0xffffff03 ;  /* 0xffffff035b327836 */ /* 0x008fc60000000000 */
[----:B------:R-:W-:Y:S04]  /*1e1a0*/  LDGSTS.E [R252+0x4e400], desc[UR8][R82.64], !P0 ;  /* 0x4e40000052fc7fae */ /* 0x000fe8000c1a1008 */
[----:B------:R2:W-:Y:S04]  /*1e1b0*/  STL.64 [R1+0xed8], R42 ;  /* 0x000ed82a01007387 */ /* 0x0005e80000100a00 */
[----:B------:R2:W-:Y:S04]  /*1e1c0*/  LDGSTS.E [R252+0x4e800], desc[UR8][R42.64], !P1 ;  /* 0x4e8000002afc7fae */ /* 0x0005e8000c9a1008 */
[----:B------:R3:W-:Y:S04]  /*1e1d0*/  STL.64 [R1+0xf00], R34 ;  /* 0x000f002201007387 */ /* 0x0007e80000100a00 */
[----:B------:R3:W-:Y:S01]  /*1e1e0*/  LDGSTS.E [R252+0x4ec00], desc[UR8][R34.64], !P4 ;  /* 0x4ec0000022fc7fae */ /* 0x0007e2000e1a1008 */
[----:B------:R-:W-:-:S02]  /*1e1f0*/  ISETP.GE.U32.AND P0, PT, R0, 0x7ffffe88, PT ;  /* 0x7ffffe880000780c */ /* 0x000fc40003f06070 */
[----:B------:R-:W-:Y:S01]  /*1e200*/  ISETP.GE.U32.AND P1, PT, R50, 0x7ffffe84, PT ;  /* 0x7ffffe843200780c */ /* 0x000fe20003f26070 */
[----:B------:R-:W-:Y:S01]  /*1e210*/  IMAD.WIDE R50, R243, 0x4, R28 ;  /* 0x00000004f3327825 */ /* 0x000fe200078e021c */
[----:B-1----:R-:W-:Y:S01]  /*1e220*/  IADD3 R28, PT, PT, R75, -0x86, RZ ;  /* 0xffffff7a4b1c7810 */ /* 0x002fe20007ffe0ff */
[----:B------:R-:W1:Y:S02]  /*1e230*/  LDC R29, c[0x0][0x3a0] ;  /* 0x0000e800ff1d7b82 */ /* 0x000e640000000800 */
[----:B--2---:R-:W-:-:S06]  /*1e240*/  IMAD.WIDE R42, R243, 0x4, R22 ;  /* 0x00000004f32a7825 */ /* 0x004fcc00078e0216 */
[----:B---3--:R-:W2:Y:S01]  /*1e250*/  LDC R34, c[0x0][0x3a0] ;  /* 0x0000e800ff227b82 */ /* 0x008ea20000000800 */
[----:B------:R-:W-:Y:S01]  /*1e260*/  VIADD R0, R74, 0xffffff7e ;  /* 0xffffff7e4a007836 */ /* 0x000fe20000000000 */
[----:B------:R-:W-:Y:S04]  /*1e270*/  STL.64 [R1+0xf38], R50 ;  /* 0x000f383201007387 */ /* 0x000fe80000100a00 */
[----:B------:R-:W-:Y:S02]  /*1e280*/  LDGSTS.E [R252+0x4f000], desc[UR8][R50.64], !P2 ;  /* 0x4f00000032fc7fae */ /* 0x000fe4000d1a1008 */
[----:B------:R-:W3:Y:S01]  /*1e290*/  LDC R35, c[0x0][0x3a0] ;  /* 0x0000e800ff237b82 */ /* 0x000ee20000000800 */
[----:B------:R-:W-:Y:S01]  /*1e2a0*/  ISETP.GE.U32.AND P4, PT, R0, 0x7ffffeff, PT ;  /* 0x7ffffeff0000780c */ /* 0x000fe20003f86070 */
[----:B------:R4:W-:Y:S06]  /*1e2b0*/  STL.64 [R1+0xf88], R42 ;  /* 0x000f882a01007387 */ /* 0x0009ec0000100a00 */
[----:B------:R-:W1:Y:S01]  /*1e2c0*/  LDC R22, c[0x0][0x3a0] ;  /* 0x0000e800ff167b82 */ /* 0x000e620000000800 */
[----:B------:R4:W-:Y:S01]  /*1e2d0*/  LDGSTS.E [R252+0x4f400], desc[UR8][R42.64], !P5 ;  /* 0x4f4000002afc7fae */ /* 0x0009e2000e9a1008 */
[----:B------:R-:W-:Y:S01]  /*1e2e0*/  ISETP.GE.U32.AND P2, PT, R28, 0x7ffffefb, PT ;  /* 0x7ffffefb1c00780c */ /* 0x000fe20003f46070 */
[----:B------:R-:W-:-:S05]  /*1e2f0*/  VIADD R0, R58, 0xffffff76 ;  /* 0xffffff763a007836 */ /* 0x000fca0000000000 */
[----:B------:R-:W1:Y:S01]  /*1e300*/  LDC R23, c[0x0][0x3a0] ;  /* 0x0000e800ff177b82 */ /* 0x000e620000000800 */
[----:B----4-:R-:W-:-:S07]  /*1e310*/  IMAD.WIDE R42, R243, 0x4, R16 ;  /* 0x00000004f32a7825 */ /* 0x010fce00078e0210 */
[----:B------:R-:W4:Y:S01]  /*1e320*/  LDC R28, c[0x0][0x3a0] ;  /* 0x0000e800ff1c7b82 */ /* 0x000f220000000800 */
[----:B------:R-:W-:Y:S01]  /*1e330*/  IMAD.WIDE R10, R243, 0x4, R10 ;  /* 0x00000004f30a7825 */ /* 0x000fe200078e020a */
[----:B------:R2:W-:Y:S01]  /*1e340*/  STL.64 [R1+0xfb8], R42 ;  /* 0x000fb82a01007387 */ /* 0x0005e20000100a00 */
[----:B------:R-:W-:-:S03]  /*1e350*/  ISETP.GE.U32.AND P5, PT, R0, 0x7ffffef7, PT ;  /* 0x7ffffef70000780c */ /* 0x000fc60003fa6070 */
[----:B------:R2:W-:Y:S01]  /*1e360*/  LDGSTS.E [R252+0x4f800], desc[UR8][R42.64], !P0 ;  /* 0x4f8000002afc7fae */ /* 0x0005e2000c1a1008 */
[----:B------:R-:W-:Y:S01]  /*1e370*/  IADD3 R0, PT, PT, R66, -0x92, RZ ;  /* 0xffffff6e42007810 */ /* 0x000fe20007ffe0ff */
[----:B------:R-:W-:Y:S01]  /*1e380*/  VIADD R16, R59, 0xffffff72 ;  /* 0xffffff723b107836 */ /* 0x000fe20000000000 */
[----:B------:R-:W1:Y:S01]  /*1e390*/  LDC R17, c[0x0][0x3a0] ;  /* 0x0000e800ff117b82 */ /* 0x000e620000000800 */
[----:B------:R3:W-:Y:S01]  /*1e3a0*/  LDGSTS.E [R252+0x4fc00], desc[UR8][R10.64], !P1 ;  /* 0x4fc000000afc7fae */ /* 0x0007e2000c9a1008 */
[----:B------:R-:W-:Y:S01]  /*1e3b0*/  ISETP.GE.U32.AND P1, PT, R0, 0x7ffffeef, PT ;  /* 0x7ffffeef0000780c */ /* 0x000fe20003f26070 */
[----:B--2---:R-:W-:-:S05]  /*1e3c0*/  VIADD R0, R34, 0xffffff6a ;  /* 0xffffff6a22007836 */ /* 0x004fca0000000000 */
[----:B------:R-:W2:Y:S01]  /*1e3d0*/  LDC R42, c[0x0][0x3a0] ;  /* 0x0000e800ff2a7b82 */ /* 0x000ea20000000800 */
[----:B------:R3:W-:Y:S01]  /*1e3e0*/  STL.64 [R1+0xfe0], R10 ;  /* 0x000fe00a01007387 */ /* 0x0007e20000100a00 */
[----:B------:R-:W-:Y:S01]  /*1e3f0*/  ISETP.GE.U32.AND P0, PT, R16, 0x7ffffef3, PT ;  /* 0x7ffffef31000780c */ /* 0x000fe20003f06070 */
[----:B------:R-:W-:-:S04]  /*1e400*/  IMAD.WIDE R244, R243, 0x4, R244 ;  /* 0x00000004f3f47825 */ /* 0x000fc800078e02f4 */
[----:B------:R-:W-:Y:S01]  /*1e410*/  IMAD.WIDE R234, R243, 0x4, R234 ;  /* 0x00000004f3ea7825 */ /* 0x000fe200078e02ea */
[----:B------:R-:W1:Y:S08]  /*1e420*/  LDC R16, c[0x0][0x3a0] ;  /* 0x0000e800ff107b82 */ /* 0x000e700000000800 */
[----:B---3--:R-:W3:Y:S01]  /*1e430*/  LDC R11, c[0x0][0x3a0] ;  /* 0x0000e800ff0b7b82 */ /* 0x008ee20000000800 */
[----:B------:R-:W-:-:S02]  /*1e440*/  VIADD R10, R35, 0xffffff66 ;  /* 0xffffff66230a7836 */ /* 0x000fc40000000000 */
[----:B------:R-:W-:-:S04]  /*1e450*/  IMAD.WIDE R226, R243, 0x4, R226 ;  /* 0x00000004f3e27825 */ /* 0x000fc800078e02e2 */
[----:B------:R-:W-:-:S04]  /*1e460*/  IMAD.WIDE R58, R243, 0x4, R210 ;  /* 0x00000004f33a7825 */ /* 0x000fc800078e02d2 */
[C---:B------:R-:W-:Y:S01]  /*1e470*/  IMAD.WIDE R50, R243.reuse, 0x4, R202 ;  /* 0x00000004f3327825 */ /* 0x040fe200078e02ca */
[----:B------:R-:W-:Y:S04]  /*1e480*/  STL.64 [R1+0x620], R58 ;  /* 0x0006203a01007387 */ /* 0x000fe80000100a00 */
[----:B------:R1:W-:Y:S01]  /*1e490*/  STL.64 [R1+0x648], R50 ;  /* 0x0006483201007387 */ /* 0x0003e20000100a00 */
[----:B------:R-:W-:-:S04]  /*1e4a0*/  IMAD.WIDE R34, R243, 0x4, R178 ;  /* 0x00000004f3227825 */ /* 0x000fc800078e02b2 */
[----:B------:R-:W-:-:S05]  /*1e4b0*/  IMAD.WIDE R228, R243, 0x4, R250 ;  /* 0x00000004f3e47825 */ /* 0x000fca00078e02fa */
[----:B------:R-:W-:Y:S01]  /*1e4c0*/  LDGSTS.E [R2+0x48100], desc[UR8][R228.64], !P4 ;  /* 0x48100000e4027fae */ /* 0x000fe2000e1a1008 */
[----:B------:R-:W-:Y:S02]  /*1e4d0*/  ISETP.GE.U32.AND P4, PT, R0, 0x7ffffeeb, PT ;  /* 0x7ffffeeb0000780c */ /* 0x000fe40003f86070 */
[----:B-1----:R-:W-:Y:S01]  /*1e4e0*/  IADD3 R0, PT, PT, R22, -0x9e, RZ ;  /* 0xffffff6216007810 */ /* 0x002fe20007ffe0ff */
[----:B------:R-:W-:Y:S01]  /*1e4f0*/  LDGSTS.E [R2+0x48500], desc[UR8][R244.64], !P2 ;  /* 0x48500000f4027fae */ /* 0x000fe2000d1a1008 */
[----:B------:R-:W-:Y:S01]  /*1e500*/  ISETP.GE.U32.AND P2, PT, R10, 0x7ffffee7, PT ;  /* 0x7ffffee70a00780c */ /* 0x000fe20003f46070 */
[----:B------:R-:W-:Y:S01]  /*1e510*/  IMAD.WIDE R250, R243, 0x4, R218 ;  /* 0x00000004f3fa7825 */ /* 0x000fe200078e02da */
[----:B------:R-:W1:Y:S01]  /*1e520*/  LDC R22, c[0x0][0x3a0] ;  /* 0x0000e800ff167b82 */ /* 0x000e620000000800 */
[----:B------:R-:W-:Y:S01]  /*1e530*/  LDGSTS.E [R2+0x48900], desc[UR8][R234.64], !P5 ;  /* 0x48900000ea027fae */ /* 0x000fe2000e9a1008 */
[----:B------:R-:W-:Y:S01]  /*1e540*/  ISETP.GE.U32.AND P5, PT, R0, 0x7ffffee3, PT ;  /* 0x7ffffee30000780c */ /* 0x000fe20003fa6070 */
[----:B------:R-:W-:-:S02]  /*1e550*/  VIADD R0, R23, 0xffffff5a ;  /* 0xffffff5a17007836 */ /* 0x000fc40000000000 */
[----:B----4-:R-:W-:Y:S01]  /*1e560*/  VIADD R10, R28, 0xffffff5e ;  /* 0xffffff5e1c0a7836 */ /* 0x010fe20000000000 */
[----:B------:R-:W-:Y:S02]  /*1e570*/  LDGSTS.E [R2+0x48d00], desc[UR8][R226.64], !P0 ;  /* 0x48d00000e2027fae */ /* 0x000fe4000c1a1008 */
[----:B------:R-:W4:Y:S02]  /*1e580*/  LDC R23, c[0x0][0x3a0] ;  /* 0x0000e800ff177b82 */ /* 0x000f240000000800 */
[----:B------:R-:W-:Y:S01]  /*1e590*/  LDGSTS.E [R2+0x49100], desc[UR8][R250.64], !P1 ;  /* 0x49100000fa027fae */ /* 0x000fe2000c9a1008 */
[----:B------:R-:W-:Y:S01]  /*1e5a0*/  ISETP.GE.U32.AND P1, PT, R0, 0x7ffffedb, PT ;  /* 0x7ffffedb0000780c */ /* 0x000fe20003f26070 */
[----:B--2---:R-:W-:Y:S01]  /*1e5b0*/  VIADD R0, R42, 0xffffff52 ;  /* 0xffffff522a007836 */ /* 0x004fe20000000000 */
[----:B------:R-:W-:Y:S01]  /*1e5c0*/  ISETP.GE.U32.AND P0, PT, R10, 0x7ffffedf, PT ;  /* 0x7ffffedf0a00780c */ /* 0x000fe20003f06070 */
[----:B------:R-:W-:Y:S01]  /*1e5d0*/  LDGSTS.E [R2+0x49500], desc[UR8][R58.64], !P4 ;  /* 0x495000003a027fae */ /* 0x000fe2000e1a1008 */
[----:B------:R-:W-:Y:S01]  /*1e5e0*/  IADD3 R10, PT, PT, R29, -0xaa, RZ ;  /* 0xffffff561d0a7810 */ /* 0x000fe20007ffe0ff */
[----:B------:R-:W2:Y:S02]  /*1e5f0*/  LDC R28, c[0x0][0x3a0] ;  /* 0x0000e800ff1c7b82 */ /* 0x000ea40000000800 */
[----:B------:R3:W-:Y:S01]  /*1e600*/  LDGSTS.E [R2+0x49900], desc[UR8][R50.64], !P2 ;  /* 0x4990000032027fae */ /* 0x0007e2000d1a1008 */
[----:B------:R-:W-:Y:S01]  /*1e610*/  ISETP.GE.U32.AND P2, PT, R0, 0x7ffffed3, PT ;  /* 0x7ffffed30000780c */ /* 0x000fe20003f46070 */
[----:B---3--:R-:W-:-:S04]  /*1e620*/  VIADD R0, R11, 0xffffff4e ;  /* 0xffffff4e0b007836 */ /* 0x008fc80000000000 */
[----:B------:R-:W3:Y:S01]  /*1e630*/  LDC R29, c[0x0][0x3a0] ;  /* 0x0000e800ff1d7b82 */ /* 0x000ee20000000800 */
[----:B------:R-:W-:Y:S01]  /*1e640*/  ISETP.GE.U32.AND P4, PT, R10, 0x7ffffed7, PT ;  /* 0x7ffffed70a00780c */ /* 0x000fe20003f86070 */
[----:B------:R-:W-:-:S06]  /*1e650*/  IMAD.WIDE R50, R243, 0x4, R194 ;  /* 0x00000004f3327825 */ /* 0x000fcc00078e02c2 */
[----:B------:R-:W2:Y:S01]  /*1e660*/  LDC R11, c[0x0][0x3a0] ;  /* 0x0000e800ff0b7b82 */ /* 0x000ea20000000800 */
[----:B------:R-:W-:Y:S01]  /*1e670*/  IMAD.WIDE R42, R243, 0x4, R186 ;  /* 0x00000004f32a7825 */ /* 0x000fe200078e02ba */
[----:B------:R-:W-:Y:S01]  /*1e680*/  LDGSTS.E [R2+0x49d00], desc[UR8][R50.64], !P5 ;  /* 0x49d0000032027fae */ /* 0x000fe2000e9a1008 */
[----:B------:R-:W-:Y:S02]  /*1e690*/  ISETP.GE.U32.AND P5, PT, R0, 0x7ffffecf, PT ;  /* 0x7ffffecf0000780c */ /* 0x000fe40003fa6070 */
[----:B------:R-:W-:Y:S01]  /*1e6a0*/  IADD3 R10, PT, PT, R16, -0xb6, RZ ;  /* 0xffffff4a100a7810 */ /* 0x000fe20007ffe0ff */
[----:B------:R-:W-:Y:S02]  /*1e6b0*/  VIADD R0, R17, 0xffffff46 ;  /* 0xffffff4611007836 */ /* 0x000fe40000000000 */
[----:B------:R-:W2:Y:S01]  /*1e6c0*/  LDC R16, c[0x0][0x3a0] ;  /* 0x0000e800ff107b82 */ /* 0x000ea20000000800 */
[----:B------:R1:W-:Y:S01]  /*1e6d0*/  LDGSTS.E [R2+0x4a100], desc[UR8][R42.64], !P0 ;  /* 0x4a1000002a027fae */ /* 0x0003e2000c1a1008 */
[----:B------:R-:W-:Y:S01]  /*1e6e0*/  ISETP.GE.U32.AND P0, PT, R10, 0x7ffffecb, PT ;  /* 0x7ffffecb0a00780c */ /* 0x000fe20003f06070 */
[----:B----4-:R-:W-:-:S02]  /*1e6f0*/  VIADD R10, R23, 0xffffff42 ;  /* 0xffffff42170a7836 */ /* 0x010fc40000000000 */
[----:B------:R-:W-:Y:S03]  /*1e700*/  STL.64 [R1+0x688], R50 ;  /* 0x0006883201007387 */ /* 0x000fe60000100a00 */
[----:B------:R-:W4:Y:S01]  /*1e710*/  LDC R17, c[0x0][0x3a0] ;  /* 0x0000e800ff117b82 */ /* 0x000f220000000800 */
[----:B------:R3:W-:Y:S01]  /*1e720*/  LDGSTS.E [R2+0x4a500], desc[UR8][R34.64], !P1 ;  /* 0x4a50000022027fae */ /* 0x0007e2000c9a1008 */
[----:B------:R-:W-:Y:S02]  /*1e730*/  ISETP.GE.U32.AND P1, PT, R0, 0x7ffffec7, PT ;  /* 0x7ffffec70000780c */ /* 0x000fe40003f26070 */
[----:B-1----:R-:W-:Y:S01]  /*1e740*/  IADD3 R0, PT, PT, R22, -0xc2, RZ ;  /* 0xffffff3e16007810 */ /* 0x002fe20007ffe0ff */
[----:B------:R1:W-:Y:S03]  /*1e750*/  STL.64 [R1+0x6b8], R42 ;  /* 0x0006b82a01007387 */ /* 0x0003e60000100a00 */
[----:B------:R-:W4:Y:S01]  /*1e760*/  LDC R23, c[0x0][0x3a0] ;  /* 0x0000e800ff177b82 */ /* 0x000f220000000800 */
[----:B------:R3:W-:Y:S07]  /*1e770*/  STL.64 [R1+0x708], R34 ;  /* 0x0007082201007387 */ /* 0x0007ee0000100a00 */
[----:B------:R-:W4:Y:S01]  /*1e780*/  LDC R22, c[0x0][0x3a0] ;  /* 0x0000e800ff167b82 */ /* 0x000f220000000800 */
[----:B-1----:R-:W-:-:S04]  /*1e790*/  IMAD.WIDE R42, R243, 0x4, R170 ;  /* 0x00000004f32a7825 */ /* 0x002fc800078e02aa */
[----:B---3--:R-:W-:Y:S01]  /*1e7a0*/  IMAD.WIDE R34, R243, 0x4, R162 ;  /* 0x00000004f3227825 */ /* 0x008fe200078e02a2 */
[----:B------:R1:W-:Y:S04]  /*1e7b0*/  STL.64 [R1+0x730], R42 ;  /* 0x0007302a01007387 */ /* 0x0003e80000100a00 */
[----:B------:R1:W-:Y:S01]  /*1e7c0*/  LDGSTS.E [R2+0x4a900], desc[UR8][R42.64], !P4 ;  /* 0x4a9000002a027fae */ /* 0x0003e2000e1a1008 */
[----:B------:R-:W-:-:S03]  /*1e7d0*/  ISETP.GE.U32.AND P4, PT, R10, 0x7ffffec3, PT ;  /* 0x7ffffec30a00780c */ /* 0x000fc60003f86070 */
[----:B------:R3:W-:Y:S04]  /*1e7e0*/  STL.64 [R1+0x7d8], R34 ;  /* 0x0007d82201007387 */ /* 0x0007e80000100a00 */
[----:B------:R3:W-:Y:S01]  /*1e7f0*/  LDGSTS.E [R2+0x4ad00], desc[UR8][R34.64], !P2 ;  /* 0x4ad0000022027fae */ /* 0x0007e2000d1a1008 */
[----:B------:R-:W-:Y:S01]  /*1e800*/  ISETP.GE.U32.AND P2, PT, R0, 0x7ffffebf, PT ;  /* 0x7ffffebf0000780c */ /* 0x000fe20003f46070 */
[----:B------:R-:W-:Y:S02]  /*1e810*/  VIADD R0, R29, 0xffffff36 ;  /* 0xffffff361d007836 */ /* 0x000fe40000000000 */
[C---:B-1----:R-:W-:Y:S01]  /*1e820*/  IMAD.WIDE R42, R243.reuse, 0x4, R154 ;  /* 0x00000004f32a7825 */ /* 0x042fe200078e029a */
[----:B------:R-:W1:Y:S03]  /*1e830*/  LDC R29, c[0x0][0x3a0] ;  /* 0x0000e800ff1d7b82 */ /* 0x000e660000000800 */
[----:B--2---:R-:W-:Y:S01]  /*1e840*/  VIADD R10, R28, 0xffffff3a ;  /* 0xffffff3a1c0a7836 */ /* 0x004fe20000000000 */
[----:B------:R2:W-:Y:S01]  /*1e850*/  LDGSTS.E [R2+0x4b100], desc[UR8][R42.64], !P5 ;  /* 0x4b1000002a027fae */ /* 0x0005e2000e9a1008 */
[----:B---3--:R-:W-:-:S03]  /*1e860*/  IMAD.WIDE R34, R243, 0x4, R146 ;  /* 0x00000004f3227825 */ /* 0x008fc600078e0292 */
[----:B------:R-:W-:Y:S01]  /*1e870*/  ISETP.GE.U32.AND P5, PT, R10, 0x7ffffebb, PT ;  /* 0x7ffffebb0a00780c */ /* 0x000fe20003fa6070 */
[----:B------:R-:W-:Y:S01]  /*1e880*/  IMAD.WIDE R50, R243, 0x4, R138 ;  /* 0x00000004f3327825 */ /* 0x000fe200078e028a */
[----:B------:R3:W-:Y:S01]  /*1e890*/  LDGSTS.E [R2+0x4b500], desc[UR8][R34.64], !P0 ;  /* 0x4b50000022027fae */ /* 0x0007e2000c1a1008 */
[----:B------:R-:W-:Y:S01]  /*1e8a0*/  ISETP.GE.U32.AND P0, PT, R0, 0x7ffffeb7, PT ;  /* 0x7ffffeb70000780c */ /* 0x000fe20003f06070 */
[----:B------:R-:W1:Y:S01]  /*1e8b0*/  LDC R28, c[0x0][0x3a0] ;  /* 0x0000e800ff1c7b82 */ /* 0x000e620000000800 */
[----:B------:R-:W-:Y:S01]  /*1e8c0*/  IADD3 R0, PT, PT, R11, -0xce, RZ ;  /* 0xffffff320b007810 */ /* 0x000fe20007ffe0ff */
[----:B------:R2:W-:Y:S01]  /*1e8d0*/  STL.64 [R1+0x820], R42 ;  /* 0x0008202a01007387 */ /* 0x0005e20000100a00 */
[----:B------:R-:W-:-:S03]  /*1e8e0*/  VIADD R10, R16, 0xffffff2e ;  /* 0xffffff2e100a7836 */ /* 0x000fc60000000000 */
[----:B------:R3:W-:Y:S02]  /*1e8f0*/  STL.64 [R1+0x848], R34 ;  /* 0x0008482201007387 */ /* 0x0007e40000100a00 */
[----:B------:R-:W1:Y:S02]  /*1e900*/  LDC R16, c[0x0][0x3a0] ;  /* 0x0000e800ff107b82 */ /* 0x000e640000000800 */
[----:B------:R-:W-:Y:S01]  /*1e910*/  LDGSTS.E [R2+0x4b900], desc[UR8][R50.64], !P1 ;  /* 0x4b90000032027fae */ /* 0x000fe2000c9a1008 */
[----:B------:R-:W-:Y:S01]  /*1e920*/  ISETP.GE.U32.AND P1, PT, R0, 0x7ffffeb3, PT ;  /* 0x7ffffeb30000780c */ /* 0x000fe20003f26070 */
[----:B----4-:R-:W-:Y:S02]  /*1e930*/  VIADD R0, R17, 0xffffff2a ;  /* 0xffffff2a11007836 */ /* 0x010fe40000000000 */
[C---:B--2---:R-:W-:Y:S01]  /*1e940*/  IMAD.WIDE R42, R243.reuse, 0x4, R130 ;  /* 0x00000004f32a7825 */ /* 0x044fe200078e0282 */
[----:B------:R-:W-:Y:S01]  /*1e950*/  STL.64 [R1+0x878], R50 ;  /* 0x0008783201007387 */ /* 0x000fe20000100a00 */
[----:B------:R-:W2:Y:S02]  /*1e960*/  LDC R11, c[0x0][0x3a0] ;  /* 0x0000e800ff0b7b82 */ /* 0x000ea40000000800 */
[----:B---3--:R-:W-:Y:S01]  /*1e970*/  IMAD.WIDE R34, R243, 0x4, R118 ;  /* 0x00000004f3227825 */ /* 0x008fe200078e0276 */
[----:B------:R3:W-:Y:S04]  /*1e980*/  STL.64 [R1+0x8f8], R42 ;  /* 0x0008f82a01007387 */ /* 0x0007e80000100a00 */
[----:B------:R3:W-:Y:S01]  /*1e990*/  LDGSTS.E [R2+0x4bd00], desc[UR8][R42.64], !P4 ;  /* 0x4bd000002a027fae */ /* 0x0007e2000e1a1008 */
[----:B------:R-:W-:Y:S01]  /*1e9a0*/  ISETP.GE.U32.AND P4, PT, R10, 0x7ffffeaf, PT ;  /* 0x7ffffeaf0a00780c */ /* 0x000fe20003f86070 */
[----:B------:R-:W4:Y:S02]  /*1e9b0*/  LDC R17, c[0x0][0x3a0] ;  /* 0x0000e800ff117b82 */ /* 0x000f240000000800 */
[----:B------:R3:W-:Y:S01]  /*1e9c0*/  STL.64 [R1+0x988], R34 ;  /* 0x0009882201007387 */ /* 0x0007e20000100a00 */
[----:B------:R-:W-:-:S03]  /*1e9d0*/  IADD3 R10, PT, PT, R23, -0xda, RZ ;  /* 0xffffff26170a7810 */ /* 0x000fc60007ffe0ff */
[----:B------:R3:W-:Y:S01]  /*1e9e0*/  LDGSTS.E [R2+0x4c100], desc[UR8][R34.64], !P2 ;  /* 0x4c10000022027fae */ /* 0x0007e2000d1a1008 */
[----:B------:R-:W-:Y:S01]  /*1e9f0*/  ISETP.GE.U32.AND P2, PT, R0, 0x7ffffeab, PT ;  /* 0x7ffffeab0000780c */ /* 0x000fe20003f46070 */
[----:B------:R-:W-:Y:S01]  /*1ea00*/  VIADD R0, R22, 0xffffff22 ;  /* 0xffffff2216007836 */ /* 0x000fe20000000000 */
[----:B------:R-:W1:Y:S01]  /*1ea10*/  LDC R23, c[0x0][0x3a0] ;  /* 0x0000e800ff177b82 */ /* 0x000e620000000800 */
[----:B---3--:R-:W-:-:S05]  /*1ea20*/  IMAD.WIDE R42, R243, 0x4, R110 ;  /* 0x00000004f32a7825 */ /* 0x008fca00078e026e */
[----:B------:R3:W-:Y:S01]  /*1ea30*/  LDGSTS.E [R2+0x4c500], desc[UR8][R42.64], !P5 ;  /* 0x4c5000002a027fae */ /* 0x0007e2000e9a1008 */
[----:B------:R-:W-:Y:S01]  /*1ea40*/  IMAD.WIDE R34, R243, 0x4, R102 ;  /* 0x00000004f3227825 */ /* 0x000fe200078e0266 */
[----:B------:R-:W-:Y:S02]  /*1ea50*/  ISETP.GE.U32.AND P5, PT, R10, 0x7ffffea7, PT ;  /* 0x7ffffea70a00780c */ /* 0x000fe40003fa6070 */
[----:B------:R3:W-:Y:S01]  /*1ea60*/  STL.64 [R1+0xa00], R42 ;  /* 0x000a002a01007387 */ /* 0x0007e20000100a00 */
[----:B------:R-:W1:Y:S03]  /*1ea70*/  LDC R22, c[0x0][0x3a0] ;  /* 0x0000e800ff167b82 */ /* 0x000e660000000800 */
[----:B------:R2:W-:Y:S01]  /*1ea80*/  LDGSTS.E [R2+0x4c900], desc[UR8][R34.64], !P0 ;  /* 0x4c90000022027fae */ /* 0x0005e2000c1a1008 */
[----:B------:R-:W-:-:S03]  /*1ea90*/  ISETP.GE.U32.AND P0, PT, R0, 0x7ffffea3, PT ;  /* 0x7ffffea30000780c */ /* 0x000fc60003f06070 */
[----:B------:R2:W-:Y:S01]  /*1eaa0*/  STL.64 [R1+0xa38], R34 ;  /* 0x000a382201007387 */ /* 0x0005e20000100a00 */
[----:B---3--:R-:W-:-:S04]  /*1eab0*/  IMAD.WIDE R42, R243, 0x4, R96 ;  /* 0x00000004f32a7825 */ /* 0x008fc800078e0260 */
[----:B------:R-:W-:-:S04]  /*1eac0*/  IMAD.WIDE R50, R243, 0x4, R80 ;  /* 0x00000004f3327825 */ /* 0x000fc800078e0250 */
[C---:B--2---:R-:W-:Y:S01]  /*1ead0*/  IMAD.WIDE R34, R243.reuse, 0x4, R88 ;  /* 0x00000004f3227825 */ /* 0x044fe200078e0258 */
[----:B------:R2:W-:Y:S04]  /*1eae0*/  STL.64 [R1+0xa88], R42 ;  /* 0x000a882a01007387 */ /* 0x0005e80000100a00 */
[----:B------:R2:W-:Y:S04]  /*1eaf0*/  LDGSTS.E [R2+0x4cd00], desc[UR8][R42.64], !P1 ;  /* 0x4cd000002a027fae */ /* 0x0005e8000c9a1008 */
[----:B------:R3:W-:Y:S04]  /*1eb00*/  STL.64 [R1+0xb58], R34 ;  /* 0x000b582201007387 */ /* 0x0007e80000100a00 */
[----:B------:R3:W-:Y:S01]  /*1eb10*/  LDGSTS.E [R2+0x4d100], desc[UR8][R34.64], !P4 ;  /* 0x4d10000022027fae */ /* 0x0007e2000e1a1008 */
[----:B--2---:R-:W-:-:S03]  /*1eb20*/  IMAD.WIDE R42, R243, 0x4, R72 ;  /* 0x00000004f32a7825 */ /* 0x004fc600078e0248 */
[----:B------:R-:W-:Y:S04]  /*1eb30*/  STL.64 [R1+0xb88], R50 ;  /* 0x000b883201007387 */ /* 0x000fe80000100a00 */
[----:B------:R-:W-:Y:S01]  /*1eb40*/  LDGSTS.E [R2+0x4d500], desc[UR8][R50.64], !P2 ;  /* 0x4d50000032027fae */ /* 0x000fe2000d1a1008 */
[----:B---3--:R-:W-:-:S03]  /*1eb50*/  IMAD.WIDE R34, R243, 0x4, R64 ;  /* 0x00000004f3227825 */ /* 0x008fc600078e0240 */
[----:B------:R2:W-:Y:S04]  /*1eb60*/  STL.64 [R1+0xc40], R42 ;  /* 0x000c402a01007387 */ /* 0x0005e80000100a00 */
[----:B------:R2:W-:Y:S04]  /*1eb70*/  LDGSTS.E [R2+0x4d900], desc[UR8][R42.64], !P5 ;  /* 0x4d9000002a027fae */ /* 0x0005e8000e9a1008 */
[----:B------:R3:W-:Y:S04]  /*1eb80*/  STL.64 [R1+0xcb8], R34 ;  /* 0x000cb82201007387 */ /* 0x0007e80000100a00 */
[----:B------:R3:W-:Y:S01]  /*1eb90*/  LDGSTS.E [R2+0x4dd00], desc[UR8][R34.64], !P0 ;  /* 0x4dd0000022027fae */ /* 0x0007e2000c1a1008 */
[----:B--2---:R-:W-:-:S04]  /*1eba0*/  IMAD.WIDE R42, R243, 0x4, R56 ;  /* 0x00000004f32a7825 */ /* 0x004fc800078e0238 */
[----:B---3--:R-:W-:Y:S01]  /*1ebb0*/  IMAD.WIDE R34, R243, 0x4, R48 ;  /* 0x00000004f3227825 */ /* 0x008fe200078e0230 */
[----:B------:R-:W-:Y:S04]  /*1ebc0*/  STL.64 [R1+0xcf0], R42 ;  /* 0x000cf02a01007387 */ /* 0x000fe80000100a00 */
[----:B------:R2:W-:Y:S04]  /*1ebd0*/  STL.64 [R1+0xd38], R34 ;  /* 0x000d382201007387 */ /* 0x0005e80000100a00 */
[----:B------:R-:W3:Y:S01]  /*1ebe0*/  LDL.LU.64 R220, [R1+0x8] ;  /* 0x0000080001dc7983 */ /* 0x000ee20000300a00 */
[----:B-1----:R-:W-:-:S02]  /*1ebf0*/  VIADD R10, R28, 0xffffff1e ;  /* 0xffffff1e1c0a7836 */ /* 0x002fc40000000000 */
[----:B------:R-:W1:Y:S01]  /*1ec00*/  LDC R28, c[0x0][0x3a0] ;  /* 0x0000e800ff1c7b82 */ /* 0x000e620000000800 */
[----:B------:R-:W-:Y:S02]  /*1ec10*/  IADD3 R0, PT, PT, R29, -0xe6, RZ ;  /* 0xffffff1a1d007810 */ /* 0x000fe40007ffe0ff */
[----:B------:R-:W-:Y:S01]  /*1ec20*/  ISETP.GE.U32.AND P1, PT, R10, 0x7ffffe9f, PT ;  /* 0x7ffffe9f0a00780c */ /* 0x000fe20003f26070 */
[----:B------:R-:W-:-:S04]  /*1ec30*/  VIADD R10, R16, 0xffffff12 ;  /* 0xffffff12100a7836 */ /* 0x000fc80000000000 */
[----:B------:R-:W1:Y:S01]  /*1ec40*/  LDC R29, c[0x0][0x3a0] ;  /* 0x0000e800ff1d7b82 */ /* 0x000e620000000800 */
[----:B------:R-:W-:Y:S01]  /*1ec50*/  ISETP.GE.U32.AND P4, PT, R0, 0x7ffffe9b, PT ;  /* 0x7ffffe9b0000780c */ /* 0x000fe20003f86070 */
[----:B------:R-:W-:-:S06]  /*1ec60*/  VIADD R0, R11, 0xffffff16 ;  /* 0xffffff160b007836 */ /* 0x000fcc0000000000 */
[----:B------:R-:W1:Y:S01]  /*1ec70*/  LDC R16, c[0x0][0x3a0] ;  /* 0x0000e800ff107b82 */ /* 0x000e620000000800 */
[----:B------:R-:W-:Y:S01]  /*1ec80*/  ISETP.GE.U32.AND P2, PT, R0, 0x7ffffe97, PT ;  /* 0x7ffffe970000780c */ /* 0x000fe20003f46070 */
[----:B------:R-:W-:Y:S01]  /*1ec90*/  LDGSTS.E [R2+0x4e100], desc[UR8][R42.64], !P1 ;  /* 0x4e1000002a027fae */ /* 0x000fe2000c9a1008 */
[----:B------:R-:W-:Y:S01]  /*1eca0*/  ISETP.GE.U32.AND P5, PT, R10, 0x7ffffe93, PT ;  /* 0x7ffffe930a00780c */ /* 0x000fe20003fa6070 */
[----:B------:R-:W-:Y:S01]  /*1ecb0*/  VIADD R10, R23, 0xffffff0a ;  /* 0xffffff0a170a7836 */ /* 0x000fe20000000000 */
[----:B----4-:R-:W-:Y:S01]  /*1ecc0*/  IADD3 R0, PT, PT, R17, -0xf2, RZ ;  /* 0xffffff0e11007810 */ /* 0x010fe20007ffe0ff */
[----:B------:R2:W-:Y:S02]  /*1ecd0*/  LDGSTS.E [R2+0x4e500], desc[UR8][R34.64], !P4 ;  /* 0x4e50000022027fae */ /* 0x0005e4000e1a1008 */
[----:B------:R-:W4:Y:S01]  /*1ece0*/  LDC R11, c[0x0][0x3a0] ;  /* 0x0000e800ff0b7b82 */ /* 0x000f220000000800 */
[----:B------:R-:W-:Y:S01]  /*1ecf0*/  ISETP.GE.U32.AND P0, PT, R0, 0x7ffffe8f, PT ;  /* 0x7ffffe8f0000780c */ /* 0x000fe20003f06070 */
[----:B------:R-:W-:Y:S01]  /*1ed00*/  VIADD R0, R22, 0xffffff06 ;  /* 0xffffff0616007836 */ /* 0x000fe20000000000 */
[----:B------:R-:W-:-:S05]  /*1ed10*/  ISETP.GE.U32.AND P1, PT, R10, 0x7ffffe8b, PT ;  /* 0x7ffffe8b0a00780c */ /* 0x000fca0003f26070 */
[----:B------:R-:W4:Y:S01]  /*1ed20*/  LDC R17, c[0x0][0x3a0] ;  /* 0x0000e800ff117b82 */ /* 0x000f220000000800 */
[C---:B--2---:R-:W-:Y:S01]  /*1ed30*/  IMAD.WIDE R34, R243.reuse, 0x4, R40 ;  /* 0x00000004f3227825 */ /* 0x044fe200078e0228 */
[----:B-1----:R-:W-:Y:S02]  /*1ed40*/  IADD3 R10, PT, PT, R28, -0xfe, RZ ;  /* 0xffffff021c0a7810 */ /* 0x002fe40007ffe0ff */
[----:B------:R-:W-:Y:S01]  /*1ed50*/  ISETP.GE.U32.AND P4, PT, R0, 0x7ffffe87, PT ;  /* 0x7ffffe870000780c */ /* 0x000fe20003f86070 */
[C---:B------:R-:W-:Y:S01]  /*1ed60*/  IMAD.WIDE R32, R243.reuse, 0x4, R32 ;  /* 0x00000004f3207825 */ /* 0x040fe200078e0220 */
[----:B------:R-:W-:Y:S02]  /*1ed70*/  LDGSTS.E [R2+0x4e900], desc[UR8][R34.64], !P2 ;  /* 0x4e90000022027fae */ /* 0x000fe4000d1a1008 */
[----:B------:R-:W1:Y:S01]  /*1ed80*/  LDC R22, c[0x0][0x3a0] ;  /* 0x0000e800ff167b82 */ /* 0x000e620000000800 */
[----:B------:R-:W-:Y:S01]  /*1ed90*/  ISETP.GE.U32.AND P2, PT, R10, 0x7ffffe83, PT ;  /* 0x7ffffe830a00780c */ /* 0x000fe20003f46070 */
[----:B------:R-:W-:Y:S01]  /*1eda0*/  IMAD.WIDE R26, R243, 0x4, R26 ;  /* 0x00000004f31a7825 */ /* 0x000fe200078e021a */
[----:B------:R-:W-:Y:S01]  /*1edb0*/  IADD3 R10, PT, PT, R16, -0x8b, RZ ;  /* 0xffffff75100a7810 */ /* 0x000fe20007ffe0ff */
[----:B------:R-:W-:Y:S02]  /*1edc0*/  LDGSTS.E [R2+0x4ed00], desc[UR8][R32.64], !P5 ;  /* 0x4ed0000020027fae */ /* 0x000fe4000e9a1008 */
[----:B------:R-:W-:-:S02]  /*1edd0*/  VIADD R0, R29, 0xffffff7d ;  /* 0xffffff7d1d007836 */ /* 0x000fc40000000000 */
[C---:B------:R-:W-:Y:S01]  /*1ede0*/  IMAD.WIDE R20, R243.reuse, 0x4, R20 ;  /* 0x00000004f3147825 */ /* 0x040fe200078e0214 */
[----:B------:R-:W2:Y:S01]  /*1edf0*/  LDC R29, c[0x0][0x3a0] ;  /* 0x0000e800ff1d7b82 */ /* 0x000ea20000000800 */
[----:B------:R-:W-:Y:S02]  /*1ee00*/  LDGSTS.E [R2+0x4f100], desc[UR8][R26.64], !P0 ;  /* 0x4f1000001a027fae */ /* 0x000fe4000c1a1008 */
[----:B------:R-:W-:Y:S02]  /*1ee10*/  IMAD.WIDE R14, R243, 0x4, R14 ;  /* 0x00000004f30e7825 */ /* 0x000fe400078e020e */
[----:B------:R-:W-:Y:S03]  /*1ee20*/  LDGSTS.E [R2+0x4f500], desc[UR8][R20.64], !P1 ;  /* 0x4f50000014027fae */ /* 0x000fe6000c9a1008 */
[----:B------:R-:W2:Y:S01]  /*1ee30*/  LDC R23, c[0x0][0x3a0] ;  /* 0x0000e800ff177b82 */ /* 0x000ea20000000800 */
[----:B------:R-:W-:Y:S01]  /*1ee40*/  STL.64 [R1+0xd60], R34 ;  /* 0x000d602201007387 */ /* 0x000fe20000100a00 */
[----:B------:R-:W-:-:S02]  /*1ee50*/  ISETP.GE.U32.AND P1, PT, R10, 0x7ffffef6, PT ;  /* 0x7ffffef60a00780c */ /* 0x000fc40003f26070 */
[----:B------:R-:W-:Y:S01]  /*1ee60*/  ISETP.GE.U32.AND P5, PT, R0, 0x7ffffefe, PT ;  /* 0x7ffffefe0000780c */ /* 0x000fe20003fa6070 */
[----:B------:R-:W-:Y:S01]  /*1ee70*/  STL.64 [R1+0xe18], R32 ;  /* 0x000e182001007387 */ /* 0x000fe20000100a00 */
[----:B----4-:R-:W-:Y:S02]  /*1ee80*/  VIADD R0, R11, 0xffffff79 ;  /* 0xffffff790b007836 */ /* 0x010fe40000000000 */
[----:B------:R-:W4:Y:S01]  /*1ee90*/  LDC R10, c[0x0][0x3a0] ;  /* 0x0000e800ff0a7b82 */ /* 0x000f220000000800 */
[----:B------:R-:W-:Y:S04]  /*1eea0*/  STL.64 [R1+0xe68], R26 ;  /* 0x000e681a01007387 */ /* 0x000fe80000100a00 */
[----:B------:R-:W-:Y:S03]  /*1eeb0*/  STL.64 [R1+0xea0], R20 ;  /* 0x000ea01401007387 */ /* 0x000fe60000100a00 */
[----:B------:R-:W4:Y:S01]  /*1eec0*/  LDC R28, c[0x0][0x3a0] ;  /* 0x0000e800ff1c7b82 */ /* 0x000f220000000800 */
[----:B------:R1:W-:Y:S01]  /*1eed0*/  STL.64 [R1+0xec0], R14 ;  /* 0x000ec00e01007387 */ /* 0x0003e20000100a00 */
[----:B------:R-:W-:-:S03]  /*1eee0*/  ISETP.GE.U32.AND P0, PT, R0, 0x7ffffefa, PT ;  /* 0x7ffffefa0000780c */ /* 0x000fc60003f06070 */
[----:B------:R1:W-:Y:S01]  /*1eef0*/  LDGSTS.E [R2+0x4f900], desc[UR8][R14.64], !P4 ;  /* 0x4f9000000e027fae */ /* 0x0003e2000e1a1008 */
[----:B------:R-:W-:Y:S02]  /*1ef00*/  VIADD R0, R17, 0xffffff71 ;  /* 0xffffff7111007836 */ /* 0x000fe40000000000 */
[----:B------:R-:W3:Y:S01]  /*1ef10*/  LDC R11, c[0x0][0x3a0] ;  /* 0x0000e800ff0b7b82 */ /* 0x000ee20000000800 */
[----:B------:R-:W-:-:S04]  /*1ef20*/  IMAD.WIDE R240, R243, 0x4, R240 ;  /* 0x00000004f3f07825 */ /* 0x000fc800078e02f0 */
[----:B------:R-:W-:-:S03]  /*1ef30*/  IMAD.WIDE R232, R243, 0x4, R232 ;  /* 0x00000004f3e87825 */ /* 0x000fc600078e02e8 */
[----:B------:R-:W3:Y:S01]  /*1ef40*/  LDC R16, c[0x0][0x3a0] ;  /* 0x0000e800ff107b82 */ /* 0x000ee20000000800 */
[----:B-1----:R-:W-:-:S07]  /*1ef50*/  IMAD.WIDE R14, R243, 0x4, R8 ;  /* 0x00000004f30e7825 */ /* 0x002fce00078e0208 */
[----:B------:R-:W1:Y:S01]  /*1ef60*/  LDC R9, c[0x0][0x3a0] ;  /* 0x0000e800ff097b82 */ /* 0x000e620000000800 */
[----:B------:R-:W-:Y:S01]  /*1ef70*/  ISETP.GE.U32.AND P4, PT, R0, 0x7ffffef2, PT ;  /* 0x7ffffef20000780c */ /* 0x000fe20003f86070 */
[----:B------:R2:W-:Y:S01]  /*1ef80*/  STL.64 [R1+0xef8], R14 ;  /* 0x000ef80e01007387 */ /* 0x0005e20000100a00 */
[----:B------:R-:W-:-:S03]  /*1ef90*/  IADD3 R0, PT, PT, R22, -0x97, RZ ;  /* 0xffffff6916007810 */ /* 0x000fc60007ffe0ff */
[----:B------:R2:W-:Y:S02]  /*1efa0*/  LDGSTS.E [R2+0x4fd00], desc[UR8][R14.64], !P2 ;  /* 0x4fd000000e027fae */ /* 0x0005e4000d1a1008 */
[----:B--2---:R-:W-:Y:S01]  /*1efb0*/  VIADD R8, R23, 0xffffff6d ;  /* 0xffffff6d17087836 */ /* 0x004fe20000000000 */
[----:B------:R-:W2:Y:S01]  /*1efc0*/  LDC R17, c[0x0][0x3a0] ;  /* 0x0000e800ff117b82 */ /* 0x000ea20000000800 */
[----:B------:R-:W-:-:S07]  /*1efd0*/  IMAD.WIDE R224, R243, 0x4, R224 ;  /* 0x00000004f3e07825 */ /* 0x000fce00078e02e0 */
[----:B------:R-:W1:Y:S08]  /*1efe0*/  LDC R15, c[0x0][0x3a0] ;  /* 0x0000e800ff0f7b82 */ /* 0x000e700000000800 */
[----:B------:R-:W1:Y:S01]  /*1eff0*/  LDC R14, c[0x0][0x3a0] ;  /* 0x0000e800ff0e7b82 */ /* 0x000e620000000800 */
[----:B------:R-:W-:Y:S01]  /*1f000*/  ISETP.GE.U32.AND P2, PT, R8, 0x7ffffeee, PT ;  /* 0x7ffffeee0800780c */ /* 0x000fe20003f46070 */
[----:B----4-:R-:W-:-:S02]  /*1f010*/  VIADD R8, R28, 0xffffff65 ;  /* 0xffffff651c087836 */ /* 0x010fc40000000000 */
[----:B------:R-:W-:-:S04]  /*1f020*/  IMAD.WIDE R194, R243, 0x4, R216 ;  /* 0x00000004f3c27825 */ /* 0x000fc800078e02d8 */
[----:B------:R-:W-:-:S04]  /*1f030*/  IMAD.WIDE R138, R243, 0x4, R208 ;  /* 0x00000004f38a7825 */ /* 0x000fc800078e02d0 */
[----:B------:R-:W-:-:S04]  /*1f040*/  IMAD.WIDE R130, R243, 0x4, R200 ;  /* 0x00000004f3827825 */ /* 0x000fc800078e02c8 */
[----:B------:R-:W-:-:S04]  /*1f050*/  IMAD.WIDE R192, R243, 0x4, R192 ;  /* 0x00000004f3c07825 */ /* 0x000fc800078e02c0 */
[----:B------:R-:W-:-:S04]  /*1f060*/  IMAD.WIDE R236, R243, 0x4, R184 ;  /* 0x00000004f3ec7825 */ /* 0x000fc800078e02b8 */
[----:B------:R-:W-:-:S04]  /*1f070*/  IMAD.WIDE R20, R243, 0x4, R176 ;  /* 0x00000004f3147825 */ /* 0x000fc800078e02b0 */
[C---:B------:R-:W-:Y:S01]  /*1f080*/  IMAD.WIDE R26, R243.reuse, 0x4, R168 ;  /* 0x00000004f31a7825 */ /* 0x040fe200078e02a8 */
[----:B------:R4:W-:Y:S03]  /*1f090*/  STL.64 [R1+0x8], R20 ;  /* 0x0000081401007387 */ /* 0x0009e60000100a00 */
[C---:B------:R-:W-:Y:S01]  /*1f0a0*/  IMAD.WIDE R22, R243.reuse, 0x4, R160 ;  /* 0x00000004f3167825 */ /* 0x040fe200078e02a0 */
[----:B------:R-:W-:Y:S04]  /*1f0b0*/  STL.64 [R1+0x638], R26 ;  /* 0x0006381a01007387 */ /* 0x000fe80000100a00 */
[----:B------:R1:W-:Y:S01]  /*1f0c0*/  STL.64 [R1+0x680], R22 ;  /* 0x0006801601007387 */ /* 0x0003e20000100a00 */
[----:B---3--:R-:W-:-:S05]  /*1f0d0*/  IMAD.WIDE R220, R243, 0x4, R220 ;  /* 0x00000004f3dc7825 */ /* 0x008fca00078e02dc */
[----:B------:R-:W-:Y:S01]  /*1f0e0*/  LDGSTS.E [R3+0x48200], desc[UR8][R220.64], !P5 ;  /* 0x48200000dc037fae */ /* 0x000fe2000e9a1008 */
[----:B------:R-:W-:Y:S01]  /*1f0f0*/  ISETP.GE.U32.AND P5, PT, R0, 0x7ffffeea, PT ;  /* 0x7ffffeea0000780c */ /* 0x000fe20003fa6070 */
[----:B------:R-:W-:Y:S02]  /*1f100*/  VIADD R0, R29, 0xffffff61 ;  /* 0xffffff611d007836 */ /* 0x000fe40000000000 */
[----:B------:R-:W-:Y:S04]  /*1f110*/  LDGSTS.E [R3+0x48600], desc[UR8][R240.64], !P0 ;  /* 0x48600000f0037fae */ /* 0x000fe8000c1a1008 */
[----:B------:R-:W-:Y:S01]  /*1f120*/  LDGSTS.E [R3+0x48a00], desc[UR8][R232.64], !P1 ;  /* 0x48a00000e8037fae */ /* 0x000fe2000c9a1008 */
[----:B------:R-:W-:Y:S02]  /*1f130*/  ISETP.GE.U32.AND P1, PT, R0, 0x7ffffee2, PT ;  /* 0x7ffffee20000780c */ /* 0x000fe40003f26070 */
[----:B------:R-:W-:Y:S01]  /*1f140*/  IADD3 R0, PT, PT, R10, -0xa3, RZ ;  /* 0xffffff5d0a007810 */ /* 0x000fe20007ffe0ff */
[----:B------:R-:W-:Y:S01]  /*1f150*/  LDGSTS.E [R3+0x48e00], desc[UR8][R224.64], !P4 ;  /* 0x48e00000e0037fae */ /* 0x000fe2000e1a1008 */
[----:B------:R-:W-:Y:S01]  /*1f160*/  ISETP.GE.U32.AND P0, PT, R8, 0x7ffffee6, PT ;  /* 0x7ffffee60800780c */ /* 0x000fe20003f06070 */
[----:B------:R-:W3:Y:S01]  /*1f170*/  LDC R10, c[0x0][0x3a0] ;  /* 0x0000e800ff0a7b82 */ /* 0x000ee20000000800 */
[----:B------:R-:W-:Y:S01]  /*1f180*/  ISETP.GE.U32.AND P4, PT, R0, 0x7ffffede, PT ;  /* 0x7ffffede0000780c */ /* 0x000fe20003f86070 */
[----:B-1----:R-:W-:Y:S01]  /*1f190*/  VIADD R0, R9, 0xffffff55 ;  /* 0xffffff5509007836 */ /* 0x002fe20000000000 */
[----:B------:R-:W-:Y:S01]  /*1f1a0*/  LDGSTS.E [R3+0x49200], desc[UR8][R194.64], !P2 ;  /* 0x49200000c2037fae */ /* 0x000fe2000d1a1008 */
[----:B------:R-:W-:-:S03]  /*1f1b0*/  VIADD R8, R11, 0xffffff59 ;  /* 0xffffff590b087836 */ /* 0x000fc60000000000 */
[----:B------:R-:W-:Y:S01]  /*1f1c0*/  LDGSTS.E [R3+0x49600], desc[UR8][R138.64], !P5 ;  /* 0x496000008a037fae */ /* 0x000fe2000e9a1008 */
[----:B------:R-:W1:Y:S01]  /*1f1d0*/  LDC R9, c[0x0][0x3a0] ;  /* 0x0000e800ff097b82 */ /* 0x000e620000000800 */
[----:B------:R-:W-:Y:S02]  /*1f1e0*/  ISETP.GE.U32.AND P2, PT, R8, 0x7ffffeda, PT ;  /* 0x7ffffeda0800780c */ /* 0x000fe40003f46070 */
[----:B------:R-:W-:Y:S01]  /*1f1f0*/  ISETP.GE.U32.AND P5, PT, R0, 0x7ffffed6, PT ;  /* 0x7ffffed60000780c */ /* 0x000fe20003fa6070 */
[----:B------:R-:W-:Y:S01]  /*1f200*/  VIADD R0, R14, 0xffffff4d ;  /* 0xffffff4d0e007836 */ /* 0x000fe20000000000 */
[----:B------:R-:W-:Y:S01]  /*1f210*/  IADD3 R8, PT, PT, R15, -0xaf, RZ ;  /* 0xffffff510f087810 */ /* 0x000fe20007ffe0ff */
[----:B------:R-:W-:Y:S02]  /*1f220*/  LDGSTS.E [R3+0x49a00], desc[UR8][R130.64], !P0 ;  /* 0x49a0000082037fae */ /* 0x000fe4000c1a1008 */
[----:B------:R-:W3:Y:S01]  /*1f230*/  LDC R11, c[0x0][0x3a0] ;  /* 0x0000e800ff0b7b82 */ /* 0x000ee20000000800 */
[----:B------:R-:W-:Y:S01]  /*1f240*/  ISETP.GE.U32.AND P0, PT, R8, 0x7ffffed2, PT ;  /* 0x7ffffed20800780c */ /* 0x000fe20003f06070 */
[----:B------:R-:W-:Y:S01]  /*1f250*/  LDGSTS.E [R3+0x49e00], desc[UR8][R192.64], !P1 ;  /* 0x49e00000c0037fae */ /* 0x000fe2000c9a1008 */
[----:B------:R-:W-:-:S05]  /*1f260*/  ISETP.GE.U32.AND P1, PT, R0, 0x7ffffece, PT ;  /* 0x7ffffece0000780c */ /* 0x000fca0003f26070 */
[----:B------:R-:W4:Y:S01]  /*1f270*/  LDC R15, c[0x0][0x3a0] ;  /* 0x0000e800ff0f7b82 */ /* 0x000f220000000800 */
[----:B------:R-:W-:Y:S01]  /*1f280*/  VIADD R8, R16, 0xffffff49 ;  /* 0xffffff4910087836 */ /* 0x000fe20000000000 */
[----:B--2---:R-:W-:Y:S01]  /*1f290*/  IADD3 R0, PT, PT, R17, -0xbb, RZ ;  /* 0xffffff4511007810 */ /* 0x004fe20007ffe0ff */
[----:B------:R-:W-:Y:S04]  /*1f2a0*/  LDGSTS.E [R3+0x4a200], desc[UR8][R236.64], !P4 ;  /* 0x4a200000ec037fae */ /* 0x000fe8000e1a1008 */
[----:B------:R4:W-:Y:S01]  /*1f2b0*/  LDGSTS.E [R3+0x4a600], desc[UR8][R20.64], !P2 ;  /* 0x4a60000014037fae */ /* 0x0009e2000d1a1008 */
[----:B------:R-:W2:Y:S01]  /*1f2c0*/  LDC R14, c[0x0][0x3a0] ;  /* 0x0000e800ff0e7b82 */ /* 0x000ea20000000800 */
[----:B------:R-:W-:-:S07]  /*1f2d0*/  ISETP.GE.U32.AND P2, PT, R0, 0x7ffffec6, PT ;  /* 0x7ffffec60000780c */ /* 0x000fce0003f46070 */
[----:B------:R-:W2:Y:S01]  /*1f2e0*/  LDC R16, c[0x0][0x3a0] ;  /* 0x0000e800ff107b82 */ /* 0x000ea20000000800 */
[----:B-1----:R-:W-:-:S07]  /*1f2f0*/  VIADD R0, R9, 0xffffff41 ;  /* 0xffffff4109007836 */ /* 0x002fce0000000000 */
[----:B------:R-:W1:Y:S01]  /*1f300*/  LDC R17, c[0x0][0x3a0] ;  /* 0x0000e800ff117b82 */ /* 0x000e620000000800 */
[----:B------:R-:W-:Y:S01]  /*1f310*/  ISETP.GE.U32.AND P4, PT, R8, 0x7ffffeca, PT ;  /* 0x7ffffeca0800780c */ /* 0x000fe20003f86070 */
[----:B---3--:R-:W-:Y:S01]  /*1f320*/  VIADD R8, R10, 0xffffff3d ;  /* 0xffffff3d0a087836 */ /* 0x008fe20000000000 */
[----:B------:R-:W-:Y:S01]  /*1f330*/  LDGSTS.E [R3+0x4aa00], desc[UR8][R26.64], !P5 ;  /* 0x4aa000001a037fae */ /* 0x000fe2000e9a1008 */
[----:B----4-:R-:W-:Y:S01]  /*1f340*/  IMAD.WIDE R20, R243, 0x4, R152 ;  /* 0x00000004f3147825 */ /* 0x010fe200078e0298 */
[----:B------:R-:W-:Y:S02]  /*1f350*/  ISETP.GE.U32.AND P5, PT, R0, 0x7ffffec2, PT ;  /* 0x7ffffec20000780c */ /* 0x000fe40003fa6070 */
[----:B------:R-:W-:Y:S01]  /*1f360*/  IADD3 R0, PT, PT, R11, -0xc7, RZ ;  /* 0xffffff390b007810 */ /* 0x000fe20007ffe0ff */
[----:B------:R3:W-:Y:S01]  /*1f370*/  LDGSTS.E [R3+0x4ae00], desc[UR8][R22.64], !P0 ;  /* 0x4ae0000016037fae */ /* 0x0007e2000c1a1008 */
[----:B------:R-:W-:Y:S01]  /*1f380*/  ISETP.GE.U32.AND P0, PT, R8, 0x7ffffebe, PT ;  /* 0x7ffffebe0800780c */ /* 0x000fe20003f06070 */
[----:B------:R-:W-:Y:S01]  /*1f390*/  VIADD R8, R15, 0xffffff35 ;  /* 0xffffff350f087836 */ /* 0x000fe20000000000 */
[----:B------:R-:W4:Y:S01]  /*1f3a0*/  LDC R9, c[0x0][0x3a0] ;  /* 0x0000e800ff097b82 */ /* 0x000f220000000800 */
[----:B------:R2:W-:Y:S04]  /*1f3b0*/  STL.64 [R1+0x6b0], R20 ;  /* 0x0006b01401007387 */ /* 0x0005e80000100a00 */
[----:B------:R2:W-:Y:S01]  /*1f3c0*/  LDGSTS.E [R3+0x4b200], desc[UR8][R20.64], !P1 ;  /* 0x4b20000014037fae */ /* 0x0005e2000c9a1008 */
[----:B------:R-:W-:Y:S01]  /*1f3d0*/  ISETP.GE.U32.AND P1, PT, R0, 0x7ffffeba, PT ;  /* 0x7ffffeba0000780c */ /* 0x000fe20003f26070 */
[----:B--2---:R-:W-:Y:S01]  /*1f3e0*/  VIADD R0, R14, 0xffffff31 ;  /* 0xffffff310e007836 */ /* 0x004fe20000000000 */
[----:B------:R-:W2:Y:S01]  /*1f3f0*/  LDC R10, c[0x0][0x3a0] ;  /* 0x0000e800ff0a7b82 */ /* 0x000ea20000000800 */
[----:B---3--:R-:W-:-:S04]  /*1f400*/  IMAD.WIDE R22, R243, 0x4, R144 ;  /* 0x00000004f3167825 */ /* 0x008fc800078e0290 */
[----:B------:R-:W-:-:S03]  /*1f410*/  IMAD.WIDE R26, R243, 0x4, R108 ;  /* 0x00000004f31a7825 */ /* 0x000fc600078e026c */
[----:B------:R-:W3:Y:S01]  /*1f420*/  LDC R11, c[0x0][0x3a0] ;  /* 0x0000e800ff0b7b82 */ /* 0x000ee20000000800 */
[----:B------:R-:W-:Y:S01]  /*1f430*/  IMAD.WIDE R20, R243, 0x4, R136 ;  /* 0x00000004f3147825 */ /* 0x000fe200078e0288 */
[----:B------:R1:W-:Y:S04]  /*1f440*/  STL.64 [R1+0x700], R22 ;  /* 0x0007001601007387 */ /* 0x0003e80000100a00 */
[----:B------:R1:W-:Y:S01]  /*1f450*/  LDGSTS.E [R3+0x4b600], desc[UR8][R22.64], !P4 ;  /* 0x4b60000016037fae */ /* 0x0003e2000e1a1008 */
[----:B------:R-:W-:Y:S01]  /*1f460*/  ISETP.GE.U32.AND P4, PT, R8, 0x7ffffeb6, PT ;  /* 0x7ffffeb60800780c */ /* 0x000fe20003f86070 */
[----:B------:R-:W2:Y:S02]  /*1f470*/  LDC R15, c[0x0][0x3a0] ;  /* 0x0000e800ff0f7b82 */ /* 0x000ea40000000800 */
[----:B------:R1:W-:Y:S01]  /*1f480*/  STL.64 [R1+0x728], R20 ;  /* 0x0007281401007387 */ /* 0x0003e20000100a00 */
[----:B------:R-:W-:-:S03]  /*1f490*/  IADD3 R8, PT, PT, R16, -0xd3, RZ ;  /* 0xffffff2d10087810 */ /* 0x000fc60007ffe0ff */
[----:B------:R4:W-:Y:S01]  /*1f4a0*/  LDGSTS.E [R3+0x4ba00], desc[UR8][R20.64], !P2 ;  /* 0x4ba0000014037fae */ /* 0x0009e2000d1a1008 */
[----:B------:R-:W-:Y:S01]  /*1f4b0*/  ISETP.GE.U32.AND P2, PT, R0, 0x7ffffeb2, PT ;  /* 0x7ffffeb20000780c */ /* 0x000fe20003f46070 */
[----:B-1----:R-:W-:Y:S01]  /*1f4c0*/  VIADD R0, R17, 0xffffff29 ;  /* 0xffffff2911007836 */ /* 0x002fe20000000000 */
[----:B------:R-:W1:Y:S01]  /*1f4d0*/  LDC R14, c[0x0][0x3a0] ;  /* 0x0000e800ff0e7b82 */ /* 0x000e620000000800 */
[----:B------:R-:W-:-:S05]  /*1f4e0*/  IMAD.WIDE R22, R243, 0x4, R128 ;  /* 0x00000004f3167825 */ /* 0x000fca00078e0280 */
[----:B------:R3:W-:Y:S02]  /*1f4f0*/  LDGSTS.E [R3+0x4be00], desc[UR8][R22.64], !P5 ;  /* 0x4be0000016037fae */ /* 0x0007e4000e9a1008 */
[----:B------:R-:W1:Y:S01]  /*1f500*/  LDC R16, c[0x0][0x3a0] ;  /* 0x0000e800ff107b82 */ /* 0x000e620000000800 */
[C---:B----4-:R-:W-:Y:S01]  /*1f510*/  IMAD.WIDE R20, R243.reuse, 0x4, R116 ;  /* 0x00000004f3147825 */ /* 0x050fe200078e0274 */
[----:B------:R-:W-:Y:S01]  /*1f520*/  ISETP.GE.U32.AND P5, PT, R8, 0x7ffffeae, PT ;  /* 0x7ffffeae0800780c */ /* 0x000fe20003fa6070 */
[----:B------:R3:W-:Y:S04]  /*1f530*/  STL.64 [R1+0x7c8], R22 ;  /* 0x0007c81601007387 */ /* 0x0007e80000100a00 */
[----:B------:R4:W-:Y:S01]  /*1f540*/  LDGSTS.E [R3+0x4c200], desc[UR8][R20.64], !P0 ;  /* 0x4c20000014037fae */ /* 0x0009e2000c1a1008 */
[----:B------:R-:W-:Y:S01]  /*1f550*/  ISETP.GE.U32.AND P0, PT, R0, 0x7ffffeaa, PT ;  /* 0x7ffffeaa0000780c */ /* 0x000fe20003f06070 */
[----:B------:R-:W1:Y:S02]  /*1f560*/  LDC R17, c[0x0][0x3a0] ;  /* 0x0000e800ff117b82 */ /* 0x000e640000000800 */
[----:B------:R4:W-:Y:S01]  /*1f570*/  STL.64 [R1+0x818], R20 ;  /* 0x0008181401007387 */ /* 0x0009e20000100a00 */
[----:B---3--:R-:W-:-:S03]  /*1f580*/  IMAD.WIDE R22, R243, 0x4, R124 ;  /* 0x00000004f3167825 */ /* 0x008fc600078e027c */
[----:B------:R-:W-:Y:S04]  /*1f590*/  STL.64 [R1+0x840], R26 ;  /* 0x0008401a01007387 */ /* 0x000fe80000100a00 */
[----:B------:R-:W-:Y:S01]  /*1f5a0*/  LDGSTS.E [R3+0x4c600], desc[UR8][R26.64], !P1 ;  /* 0x4c6000001a037fae */ /* 0x000fe2000c9a1008 */
[----:B----4-:R-:W-:-:S03]  /*1f5b0*/  IMAD.WIDE R20, R243, 0x4, R94 ;  /* 0x00000004f3147825 */ /* 0x010fc600078e025e */
[----:B------:R3:W-:Y:S04]  /*1f5c0*/  STL.64 [R1+0x868], R22 ;  /* 0x0008681601007387 */ /* 0x0007e80000100a00 */
[----:B------:R3:W-:Y:S04]  /*1f5d0*/  LDGSTS.E [R3+0x4ca00], desc[UR8][R22.64], !P4 ;  /* 0x4ca0000016037fae */ /* 0x0007e8000e1a1008 */
[----:B------:R4:W-:Y:S04]  /*1f5e0*/  STL.64 [R1+0x8f0], R20 ;  /* 0x0008f01401007387 */ /* 0x0009e80000100a00 */
[----:B------:R4:W-:Y:S01]  /*1f5f0*/  LDGSTS.E [R3+0x4ce00], desc[UR8][R20.64], !P2 ;  /* 0x4ce0000014037fae */ /* 0x0009e2000d1a1008 */
[----:B---3--:R-:W-:-:S04]  /*1f600*/  IMAD.WIDE R22, R243, 0x4, R86 ;  /* 0x00000004f3167825 */ /* 0x008fc800078e0256 */
[C---:B----4-:R-:W-:Y:S01]  /*1f610*/  IMAD.WIDE R20, R243.reuse, 0x4, R78 ;  /* 0x00000004f3147825 */ /* 0x050fe200078e024e */
[----:B------:R3:W-:Y:S04]  /*1f620*/  STL.64 [R1+0x940], R22 ;  /* 0x0009401601007387 */ /* 0x0007e80000100a00 */
[----:B------:R3:W-:Y:S01]  /*1f630*/  LDGSTS.E [R3+0x4d200], desc[UR8][R22.64], !P5 ;  /* 0x4d20000016037fae */ /* 0x0007e2000e9a1008 */
[----:B------:R-:W-:-:S03]  /*1f640*/  IMAD.WIDE R26, R243, 0x4, R54 ;  /* 0x00000004f31a7825 */ /* 0x000fc600078e0236 */
[----:B------:R4:W-:Y:S04]  /*1f650*/  STL.64 [R1+0x9e8], R20 ;  /* 0x0009e81401007387 */ /* 0x0009e80000100a00 */
[----:B------:R4:W-:Y:S01]  /*1f660*/  LDGSTS.E [R3+0x4d600], desc[UR8][R20.64], !P0 ;  /* 0x4d60000014037fae */ /* 0x0009e2000c1a1008 */
[----:B---3--:R-:W-:-:S04]  /*1f670*/  IMAD.WIDE R22, R243, 0x4, R70 ;  /* 0x00000004f3167825 */ /* 0x008fc800078e0246 */
[----:B----4-:R-:W-:Y:S01]  /*1f680*/  IMAD.WIDE R20, R243, 0x4, R62 ;  /* 0x00000004f3147825 */ /* 0x010fe200078e023e */
[----:B------:R3:W-:Y:S04]  /*1f690*/  STL.64 [R1+0xa28], R22 ;  /* 0x000a281601007387 */ /* 0x0007e80000100a00 */
[----:B------:R4:W-:Y:S04]  /*1f6a0*/  STL.64 [R1+0xa68], R20 ;  /* 0x000a681401007387 */ /* 0x0009e80000100a00 */
[----:B------:R-:W-:Y:S04]  /*1f6b0*/  STL.64 [R1+0xb48], R26 ;  /* 0x000b481a01007387 */ /* 0x000fe80000100a00 */
[----:B------:R-:W4:Y:S01]  /*1f6c0*/  LDL.LU.64 R212, [R1] ;  /* 0x0000000001d47983 */ /* 0x000f220000300a00 */
[----:B------:R-:W-:-:S02]  /*1f6d0*/  VIADD R0, R9, 0xffffff25 ;  /* 0xffffff2509007836 */ /* 0x000fc40000000000 */
[----:B------:R-:W4:Y:S01]  /*1f6e0*/  LDC R9, c[0x0][0x3a0] ;  /* 0x0000e800ff097b82 */ /* 0x000f220000000800 */
[----:B--2---:R-:W-:Y:S02]  /*1f6f0*/  IADD3 R8, PT, PT, R10, -0xdf, RZ ;  /* 0xffffff210a087810 */ /* 0x004fe40007ffe0ff */
[----:B------:R-:W-:Y:S01]  /*1f700*/  ISETP.GE.U32.AND P1, PT, R0, 0x7ffffea6, PT ;  /* 0x7ffffea60000780c */ /* 0x000fe20003f26070 */
[----:B------:R-:W-:-:S04]  /*1f710*/  VIADD R0, R11, 0xffffff1d ;  /* 0xffffff1d0b007836 */ /* 0x000fc80000000000 */
[----:B------:R-:W2:Y:S01]  /*1f720*/  LDC R10, c[0x0][0x3a0] ;  /* 0x0000e800ff0a7b82 */ /* 0x000ea20000000800 */
[----:B------:R-:W-:Y:S01]  /*1f730*/  ISETP.GE.U32.AND P4, PT, R8, 0x7ffffea2, PT ;  /* 0x7ffffea20800780c */ /* 0x000fe20003f86070 */
[----:B------:R-:W-:Y:S01]  /*1f740*/  VIADD R8, R15, 0xffffff19 ;  /* 0xffffff190f087836 */ /* 0x000fe20000000000 */
[----:B------:R-:W-:-:S05]  /*1f750*/  ISETP.GE.U32.AND P2, PT, R0, 0x7ffffe9e, PT ;  /* 0x7ffffe9e0000780c */ /* 0x000fca0003f46070 */
[----:B------:R-:W4:Y:S01]  /*1f760*/  LDC R11, c[0x0][0x3a0] ;  /* 0x0000e800ff0b7b82 */ /* 0x000f220000000800 */
[----:B-1----:R-:W-:Y:S01]  /*1f770*/  IADD3 R0, PT, PT, R14, -0xeb, RZ ;  /* 0xffffff150e007810 */ /* 0x002fe20007ffe0ff */
[----:B------:R3:W-:Y:S01]  /*1f780*/  LDGSTS.E [R3+0x4da00], desc[UR8][R22.64], !P1 ;  /* 0x4da0000016037fae */ /* 0x0007e2000c9a1008 */
[----:B------:R-:W-:Y:S01]  /*1f790*/  ISETP.GE.U32.AND P5, PT, R8, 0x7ffffe9a, PT ;  /* 0x7ffffe9a0800780c */ /* 0x000fe20003fa6070 */
[----:B------:R-:W-:-:S04]  /*1f7a0*/  VIADD R8, R16, 0xffffff11 ;  /* 0xffffff1110087836 */ /* 0x000fc80000000000 */
[----:B------:R-:W1:Y:S01]  /*1f7b0*/  LDC R14, c[0x0][0x3a0] ;  /* 0x0000e800ff0e7b82 */ /* 0x000e620000000800 */
[----:B------:R-:W-:Y:S01]  /*1f7c0*/  ISETP.GE.U32.AND P0, PT, R0, 0x7ffffe96, PT ;  /* 0x7ffffe960000780c */ /* 0x000fe20003f06070 */
[----:B------:R-:W-:Y:S01]  /*1f7d0*/  VIADD R0, R17, 0xffffff0d ;  /* 0xffffff0d11007836 */ /* 0x000fe20000000000 */
[----:B------:R-:W-:Y:S01]  /*1f7e0*/  ISETP.GE.U32.AND P1, PT, R8, 0x7ffffe92, PT ;  /* 0x7ffffe920800780c */ /* 0x000fe20003f26070 */
[----:B------:R4:W-:Y:S04]  /*1f7f0*/  LDGSTS.E [R3+0x4de00], desc[UR8][R20.64], !P4 ;  /* 0x4de0000014037fae */ /* 0x0009e8000e1a1008 */
[----:B------:R-:W1:Y:S01]  /*1f800*/  LDC R15, c[0x0][0x3a0] ;  /* 0x0000e800ff0f7b82 */ /* 0x000e620000000800 */
[----:B------:R-:W-:Y:S01]  /*1f810*/  ISETP.GE.U32.AND P4, PT, R0, 0x7ffffe8e, PT ;  /* 0x7ffffe8e0000780c */ /* 0x000fe20003f86070 */
[----:B---3--:R-:W-:Y:S01]  /*1f820*/  IMAD.WIDE R22, R243, 0x4, R46 ;  /* 0x00000004f3167825 */ /* 0x008fe200078e022e */
[----:B----4-:R-:W-:Y:S01]  /*1f830*/  IADD3 R0, PT, PT, R9, -0xf7, RZ ;  /* 0xffffff0909007810 */ /* 0x010fe20007ffe0ff */
[----:B------:R-:W-:Y:S04]  /*1f840*/  LDGSTS.E [R3+0x4e200], desc[UR8][R26.64], !P2 ;  /* 0x4e2000001a037fae */ /* 0x000fe8000d1a1008 */
[----:B------:R-:W3:Y:S01]  /*1f850*/  LDC R17, c[0x0][0x3a0] ;  /* 0x0000e800ff117b82 */ /* 0x000ee20000000800 */
[----:B------:R-:W-:Y:S01]  /*1f860*/  IMAD.WIDE R20, R243, 0x4, R38 ;  /* 0x00000004f3147825 */ /* 0x000fe200078e0226 */
[----:B------:R4:W-:Y:S06]  /*1f870*/  STL.64 [R1+0xb78], R22 ;  /* 0x000b781601007387 */ /* 0x0009ec0000100a00 */
[----:B------:R-:W3:Y:S01]  /*1f880*/  LDC R16, c[0x0][0x3a0] ;  /* 0x0000e800ff107b82 */ /* 0x000ee20000000800 */
[----:B--2---:R-:W-:Y:S01]  /*1f890*/  VIADD R8, R10, 0xffffff05 ;  /* 0xffffff050a087836 */ /* 0x004fe20000000000 */
[----:B------:R4:W-:Y:S01]  /*1f8a0*/  LDGSTS.E [R3+0x4e600], desc[UR8][R22.64], !P5 ;  /* 0x4e60000016037fae */ /* 0x0009e2000e9a1008 */
[----:B------:R-:W-:Y:S01]  /*1f8b0*/  ISETP.GE.U32.AND P2, PT, R0, 0x7ffffe8a, PT ;  /* 0x7ffffe8a0000780c */ /* 0x000fe20003f46070 */
[----:B------:R-:W-:-:S04]  /*1f8c0*/  VIADD R0, R11, 0xffffff01 ;  /* 0xffffff010b007836 */ /* 0x000fc80000000000 */
[----:B------:R-:W2:Y:S01]  /*1f8d0*/  LDC R9, c[0x0][0x3a0] ;  /* 0x0000e800ff097b82 */ /* 0x000ea20000000800 */
[----:B------:R1:W-:Y:S04]  /*1f8e0*/  STL.64 [R1+0xbe8], R20 ;  /* 0x000be81401007387 */ /* 0x0003e80000100a00 */
[----:B------:R1:W-:Y:S01]  /*1f8f0*/  LDGSTS.E [R3+0x4ea00], desc[UR8][R20.64], !P0 ;  /* 0x4ea0000014037fae */ /* 0x0003e2000c1a1008 */
[----:B----4-:R-:W-:Y:S02]  /*1f900*/  IMAD.WIDE R22, R243, 0x4, R30 ;  /* 0x00000004f3167825 */ /* 0x010fe400078e021e */
[----:B------:R-:W4:Y:S01]  /*1f910*/  LDC R10, c[0x0][0x3a0] ;  /* 0x0000e800ff0a7b82 */ /* 0x000f220000000800 */
[----:B------:R-:W-:Y:S02]  /*1f920*/  ISETP.GE.U32.AND P5, PT, R8, 0x7ffffe86, PT ;  /* 0x7ffffe860800780c */ /* 0x000fe40003fa6070 */
[----:B------:R-:W-:Y:S01]  /*1f930*/  STL.64 [R1+0xca8], R22 ;  /* 0x000ca81601007387 */ /* 0x000fe20000100a00 */
[----:B------:R-:W-:-:S04]  /*1f940*/  ISETP.GE.U32.AND P0, PT, R0, 0x7ffffe82, PT ;  /* 0x7ffffe820000780c */ /* 0x000fc80003f06070 */
[----:B------:R-:W4:Y:S01]  /*1f950*/  LDC R11, c[0x0][0x3a0] ;  /* 0x0000e800ff0b7b82 */ /* 0x000f220000000800 */
[----:B-1----:R-:W-:Y:S01]  /*1f960*/  IMAD.WIDE R20, R243, 0x4, R24 ;  /* 0x00000004f3147825 */ /* 0x002fe200078e0218 */
[----:B------:R-:W-:Y:S03]  /*1f970*/  LDGSTS.E [R3+0x4ee00], desc[UR8][R22.64], !P1 ;  /* 0x4ee0000016037fae */ /* 0x000fe6000c9a1008 */
[----:B------:R-:W-:Y:S01]  /*1f980*/  VIADD R0, R14, 0xffffff78 ;  /* 0xffffff780e007836 */ /* 0x000fe20000000000 */
[----:B------:R1:W-:Y:S02]  /*1f990*/  STL.64 [R1+0xce0], R20 ;  /* 0x000ce01401007387 */ /* 0x0003e40000100a00 */
[----:B------:R-:W4:Y:S02]  /*1f9a0*/  LDC R14, c[0x0][0x3a0] ;  /* 0x0000e800ff0e7b82 */ /* 0x000f240000000800 */
[----:B------:R1:W-:Y:S01]  /*1f9b0*/  LDGSTS.E [R3+0x4f200], desc[UR8][R20.64], !P4 ;  /* 0x4f20000014037fae */ /* 0x0003e2000e1a1008 */
[----:B------:R-:W-:Y:S01]  /*1f9c0*/  IADD3 R8, PT, PT, R15, -0x84, RZ ;  /* 0xffffff7c0f087810 */ /* 0x000fe20007ffe0ff */
[----:B------:R-:W-:Y:S01]  /*1f9d0*/  IMAD.WIDE R18, R243, 0x4, R18 ;  /* 0x00000004f3127825 */ /* 0x000fe200078e0212 */
[----:B------:R-:W-:-:S03]  /*1f9e0*/  ISETP.GE.U32.AND P4, PT, R0, 0x7ffffef9, PT ;  /* 0x7ffffef90000780c */ /* 0x000fc60003f86070 */
[----:B-1----:R-:W-:Y:S01]  /*1f9f0*/  IMAD.WIDE R20, R243, 0x4, R12 ;  /* 0x00000004f3147825 */ /* 0x002fe200078e020c */
[----:B------:R-:W1:Y:S01]  /*1fa00*/  LDC R15, c[0x0][0x3a0] ;  /* 0x0000e800ff0f7b82 */ /* 0x000e620000000800 */
[----:B------:R-:W-:Y:S01]  /*1fa10*/  ISETP.GE.U32.AND P1, PT, R8, 0x7ffffefd, PT ;  /* 0x7ffffefd0800780c */ /* 0x000fe20003f26070 */
[----:B------:R1:W-:Y:S06]  /*1fa20*/  LDGSTS.E [R3+0x4f600], desc[UR8][R18.64], !P2 ;  /* 0x4f60000012037fae */ /* 0x0003ec000d1a1008 */
[----:B------:R-:W1:Y:S01]  /*1fa30*/  LDC R12, c[0x0][0x3a0] ;  /* 0x0000e800ff0c7b82 */ /* 0x000e620000000800 */
[----:B---3--:R-:W-:Y:S01]  /*1fa40*/  IADD3 R0, PT, PT, R17, -0x90, RZ ;  /* 0xffffff7011007810 */ /* 0x008fe20007ffe0ff */
[----:B------:R-:W-:Y:S01]  /*1fa50*/  VIADD R8, R16, 0xffffff74 ;  /* 0xffffff7410087836 */ /* 0x000fe20000000000 */
[----:B------:R-:W-:Y:S05]  /*1fa60*/  LDGSTS.E [R3+0x4fa00], desc[UR8][R20.64], !P5 ;  /* 0x4fa0000014037fae */ /* 0x000fea000e9a1008 */
[----:B------:R-:W3:Y:S01]  /*1fa70*/  LDC R13, c[0x0][0x3a0] ;  /* 0x0000e800ff0d7b82 */ /* 0x000ee20000000800 */
[----:B------:R-:W-:Y:S01]  /*1fa80*/  IMAD.WIDE R16, R243, 0x4, R6 ;  /* 0x00000004f3107825 */ /* 0x000fe200078e0206 */
[----:B------:R-:W-:-:S02]  /*1fa90*/  ISETP.GE.U32.AND P5, PT, R0, 0x7ffffef1, PT ;  /* 0x7ffffef10000780c */ /* 0x000fc40003fa6070 */
[----:B------:R-:W-:Y:S01]  /*1faa0*/  ISETP.GE.U32.AND P2, PT, R8, 0x7ffffef5, PT ;  /* 0x7ffffef50800780c */ /* 0x000fe20003f46070 */
[----:B--2---:R-:W-:Y:S01]  /*1fab0*/  VIADD R0, R9, 0xffffff6c ;  /* 0xffffff6c09007836 */ /* 0x004fe20000000000 */
[----:B------:R2:W-:Y:S02]  /*1fac0*/  LDGSTS.E [R3+0x4fe00], desc[UR8][R16.64], !P0 ;  /* 0x4fe0000010037fae */ /* 0x0005e4000c1a1008 */
[----:B------:R-:W1:Y:S01]  /*1fad0*/  LDC R7, c[0x0][0x3a0] ;  /* 0x0000e800ff077b82 */ /* 0x000e620000000800 */
[----:B----4-:R-:W-:Y:S01]  /*1fae0*/  VIADD R6, R10, 0xffffff68 ;  /* 0xffffff680a067836 */ /* 0x010fe20000000000 */
[----:B------:R-:W-:Y:S01]  /*1faf0*/  ISETP.GE.U32.AND P0, PT, R0, 0x7ffffeed, PT ;  /* 0x7ffffeed0000780c */ /* 0x000fe20003f06070 */
[----:B------:R-:W-:Y:S01]  /*1fb00*/  IMAD.WIDE R238, R243, 0x4, R238 ;  /* 0x00000004f3ee7825 */ /* 0x000fe200078e02ee */
[----:B------:R-:W-:-:S04]  /*1fb10*/  IADD3 R0, PT, PT, R11, -0x9c, RZ ;  /* 0xffffff640b007810 */ /* 0x000fc80007ffe0ff */
[----:B------:R-:W4:Y:S01]  /*1fb20*/  LDC R8, c[0x0][0x3a0] ;  /* 0x0000e800ff087b82 */ /* 0x000f220000000800 */
[----:B------:R-:W-:-:S04]  /*1fb30*/  IMAD.WIDE R230, R243, 0x4, R230 ;  /* 0x00000004f3e67825 */ /* 0x000fc800078e02e6 */
[----:B------:R-:W-:-:S03]  /*1fb40*/  IMAD.WIDE R222, R243, 0x4, R222 ;  /* 0x00000004f3de7825 */ /* 0x000fc600078e02de */
[----:B------:R-:W1:Y:S01]  /*1fb50*/  LDC R9, c[0x0][0x3a0] ;  /* 0x0000e800ff097b82 */ /* 0x000e620000000800 */
[----:B------:R-:W-:-:S04]  /*1fb60*/  IMAD.WIDE R124, R243, 0x4, R214 ;  /* 0x00000004f37c7825 */ /* 0x000fc800078e02d6 */
[----:B------:R-:W-:-:S03]  /*1fb70*/  IMAD.WIDE R94, R243, 0x4, R206 ;  /* 0x00000004f35e7825 */ /* 0x000fc600078e02ce */
[----:B------:R-:W2:Y:S08]  /*1fb80*/  LDC R11, c[0x0][0x3a0] ;  /* 0x0000e800ff0b7b82 */ /* 0x000eb00000000800 */
[----:B------:R-:W3:Y:S01]  /*1fb90*/  LDC R10, c[0x0][0x3a0] ;  /* 0x0000e800ff0a7b82 */ /* 0x000ee20000000800 */
        /* <DEDUP_REMOVED lines=11> */
[----:B-1----:R-:W-:-:S04]  /*1fc50*/  IMAD.WIDE R18, R243, 0x4, R134 ;  /* 0x00000004f3127825 */ /* 0x002fc800078e0286 */
[C---:B--2---:R-:W-:Y:S01]  /*1fc60*/  IMAD.WIDE R16, R243.reuse, 0x4, R126 ;  /* 0x00000004f3107825 */ /* 0x044fe200078e027e */
[----:B------:R-:W-:Y:S04]  /*1fc70*/  STL.64 [R1], R18 ;  /* 0x0000001201007387 */ /* 0x000fe80000100a00 */
[----:B------:R1:W-:Y:S01]  /*1fc80*/  STL.64 [R1+0x668], R16 ;  /* 0x0006681001007387 */ /* 0x0003e20000100a00 */
[----:B------:R-:W-:-:S05]  /*1fc90*/  IMAD.WIDE R128, R243, 0x4, R212 ;  /* 0x00000004f3807825 */ /* 0x000fca00078e02d4 */
[----:B------:R-:W-:Y:S01]  /*1fca0*/  LDGSTS.E [R4+0x48300], desc[UR8][R128.64], !P1 ;  /* 0x4830000080047fae */ /* 0x000fe2000c9a1008 */
[----:B------:R-:W-:Y:S01]  /*1fcb0*/  ISETP.GE.U32.AND P1, PT, R6, 0x7ffffee9, PT ;  /* 0x7ffffee90600780c */ /* 0x000fe20003f26070 */
[----:B------:R-:W-:Y:S02]  /*1fcc0*/  VIADD R6, R14, 0xffffff60 ;  /* 0xffffff600e067836 */ /* 0x000fe40000000000 */
[----:B------:R-:W-:Y:S01]  /*1fcd0*/  LDGSTS.E [R4+0x48700], desc[UR8][R238.64], !P4 ;  /* 0x48700000ee047fae */ /* 0x000fe2000e1a1008 */
[----:B------:R-:W-:Y:S01]  /*1fce0*/  ISETP.GE.U32.AND P4, PT, R0, 0x7ffffee5, PT ;  /* 0x7ffffee50000780c */ /* 0x000fe20003f86070 */
[----:B------:R-:W-:Y:S02]  /*1fcf0*/  VIADD R0, R12, 0xffffff5c ;  /* 0xffffff5c0c007836 */ /* 0x000fe40000000000 */
[----:B------:R-:W-:Y:S01]  /*1fd00*/  LDGSTS.E [R4+0x48b00], desc[UR8][R230.64], !P2 ;  /* 0x48b00000e6047fae */ /* 0x000fe2000d1a1008 */
[----:B------:R-:W-:Y:S01]  /*1fd10*/  ISETP.GE.U32.AND P2, PT, R6, 0x7ffffee1, PT ;  /* 0x7ffffee10600780c */ /* 0x000fe20003f46070 */
[----:B------:R-:W2:Y:S02]  /*1fd20*/  LDC R12, c[0x0][0x3a0] ;  /* 0x0000e800ff0c7b82 */ /* 0x000ea40000000800 */
[----:B------:R-:W-:Y:S01]  /*1fd30*/  LDGSTS.E [R4+0x48f00], desc[UR8][R222.64], !P5 ;  /* 0x48f00000de047fae */ /* 0x000fe2000e9a1008 */
[----:B------:R-:W-:Y:S01]  /*1fd40*/  ISETP.GE.U32.AND P5, PT, R0, 0x7ffffedd, PT ;  /* 0x7ffffedd0000780c */ /* 0x000fe20003fa6070 */
[----:B------:R-:W-:Y:S01]  /*1fd50*/  VIADD R0, R15, 0xffffff54 ;  /* 0xffffff540f007836 */ /* 0x000fe20000000000 */
[----:B---3--:R-:W-:Y:S01]  /*1fd60*/  IADD3 R6, PT, PT, R13, -0xa8, RZ ;  /* 0xffffff580d067810 */ /* 0x008fe20007ffe0ff */
[----:B------:R-:W-:Y:S02]  /*1fd70*/  LDGSTS.E [R4+0x49300], desc[UR8][R124.64], !P0 ;  /* 0x493000007c047fae */ /* 0x000fe4000c1a1008 */
[----:B------:R-:W3:Y:S02]  /*1fd80*/  LDC R13, c[0x0][0x3a0] ;  /* 0x0000e800ff0d7b82 */ /* 0x000ee40000000800 */
[----:B------:R-:W-:Y:S01]  /*1fd90*/  LDGSTS.E [R4+0x49700], desc[UR8][R94.64], !P1 ;  /* 0x497000005e047fae */ /* 0x000fe2000c9a1008 */
[----:B------:R-:W-:Y:S01]  /*1fda0*/  ISETP.GE.U32.AND P1, PT, R0, 0x7ffffed5, PT ;  /* 0x7ffffed50000780c */ /* 0x000fe20003f26070 */
[----:B------:R-:W-:Y:S01]  /*1fdb0*/  VIADD R0, R7, 0xffffff50 ;  /* 0xffffff5007007836 */ /* 0x000fe20000000000 */
[----:B------:R-:W-:Y:S01]  /*1fdc0*/  ISETP.GE.U32.AND P0, PT, R6, 0x7ffffed9, PT ;  /* 0x7ffffed90600780c */ /* 0x000fe20003f06070 */
[----:B------:R-:W-:Y:S02]  /*1fdd0*/  LDGSTS.E [R4+0x49b00], desc[UR8][R90.64], !P4 ;  /* 0x49b000005a047fae */ /* 0x000fe4000e1a1008 */
[----:B------:R-:W1:Y:S01]  /*1fde0*/  LDC R7, c[0x0][0x3a0] ;  /* 0x0000e800ff077b82 */ /* 0x000e620000000800 */
[----:B----4-:R-:W-:Y:S01]  /*1fdf0*/  IADD3 R6, PT, PT, R8, -0xb4, RZ ;  /* 0xffffff4c08067810 */ /* 0x010fe20007ffe0ff */
[----:B------:R-:W-:Y:S01]  /*1fe00*/  LDGSTS.E [R4+0x49f00], desc[UR8][R88.64], !P2 ;  /* 0x49f0000058047fae */ /* 0x000fe2000d1a1008 */
[----:B------:R-:W-:Y:S01]  /*1fe10*/  ISETP.GE.U32.AND P4, PT, R0, 0x7ffffed1, PT ;  /* 0x7ffffed10000780c */ /* 0x000fe20003f86070 */
[----:B------:R-:W-:-:S04]  /*1fe20*/  VIADD R0, R9, 0xffffff48 ;  /* 0xffffff4809007836 */ /* 0x000fc80000000000 */
[----:B------:R-:W4:Y:S01]  /*1fe30*/  LDC R8, c[0x0][0x3a0] ;  /* 0x0000e800ff087b82 */ /* 0x000f220000000800 */
[----:B------:R-:W-:Y:S01]  /*1fe40*/  ISETP.GE.U32.AND P2, PT, R6, 0x7ffffecd, PT ;  /* 0x7ffffecd0600780c */ /* 0x000fe20003f46070 */
[----:B------:R-:W-:Y:S01]  /*1fe50*/  LDGSTS.E [R4+0x4a300], desc[UR8][R86.64], !P5 ;  /* 0x4a30000056047fae */ /* 0x000fe2000e9a1008 */
[----:B------:R-:W-:-:S05]  /*1fe60*/  ISETP.GE.U32.AND P5, PT, R0, 0x7ffffec9, PT ;  /* 0x7ffffec90000780c */ /* 0x000fca0003fa6070 */
[----:B------:R-:W4:Y:S01]  /*1fe70*/  LDC R9, c[0x0][0x3a0] ;  /* 0x0000e800ff097b82 */ /* 0x000f220000000800 */
[----:B------:R-:W-:Y:S01]  /*1fe80*/  VIADD R6, R11, 0xffffff44 ;  /* 0xffffff440b067836 */ /* 0x000fe20000000000 */
[----:B------:R-:W-:Y:S01]  /*1fe90*/  IADD3 R0, PT, PT, R10, -0xc0, RZ ;  /* 0xffffff400a007810 */ /* 0x000fe20007ffe0ff */
[----:B------:R-:W-:Y:S04]  /*1fea0*/  LDGSTS.E [R4+0x4a700], desc[UR8][R82.64], !P0 ;  /* 0x4a70000052047fae */ /* 0x000fe8000c1a1008 */
[----:B------:R-:W-:Y:S01]  /*1feb0*/  LDGSTS.E [R4+0x4ab00], desc[UR8][R80.64], !P1 ;  /* 0x4ab0000050047fae */ /* 0x000fe2000c9a1008 */
[----:B------:R-:W4:Y:S01]  /*1fec0*/  LDC R11, c[0x0][0x3a0] ;  /* 0x0000e800ff0b7b82 */ /* 0x000f220000000800 */
[----:B------:R-:W-:Y:S01]  /*1fed0*/  ISETP.GE.U32.AND P1, PT, R0, 0x7ffffec1, PT ;  /* 0x7ffffec10000780c */ /* 0x000fe20003f26070 */
[----:B---3--:R-:W-:-:S06]  /*1fee0*/  VIADD R0, R13, 0xffffff38 ;  /* 0xffffff380d007836 */ /* 0x008fcc0000000000 */
[----:B------:R-:W3:Y:S01]  /*1fef0*/  LDC R10, c[0x0][0x3a0] ;  /* 0x0000e800ff0a7b82 */ /* 0x000ee20000000800 */
[----:B------:R-:W-:Y:S01]  /*1ff00*/  ISETP.GE.U32.AND P0, PT, R6, 0x7ffffec5, PT ;  /* 0x7ffffec50600780c */ /* 0x000fe20003f06070 */
[----:B------:R-:W-:Y:S01]  /*1ff10*/  LDGSTS.E [R4+0x4af00], desc[UR8][R78.64], !P4 ;  /* 0x4af000004e047fae */ /* 0x000fe2000e1a1008 */
[----:B--2---:R-:W-:-:S03]  /*1ff20*/  VIADD R6, R12, 0xffffff3c ;  /* 0xffffff3c0c067836 */ /* 0x004fc60000000000 */
[----:B------:R-:W-:Y:S02]  /*1ff30*/  LDGSTS.E [R4+0x4b300], desc[UR8][R74.64], !P2 ;  /* 0x4b3000004a047fae */ /* 0x000fe4000d1a1008 */
[----:B------:R-:W2:Y:S01]  /*1ff40*/  LDC R13, c[0x0][0x3a0] ;  /* 0x0000e800ff0d7b82 */ /* 0x000ea20000000800 */
[----:B------:R-:W-:Y:S01]  /*1ff50*/  ISETP.GE.U32.AND P2, PT, R0, 0x7ffffeb9, PT ;  /* 0x7ffffeb90000780c */ /* 0x000fe20003f46070 */
[----:B------:R-:W-:Y:S01]  /*1ff60*/  LDGSTS.E [R4+0x4b700], desc[UR8][R136.64], !P5 ;  /* 0x4b70000088047fae */ /* 0x000fe2000e9a1008 */
[----:B-1----:R-:W-:-:S05]  /*1ff70*/  IADD3 R0, PT, PT, R7, -0xcc, RZ ;  /* 0xffffff3407007810 */ /* 0x002fca0007ffe0ff */
[----:B------:R-:W1:Y:S01]  /*1ff80*/  LDC R12, c[0x0][0x3a0] ;  /* 0x0000e800ff0c7b82 */ /* 0x000e620000000800 */
[----:B------:R-:W-:Y:S01]  /*1ff90*/  ISETP.GE.U32.AND P4, PT, R6, 0x7ffffebd, PT ;  /* 0x7ffffebd0600780c */ /* 0x000fe20003f86070 */
[----:B----4-:R-:W-:Y:S01]  /*1ffa0*/  VIADD R6, R8, 0xffffff30 ;  /* 0xffffff3008067836 */ /* 0x010fe20000000000 */
[----:B------:R-:W-:Y:S05]  /*1ffb0*/  LDGSTS.E [R4+0x4bb00], desc[UR8][R18.64], !P0 ;  /* 0x4bb0000012047fae */ /* 0x000fea000c1a1008 */
[----:B------:R-:W4:Y:S01]  /*1ffc0*/  LDC R7, c[0x0][0x3a0] ;  /* 0x0000e800ff077b82 */ /* 0x000f220000000800 */
[----:B------:R-:W-:Y:S01]  /*1ffd0*/  ISETP.GE.U32.AND P5, PT, R0, 0x7ffffeb5, PT ;  /* 0x7ffffeb50000780c */ /* 0x000fe20003fa6070 */
[----:B------:R-:W-:Y:S01]  /*1ffe0*/  VIADD R0, R9, 0xffffff2c ;  /* 0xffffff2c09007836 */ /* 0x000fe20000000000 */
[----:B------:R-:W-:Y:S01]  /*1fff0*/  ISETP.GE.U32.AND P0, PT, R6, 0x7ffffeb1, PT ;  /* 0x7ffffeb10600780c */ /* 0x000fe20003f06070 */
[----:B------:R3:W-:Y:S01]  /*20000*/  LDGSTS.E [R4+0x4bf00], desc[UR8][R16.64], !P1 ;  /* 0x4bf0000010047fae */ /* 0x0007e2000c9a1008 */
[----:B------:R-:W-:-:S03]  /*20010*/  IMAD.WIDE R14, R243, 0x4, R106 ;  /* 0x00000004f30e7825 */ /* 0x000fc600078e026a */
[----:B------:R-:W4:Y:S01]  /*20020*/  LDC R8, c[0x0][0x3a0] ;  /* 0x0000e800ff087b82 */ /* 0x000f220000000800 */
[----:B------:R-:W-:Y:S01]  /*20030*/  ISETP.GE.U32.AND P1, PT, R0, 0x7ffffead, PT ;  /* 0x7ffffead0000780c */ /* 0x000fe20003f26070 */
[----:B---3--:R-:W-:Y:S01]  /*20040*/  VIADD R0, R10, 0xffffff24 ;  /* 0xffffff240a007836 */ /* 0x008fe20000000000 */
[----:B------:R-:W-:Y:S01]  /*20050*/  IADD3 R6, PT, PT, R11, -0xd8, RZ ;  /* 0xffffff280b067810 */ /* 0x000fe20007ffe0ff */
[----:B------:R-:W-:-:S04]  /*20060*/  IMAD.WIDE R16, R243, 0x4, R114 ;  /* 0x00000004f3107825 */ /* 0x000fc800078e0272 */
[----:B------:R-:W3:Y:S01]  /*20070*/  LDC R9, c[0x0][0x3a0] ;  /* 0x0000e800ff097b82 */ /* 0x000ee20000000800 */
[----:B------:R1:W-:Y:S04]  /*20080*/  STL.64 [R1+0x6a0], R16 ;  /* 0x0006a01001007387 */ /* 0x0003e80000100a00 */
[----:B------:R1:W-:Y:S01]  /*20090*/  LDGSTS.E [R4+0x4c300], desc[UR8][R16.64], !P4 ;  /* 0x4c30000010047fae */ /* 0x0003e2000e1a1008 */
[----:B------:R-:W-:Y:S01]  /*200a0*/  ISETP.GE.U32.AND P4, PT, R6, 0x7ffffea9, PT ;  /* 0x7ffffea90600780c */ /* 0x000fe20003f86070 */
[----:B------:R-:W-:Y:S01]  /*200b0*/  IMAD.WIDE R18, R243, 0x4, R84 ;  /* 0x00000004f3127825 */ /* 0x000fe200078e0254 */
[----:B------:R-:W3:Y:S01]  /*200c0*/  LDC R10, c[0x0][0x3a0] ;  /* 0x0000e800ff0a7b82 */ /* 0x000ee20000000800 */
[----:B------:R4:W-:Y:S04]  /*200d0*/  STL.64 [R1+0x6f0], R14 ;  /* 0x0006f00e01007387 */ /* 0x0009e80000100a00 */
[----:B------:R4:W-:Y:S01]  /*200e0*/  LDGSTS.E [R4+0x4c700], desc[UR8][R14.64], !P2 ;  /* 0x4c7000000e047fae */ /* 0x0009e2000d1a1008 */
[----:B------:R-:W-:-:S02]  /*200f0*/  ISETP.GE.U32.AND P2, PT, R0, 0x7ffffea5, PT ;  /* 0x7ffffea50000780c */ /* 0x000fc40003f46070 */
[----:B------:R-:W3:Y:S01]  /*20100*/  LDC R11, c[0x0][0x3a0] ;  /* 0x0000e800ff0b7b82 */ /* 0x000ee20000000800 */
[----:B-1----:R-:W-:Y:S01]  /*20110*/  IMAD.WIDE R16, R243, 0x4, R100 ;  /* 0x00000004f3107825 */ /* 0x002fe200078e0264 */
[----:B--2---:R-:W-:-:S03]  /*20120*/  IADD3 R0, PT, PT, R13, -0xe4, RZ ;  /* 0xffffff1c0d007810 */ /* 0x004fc60007ffe0ff */
[----:B------:R-:W-:Y:S01]  /*20130*/  VIADD R6, R12, 0xffffff20 ;  /* 0xffffff200c067836 */ /* 0x000fe20000000000 */
[----:B------:R1:W-:Y:S02]  /*20140*/  LDGSTS.E [R4+0x4cb00], desc[UR8][R16.64], !P5 ;  /* 0x4cb0000010047fae */ /* 0x0003e4000e9a1008 */
[----:B------:R-:W2:Y:S01]  /*20150*/  LDC R12, c[0x0][0x3a0] ;  /* 0x0000e800ff0c7b82 */ /* 0x000ea20000000800 */
[----:B----4-:R-:W-:Y:S01]  /*20160*/  IMAD.WIDE R14, R243, 0x4, R92 ;  /* 0x00000004f30e7825 */ /* 0x010fe200078e025c */
[----:B------:R1:W-:Y:S04]  /*20170*/  STL.64 [R1+0x718], R16 ;  /* 0x0007181001007387 */ /* 0x0003e80000100a00 */
[----:B------:R4:W-:Y:S01]  /*20180*/  LDGSTS.E [R4+0x4cf00], desc[UR8][R14.64], !P0 ;  /* 0x4cf000000e047fae */ /* 0x0009e2000c1a1008 */
[----:B------:R-:W-:Y:S01]  /*20190*/  ISETP.GE.U32.AND P0, PT, R0, 0x7ffffe9d, PT ;  /* 0x7ffffe9d0000780c */ /* 0x000fe20003f06070 */
[----:B------:R-:W-:Y:S01]  /*201a0*/  VIADD R0, R7, 0xffffff18 ;  /* 0xffffff1807007836 */ /* 0x000fe20000000000 */
[----:B------:R-:W2:Y:S01]  /*201b0*/  LDC R13, c[0x0][0x3a0] ;  /* 0x0000e800ff0d7b82 */ /* 0x000ea20000000800 */
[----:B------:R4:W-:Y:S01]  /*201c0*/  STL.64 [R1+0x7b0], R14 ;  /* 0x0007b00e01007387 */ /* 0x0009e20000100a00 */
[----:B-1----:R-:W-:Y:S01]  /*201d0*/  IMAD.WIDE R16, R243, 0x4, R76 ;  /* 0x00000004f3107825 */ /* 0x002fe200078e024c */
[----:B------:R-:W-:-:S02]  /*201e0*/  ISETP.GE.U32.AND P5, PT, R6, 0x7ffffea1, PT ;  /* 0x7ffffea10600780c */ /* 0x000fc40003fa6070 */
[----:B------:R-:W-:Y:S04]  /*201f0*/  STL.64 [R1+0x800], R18 ;  /* 0x0008001201007387 */ /* 0x000fe80000100a00 */
[----:B------:R-:W-:Y:S01]  /*20200*/  LDGSTS.E [R4+0x4d300], desc[UR8][R18.64], !P1 ;  /* 0x4d30000012047fae */ /* 0x000fe2000c9a1008 */
[----:B----4-:R-:W-:Y:S01]  /*20210*/  IMAD.WIDE R14, R243, 0x4, R68 ;  /* 0x00000004f30e7825 */ /* 0x010fe200078e0244 */
[----:B------:R-:W-:Y:S02]  /*20220*/  ISETP.GE.U32.AND P1, PT, R0, 0x7ffffe99, PT ;  /* 0x7ffffe990000780c */ /* 0x000fe40003f26070 */
[----:B------:R1:W-:Y:S04]  /*20230*/  STL.64 [R1+0x838], R16 ;  /* 0x0008381001007387 */ /* 0x0003e80000100a00 */
[----:B------:R4:W-:Y:S04]  /*20240*/  STL.64 [R1+0x860], R14 ;  /* 0x0008600e01007387 */ /* 0x0009e80000100a00 */
[----:B------:R1:W-:Y:S04]  /*20250*/  LDGSTS.E [R4+0x4d700], desc[UR8][R16.64], !P4 ;  /* 0x4d70000010047fae */ /* 0x0003e8000e1a1008 */
[----:B------:R-:W2:Y:S01]  /*20260*/  LDL.LU.64 R104, [R1+0x7e0] ;  /* 0x0007e00001687983 */ /* 0x000ea20000300a00 */
[----:B------:R-:W-:-:S03]  /*20270*/  VIADD R6, R8, 0xffffff14 ;  /* 0xffffff1408067836 */ /* 0x000fc60000000000 */
[----:B------:R-:W2:Y:S01]  /*20280*/  LDL.LU.64 R98, [R1+0x7f0] ;  /* 0x0007f00001627983 */ /* 0x000ea20000300a00 */
[----:B---3--:R-:W-:Y:S01]  /*20290*/  IADD3 R0, PT, PT, R9, -0xf0, RZ ;  /* 0xffffff1009007810 */ /* 0x008fe20007ffe0ff */
[C---:B-1----:R-:W-:Y:S02]  /*202a0*/  IMAD.WIDE R16, R243.reuse, 0x4, R60 ;  /* 0x00000004f3107825 */ /* 0x042fe400078e023c */
[----:B------:R4:W-:Y:S04]  /*202b0*/  LDGSTS.E [R4+0x4db00], desc[UR8][R14.64], !P2 ;  /* 0x4db000000e047fae */ /* 0x0009e8000d1a1008 */
[----:B------:R-:W3:Y:S01]  /*202c0*/  LDL.LU.64 R156, [R1+0x898] ;  /* 0x00089800019c7983 */ /* 0x000ee20000300a00 */
[----:B------:R-:W-:-:S03]  /*202d0*/  IMAD.WIDE R8, R243, 0x4, R44 ;  /* 0x00000004f3087825 */ /* 0x000fc600078e022c */
[----:B------:R-:W3:Y:S01]  /*202e0*/  LDL.LU.64 R180, [R1+0x8a8] ;  /* 0x0008a80001b47983 */ /* 0x000ee20000300a00 */
[----:B----4-:R-:W-:-:S03]  /*202f0*/  IMAD.WIDE R14, R243, 0x4, R52 ;  /* 0x00000004f30e7825 */ /* 0x010fc600078e0234 */
[----:B------:R-:W4:Y:S04]  /*20300*/  LDL.LU.64 R172, [R1+0x9d8] ;  /* 0x0009d80001ac7983 */ /* 0x000f280000300a00 */
[----:B------:R-:W-:Y:S04]  /*20310*/  STL.64 [R1+0x8b0], R16 ;  /* 0x0008b01001007387 */ /* 0x000fe80000100a00 */
[----:B------:R-:W4:Y:S04]  /*20320*/  LDL.LU.64 R148, [R1+0x8a0] ;  /* 0x0008a00001947983 */ /* 0x000f280000300a00 */
[----:B------:R-:W-:Y:S04]  /*20330*/  STL.64 [R1+0x930], R14 ;  /* 0x0009300e01007387 */ /* 0x000fe80000100a00 */
[----:B------:R-:W4:Y:S04]  /*20340*/  LDL.LU.64 R188, [R1+0x9d0] ;  /* 0x0009d00001bc7983 */ /* 0x000f280000300a00 */
[----:B------:R-:W-:Y:S04]  /*20350*/  LDGSTS.E [R4+0x4df00], desc[UR8][R16.64], !P5 ;  /* 0x4df0000010047fae */ /* 0x000fe8000e9a1008 */
[----:B------:R1:W-:Y:S04]  /*20360*/  STL.64 [R1+0x9e0], R8 ;  /* 0x0009e00801007387 */ /* 0x0003e80000100a00 */
[----:B------:R-:W-:Y:S04]  /*20370*/  LDGSTS.E [R4+0x4e300], desc[UR8][R14.64], !P0 ;  /* 0x4e3000000e047fae */ /* 0x000fe8000c1a1008 */
[----:B------:R-:W4:Y:S04]  /*20380*/  LDL.LU.64 R204, [R1+0x890] ;  /* 0x0008900001cc7983 */ /* 0x000f280000300a00 */
[----:B------:R1:W-:Y:S04]  /*20390*/  LDGSTS.E [R4+0x4e700], desc[UR8][R8.64], !P1 ;  /* 0x4e70000008047fae */ /* 0x0003e8000c9a1008 */
[----:B------:R-:W4:Y:S04]  /*203a0*/  LDL.LU.64 R164, [R1+0x9c8] ;  /* 0x0009c80001a47983 */ /* 0x000f280000300a00 */
[----:B------:R-:W4:Y:S01]  /*203b0*/  LDL.LU.64 R140, [R1+0x880] ;  /* 0x00088000018c7983 */ /* 0x000f220000300a00 */
[----:B-1----:R-:W-:-:S03]  /*203c0*/  IMAD.WIDE R8, R243, 0x4, R36 ;  /* 0x00000004f3087825 */ /* 0x002fc600078e0224 */
[----:B------:R-:W4:Y:S04]  /*203d0*/  LDL.LU.64 R196, [R1+0x9c0] ;  /* 0x0009c00001c47983 */ /* 0x000f280000300a00 */
[----:B------:R1:W-:Y:S04]  /*203e0*/  STL.64 [R1+0xa18], R8 ;  /* 0x000a180801007387 */ /* 0x0003e80000100a00 */
[----:B------:R-:W4:Y:S01]  /*203f0*/  LDL.LU.64 R212, [R1+0x870] ;  /* 0x0008700001d47983 */ /* 0x000f220000300a00 */
[----:B------:R-:W-:Y:S01]  /*20400*/  ISETP.GE.U32.AND P2, PT, R0, 0x7ffffe91, PT ;  /* 0x7ffffe910000780c */ /* 0x000fe20003f46070 */
[----:B------:R-:W-:-:S02]  /*20410*/  VIADD R0, R10, 0xffffff0c ;  /* 0xffffff0c0a007836 */ /* 0x000fc40000000000 */
[----:B------:R-:W4:Y:S03]  /*20420*/  LDL.LU.64 R122, [R1+0x9b0] ;  /* 0x0009b000017a7983 */ /* 0x000f260000300a00 */
[----:B------:R-:W-:Y:S02]  /*20430*/  ISETP.GE.U32.AND P5, PT, R0, 0x7ffffe8d, PT ;  /* 0x7ffffe8d0000780c */ /* 0x000fe40003fa6070 */
[----:B--2---:R-:W-:-:S04]  /*20440*/  IADD3 R0, PT, PT, R12, -0xfc, RZ ;  /* 0xffffff040c007810 */ /* 0x004fc80007ffe0ff */
[----:B------:R-:W-:Y:S01]  /*20450*/  ISETP.GE.U32.AND P1, PT, R0, 0x7ffffe85, PT ;  /* 0x7ffffe850000780c */ /* 0x000fe20003f26070 */
[----:B------:R-:W-:-:S04]  /*20460*/  IMAD.SHL.U32 R0, R247, 0x80, RZ ;  /* 0x00000080f7007824 */ /* 0x000fc800078e00ff */
[----:B------:R-:W-:-:S04]  /*20470*/  IMAD.WIDE R160, R0, 0x4, R104 ;  /* 0x0000000400a07825 */ /* 0x000fc800078e0268 */
[C---:B------:R-:W-:Y:S02]  /*20480*/  IMAD.WIDE R158, R0.reuse, 0x4, R98 ;  /* 0x00000004009e7825 */ /* 0x040fe400078e0262 */
[----:B------:R-:W2:Y:S02]  /*20490*/  LDL.LU.64 R98, [R1+0x850] ;  /* 0x0008500001627983 */ /* 0x000ea40000300a00 */
[----:B---3--:R-:W-:-:S04]  /*204a0*/  IMAD.WIDE R156, R0, 0x4, R156 ;  /* 0x00000004009c7825 */ /* 0x008fc800078e029c */
[C---:B------:R-:W-:Y:S02]  /*204b0*/  IMAD.WIDE R154, R0.reuse, 0x4, R180 ;  /* 0x00000004009a7825 */ /* 0x040fe400078e02b4 */
[----:B------:R-:W3:Y:S02]  /*204c0*/  LDL.LU.64 R180, [R1+0x9a8] ;  /* 0x0009a80001b47983 */ /* 0x000ee40000300a00 */
[C---:B----4-:R-:W-:Y:S02]  /*204d0*/  IMAD.WIDE R152, R0.reuse, 0x4, R172 ;  /* 0x0000000400987825 */ /* 0x050fe400078e02ac */
[----:B------:R-:W-:Y:S04]  /*204e0*/  STL.64 [R1+0x7e0], R160 ;  /* 0x0007e0a001007387 */ /* 0x000fe80000100a00 */
[----:B------:R-:W4:Y:S01]  /*204f0*/  LDL.LU.64 R172, [R1+0x830] ;  /* 0x0008300001ac7983 */ /* 0x000f220000300a00 */
[----:B------:R-:W-:-:S03]  /*20500*/  IMAD.WIDE R150, R0, 0x4, R148 ;  /* 0x0000000400967825 */ /* 0x000fc600078e0294 */
[----:B------:R-:W-:Y:S04]  /*20510*/  STL.64 [R1+0x7f0], R158 ;  /* 0x0007f09e01007387 */ /* 0x000fe80000100a00 */
[----:B------:R-:W4:Y:S01]  /*20520*/  LDL.LU.64 R112, [R1+0x9a0] ;  /* 0x0009a00001707983 */ /* 0x000f220000300a00 */
[----:B------:R-:W-:-:S03]  /*20530*/  IMAD.WIDE R148, R0, 0x4, R188 ;  /* 0x0000000400947825 */ /* 0x000fc600078e02bc */
[----:B------:R1:W-:Y:S04]  /*20540*/  STL.64 [R1+0x898], R156 ;  /* 0x0008989c01007387 */ /* 0x0003e80000100a00 */
[----:B------:R-:W4:Y:S04]  /*20550*/  LDL.LU.64 R188, [R1+0x810] ;  /* 0x0008100001bc7983 */ /* 0x000f280000300a00 */
[----:B------:R-:W-:Y:S01]  /*20560*/  STL.64 [R1+0x8a8], R154 ;  /* 0x0008a89a01007387 */ /* 0x000fe20000100a00 */
[----:B------:R-:W-:-:S03]  /*20570*/  IMAD.WIDE R146, R0, 0x4, R204 ;  /* 0x0000000400927825 */ /* 0x000fc600078e02cc */
[----:B------:R-:W4:Y:S04]  /*20580*/  LDL.LU.64 R204, [R1+0x998] ;  /* 0x0009980001cc7983 */ /* 0x000f280000300a00 */
[----:B------:R-:W-:Y:S01]  /*20590*/  STL.64 [R1+0x9d8], R152 ;  /* 0x0009d89801007387 */ /* 0x000fe20000100a00 */
[----:B------:R-:W-:-:S03]  /*205a0*/  IMAD.WIDE R144, R0, 0x4, R164 ;  /* 0x0000000400907825 */ /* 0x000fc600078e02a4 */
[----:B------:R-:W4:Y:S01]  /*205b0*/  LDL.LU.64 R164, [R1+0x808] ;  /* 0x0008080001a47983 */ /* 0x000f220000300a00 */
[----:B------:R-:W-:-:S03]  /*205c0*/  IMAD.WIDE R142, R0, 0x4, R140 ;  /* 0x00000004008e7825 */ /* 0x000fc600078e028c */
[----:B------:R-:W-:Y:S01]  /*205d0*/  STL.64 [R1+0x8a0], R150 ;  /* 0x0008a09601007387 */ /* 0x000fe20000100a00 */
[----:B------:R-:W-:-:S03]  /*205e0*/  IMAD.WIDE R140, R0, 0x4, R196 ;  /* 0x00000004008c7825 */ /* 0x000fc600078e02c4 */
[----:B------:R-:W4:Y:S04]  /*205f0*/  LDL.LU.64 R104, [R1+0x990] ;  /* 0x0009900001687983 */ /* 0x000f280000300a00 */
[----:B------:R-:W-:Y:S01]  /*20600*/  STL.64 [R1+0x9d0], R148 ;  /* 0x0009d09401007387 */ /* 0x000fe20000100a00 */
[----:B------:R-:W-:-:S03]  /*20610*/  IMAD.WIDE R134, R0, 0x4, R212 ;  /* 0x0000000400867825 */ /* 0x000fc600078e02d4 */
[----:B------:R-:W4:Y:S04]  /*20620*/  LDL.LU.64 R196, [R1+0x7c0] ;  /* 0x0007c00001c47983 */ /* 0x000f280000300a00 */
[----:B------:R-:W-:Y:S04]  /*20630*/  STL.64 [R1+0x890], R146 ;  /* 0x0008909201007387 */ /* 0x000fe80000100a00 */
[----:B------:R-:W4:Y:S01]  /*20640*/  LDL.LU.64 R212, [R1+0x980] ;  /* 0x0009800001d47983 */ /* 0x000f220000300a00 */
[----:B------:R-:W-:-:S03]  /*20650*/  IMAD.WIDE R126, R0, 0x4, R122 ;  /* 0x00000004007e7825 */ /* 0x000fc600078e027a */
[----:B------:R-:W-:Y:S04]  /*20660*/  STL.64 [R1+0x9c8], R144 ;  /* 0x0009c89001007387 */ /* 0x000fe80000100a00 */
[----:B------:R-:W4:Y:S04]  /*20670*/  LDL.LU.64 R58, [R1+0x7b8] ;  /* 0x0007b800013a7983 */ /* 0x000f280000300a00 */
[----:B------:R-:W-:Y:S01]  /*20680*/  STL.64 [R1+0xc30], R142 ;  /* 0x000c308e01007387 */ /* 0x000fe20000100a00 */
[----:B--2---:R-:W-:-:S03]  /*20690*/  IMAD.WIDE R122, R0, 0x4, R98 ;  /* 0x00000004007a7825 */ /* 0x004fc600078e0262 */
[----:B------:R-:W2:Y:S04]  /*206a0*/  LDL.LU.64 R98, [R1+0x978] ;  /* 0x0009780001627983 */ /* 0x000ea80000300a00 */
[----:B------:R-:W-:Y:S01]  /*206b0*/  STL.64 [R1+0xd20], R140 ;  /* 0x000d208c01007387 */ /* 0x000fe20000100a00 */
[----:B---3--:R-:W-:-:S03]  /*206c0*/  IMAD.WIDE R120, R0, 0x4, R180 ;  /* 0x0000000400787825 */ /* 0x008fc600078e02b4 */
[----:B------:R-:W3:Y:S04]  /*206d0*/  LDL.LU.64 R180, [R1+0x7a0] ;  /* 0x0007a00001b47983 */ /* 0x000ee80000300a00 */
[----:B------:R-:W-:Y:S01]  /*206e0*/  STL.64 [R1+0xd30], R134 ;  /* 0x000d308601007387 */ /* 0x000fe20000100a00 */
[----:B----4-:R-:W-:-:S03]  /*206f0*/  IMAD.WIDE R118, R0, 0x4, R172 ;  /* 0x0000000400767825 */ /* 0x010fc600078e02ac */
[----:B------:R-:W4:Y:S04]  /*20700*/  LDL.LU.64 R172, [R1+0x970] ;  /* 0x0009700001ac7983 */ /* 0x000f280000300a00 */
[----:B------:R-:W-:Y:S01]  /*20710*/  STL.64 [R1+0xe58], R126 ;  /* 0x000e587e01007387 */ /* 0x000fe20000100a00 */
[----:B------:R-:W-:-:S03]  /*20720*/  IMAD.WIDE R116, R0, 0x4, R112 ;  /* 0x0000000400747825 */ /* 0x000fc600078e0270 */
        /* <DEDUP_REMOVED lines=23> */
[----:B------:R-:W-:Y:S04]  /*208a0*/  STL.64 [R1+0x1108], R106 ;  /* 0x0011086a01007387 */ /* 0x000fe80000100a00 */
[----:B------:R-:W4:Y:S01]  /*208b0*/  LDL.LU.64 R58, [R1+0x778] ;  /* 0x00077800013a7983 */ /* 0x000f220000300a00 */
[----:B--2---:R-:W-:-:S04]  /*208c0*/  IMAD.WIDE R100, R0, 0x4, R98 ;  /* 0x0000000400647825 */ /* 0x004fc800078e0262 */
[C---:B---3--:R-:W-:Y:S02]  /*208d0*/  IMAD.WIDE R98, R0.reuse, 0x4, R180 ;  /* 0x0000000400627825 */ /* 0x048fe400078e02b4 */
[----:B------:R-:W2:Y:S04]  /*208e0*/  LDL.LU.64 R180, [R1+0x948] ;  /* 0x0009480001b47983 */ /* 0x000ea80000300a00 */
[----:B------:R-:W-:Y:S01]  /*208f0*/  STL.64 [R1+0x1160], R104 ;  /* 0x0011606801007387 */ /* 0x000fe20000100a00 */
[----:B----4-:R-:W-:-:S03]  /*20900*/  IMAD.WIDE R96, R0, 0x4, R172 ;  /* 0x0000000400607825 */ /* 0x010fc600078e02ac */
[----:B------:R-:W3:Y:S04]  /*20910*/  LDL.LU.64 R172, [R1+0x770] ;  /* 0x0007700001ac7983 */ /* 0x000ee80000300a00 */
[----:B------:R-:W-:Y:S04]  /*20920*/  STL.64 [R1+0x1168], R102 ;  /* 0x0011686601007387 */ /* 0x000fe80000100a00 */
        /* <DEDUP_REMOVED lines=34> */
[----:B------:R-:W-:Y:S01]  /*20b50*/  STL.64 [R1+0x1950], R62 ;  /* 0x0019503e01007387 */ /* 0x000fe20000100a00 */
[----:B------:R-:W-:-:S03]  /*20b60*/  IMAD.WIDE R54, R0, 0x4, R188 ;  /* 0x0000000400367825 */ /* 0x000fc600078e02bc */
[----:B------:R-:W4:Y:S04]  /*20b70*/  LDL.LU.64 R188, [R1+0x740] ;  /* 0x0007400001bc7983 */ /* 0x000f280000300a00 */
[----:B------:R-:W-:Y:S01]  /*20b80*/  STL.64 [R1+0x19a0], R60 ;  /* 0x0019a03c01007387 */ /* 0x000fe20000100a00 */
[----:B------:R-:W-:-:S03]  /*20b90*/  IMAD.WIDE R52, R0, 0x4, R204 ;  /* 0x0000000400347825 */ /* 0x000fc600078e02cc */
[----:B------:R-:W4:Y:S04]  /*20ba0*/  LDL.LU.64 R204, [R1+0x8e8] ;  /* 0x0008e80001cc7983 */ /* 0x000f280000300a00 */
[----:B------:R-:W-:Y:S04]  /*20bb0*/  STL.64 [R1+0x19a8], R58 ;  /* 0x0019a83a01007387 */ /* 0x000fe80000100a00 */
        /* <DEDUP_REMOVED lines=8> */
[----:B------:R-:W4:Y:S01]  /*20c40*/  LDL.LU.64 R212, [R1+0x6e0] ;  /* 0x0006e00001d47983 */ /* 0x000f220000300a00 */
[----:B------:R-:W-:-:S05]  /*20c50*/  IMAD.WIDE R50, R0, 0x4, R50 ;  /* 0x0000000400327825 */ /* 0x000fca00078e0232 */
[----:B------:R-:W-:Y:S04]  /*20c60*/  STL.64 [R1+0x1a58], R50 ;  /* 0x001a583201007387 */ /* 0x000fe80000100a00 */
        /* <DEDUP_REMOVED lines=8> */
[----:B------:R-:W4:Y:S04]  /*20cf0*/  LDL.LU.64 R186, [R1+0x8c8] ;  /* 0x0008c80001ba7983 */ /* 0x000f280000300a00 */
[----:B------:R-:W-:Y:S04]  /*20d00*/  STL.64 [R1+0x1af0], R44 ;  /* 0x001af02c01007387 */ /* 0x000fe80000100a00 */
[----:B------:R-:W4:Y:S04]  /*20d10*/  LDL.LU.64 R202, [R1+0x6c8] ;  /* 0x0006c80001ca7983 */ /* 0x000f280000300a00 */
[----:B------:R-:W4:Y:S04]  /*20d20*/  LDL.LU.64 R210, [R1+0x8c0] ;  /* 0x0008c00001d27983 */ /* 0x000f280000300a00 */
[----:B------:R-:W-:Y:S04]  /*20d30*/  STL.64 [R1+0x1af8], R42 ;  /* 0x001af82a01007387 */ /* 0x000fe80000100a00 */
[----:B------:R-:W4:Y:S01]  /*20d40*/  LDL.LU.64 R218, [R1+0x6c0] ;  /* 0x0006c00001da7983 */ /* 0x000f220000300a00 */
[----:B--2---:R-:W-:-:S03]  /*20d50*/  IMAD.WIDE R38, R0, 0x4, R180 ;  /* 0x0000000400267825 */ /* 0x004fc600078e02b4 */
[----:B------:R-:W1:Y:S04]  /*20d60*/  LDL.LU.64 R180, [R1+0x8b8] ;  /* 0x0008b80001b47983 */ /* 0x000e680000300a00 */
[----:B------:R-:W-:Y:S01]  /*20d70*/  STL.64 [R1+0x1b40], R40 ;  /* 0x001b402801007387 */ /* 0x000fe20000100a00 */
[----:B---3--:R-:W-:-:S03]  /*20d80*/  IMAD.WIDE R36, R0, 0x4, R172 ;  /* 0x0000000400247825 */ /* 0x008fc600078e02ac */
[----:B------:R-:W2:Y:S01]  /*20d90*/  LDL.LU.64 R172, [R1+0x6a8] ;  /* 0x0006a80001ac7983 */ /* 0x000ea20000300a00 */
[----:B----4-:R-:W-:-:S03]  /*20da0*/  IMAD.WIDE R34, R0, 0x4, R188 ;  /* 0x0000000400227825 */ /* 0x010fc600078e02bc */
[----:B------:R-:W3:Y:S04]  /*20db0*/  LDL.LU.64 R188, [R1+0x38] ;  /* 0x0000380001bc7983 */ /* 0x000ee80000300a00 */
[----:B------:R-:W-:Y:S01]  /*20dc0*/  STL.64 [R1+0x1b48], R38 ;  /* 0x001b482601007387 */ /* 0x000fe20000100a00 */
[----:B------:R-:W-:-:S03]  /*20dd0*/  IMAD.WIDE R32, R0, 0x4, R204 ;  /* 0x0000000400207825 */ /* 0x000fc600078e02cc */
[----:B------:R-:W4:Y:S04]  /*20de0*/  LDL.LU.64 R204, [R1+0x30] ;  /* 0x0000300001cc7983 */ /* 0x000f280000300a00 */
[----:B------:R-:W-:Y:S01]  /*20df0*/  STL.64 [R1+0x1b80], R36 ;  /* 0x001b802401007387 */ /* 0x000fe20000100a00 */
[----:B------:R-:W-:-:S03]  /*20e00*/  IMAD.WIDE R30, R0, 0x4, R164 ;  /* 0x00000004001e7825 */ /* 0x000fc600078e02a4 */
[----:B------:R-:W2:Y:S04]  /*20e10*/  LDL.LU.64 R164, [R1+0x28] ;  /* 0x0000280001a47983 */ /* 0x000ea80000300a00 */
[----:B------:R-:W-:Y:S01]  /*20e20*/  STL.64 [R1+0x1b88], R34 ;  /* 0x001b882201007387 */ /* 0x000fe20000100a00 */
[----:B------:R-:W-:-:S03]  /*20e30*/  IMAD.WIDE R28, R0, 0x4, R196 ;  /* 0x00000004001c7825 */ /* 0x000fc600078e02c4 */
[----:B------:R-:W2:Y:S01]  /*20e40*/  LDL.LU.64 R196, [R1+0x20] ;  /* 0x0000200001c47983 */ /* 0x000ea20000300a00 */
[----:B------:R-:W-:-:S03]  /*20e50*/  IMAD.WIDE R26, R0, 0x4, R212 ;  /* 0x00000004001a7825 */ /* 0x000fc600078e02d4 */
[----:B------:R-:W2:Y:S01]  /*20e60*/  LDL.LU.64 R212, [R1+0x18] ;  /* 0x0000180001d47983 */ /* 0x000ea20000300a00 */
[----:B------:R-:W-:Y:S01]  /*20e70*/  ISETP.GE.U32.AND P4, PT, R6, 0x7ffffe95, PT ;  /* 0x7ffffe950600780c */ /* 0x000fe20003f86070 */
[----:B------:R-:W-:-:S05]  /*20e80*/  VIADD R6, R11, 0xffffff08 ;  /* 0xffffff080b067836 */ /* 0x000fca0000000000 */
[----:B------:R-:W-:Y:S01]  /*20e90*/  ISETP.GE.U32.AND P0, PT, R6, 0x7ffffe89, PT ;  /* 0x7ffffe890600780c */ /* 0x000fe20003f06070 */
[----:B------:R-:W-:Y:S02]  /*20ea0*/  VIADD R6, R13, 0xffffff00 ;  /* 0xffffff000d067836 */ /* 0x000fe40000000000 */
[----:B------:R-:W-:-:S04]  /*20eb0*/  IMAD.WIDE R24, R0, 0x4, R20 ;  /* 0x0000000400187825 */ /* 0x000fc800078e0214 */
[----:B------:R1:W-:Y:S01]  /*20ec0*/  LDGSTS.E [R4+0x4eb00], desc[UR8][R8.64], !P4 ;  /* 0x4eb0000008047fae */ /* 0x0003e2000e1a1008 */
[----:B------:R-:W-:Y:S01]  /*20ed0*/  ISETP.GE.U32.AND P4, PT, R6, 0x7ffffe81, PT ;  /* 0x7ffffe810600780c */ /* 0x000fe20003f86070 */
[----:B------:R-:W-:-:S04]  /*20ee0*/  IMAD.WIDE R22, R0, 0x4, R162 ;  /* 0x0000000400167825 */ /* 0x000fc800078e02a2 */
[C---:B------:R-:W-:Y:S01]  /*20ef0*/  IMAD.WIDE R20, R0.reuse, 0x4, R170 ;  /* 0x0000000400147825 */ /* 0x040fe200078e02aa */
[----:B------:R-:W-:Y:S04]  /*20f00*/  STL.64 [R1+0x1bc0], R32 ;  /* 0x001bc02001007387 */ /* 0x000fe80000100a00 */
[----:B------:R-:W-:Y:S01]  /*20f10*/  STL.64 [R1+0x1bc8], R30 ;  /* 0x001bc81e01007387 */ /* 0x000fe20000100a00 */
[----:B------:R-:W-:-:S03]  /*20f20*/  IMAD.WIDE R18, R0, 0x4, R178 ;  /* 0x0000000400127825 */ /* 0x000fc600078e02b2 */
[----:B------:R-:W-:Y:S01]  /*20f30*/  STL.64 [R1+0x1bf0], R28 ;  /* 0x001bf01c01007387 */ /* 0x000fe20000100a00 */
[----:B------:R-:W-:-:S03]  /*20f40*/  IMAD.WIDE R16, R0, 0x4, R186 ;  /* 0x0000000400107825 */ /* 0x000fc600078e02ba */
        /* <DEDUP_REMOVED lines=8> */
[----:B------:R-:W-:Y:S04]  /*20fd0*/  STL.64 [R1+0x1c60], R16 ;  /* 0x001c601001007387 */ /* 0x000fe80000100a00 */
[----:B------:R-:W-:Y:S04]  /*20fe0*/  STL.64 [R1+0x1c68], R14 ;  /* 0x001c680e01007387 */ /* 0x000fe80000100a00 */
[----:B------:R-:W-:Y:S04]  /*20ff0*/  STL.64 [R1+0x1c70], R12 ;  /* 0x001c700c01007387 */ /* 0x000fe80000100a00 */
[----:B------:R-:W-:Y:S01]  /*21000*/  STL.64 [R1+0x1c78], R10 ;  /* 0x001c780a01007387 */ /* 0x000fe20000100a00 */
[----:B-1----:R-:W-:-:S04]  /*21010*/  IMAD.WIDE R8, R0, 0x4, R180 ;  /* 0x0000000400087825 */ /* 0x002fc800078e02b4 */
[----:B---3--:R-:W-:-:S05]  /*21020*/  IMAD.WIDE R170, R243, 0x4, R188 ;  /* 0x00000004f3aa7825 */ /* 0x008fca00078e02bc */
[----:B------:R-:W-:Y:S01]  /*21030*/  LDGSTS.E [R4+0x4ef00], desc[UR8][R170.64], !P2 ;  /* 0x4ef00000aa047fae */ /* 0x000fe2000d1a1008 */
[----:B----4-:R-:W-:-:S05]  /*21040*/  IMAD.WIDE R168, R243, 0x4, R204 ;  /* 0x00000004f3a87825 */ /* 0x010fca00078e02cc */
[----:B------:R-:W-:Y:S01]  /*21050*/  LDGSTS.E [R4+0x4f300], desc[UR8][R168.64], !P5 ;  /* 0x4f300000a8047fae */ /* 0x000fe2000e9a1008 */
[----:B--2---:R-:W-:-:S05]  /*21060*/  IMAD.WIDE R166, R243, 0x4, R164 ;  /* 0x00000004f3a67825 */ /* 0x004fca00078e02a4 */
[----:B------:R-:W-:Y:S01]  /*21070*/  LDGSTS.E [R4+0x4f700], desc[UR8][R166.64], !P0 ;  /* 0x4f700000a6047fae */ /* 0x000fe2000c1a1008 */
[----:B------:R-:W-:-:S05]  /*21080*/  IMAD.WIDE R164, R243, 0x4, R196 ;  /* 0x00000004f3a47825 */ /* 0x000fca00078e02c4 */
[----:B------:R-:W-:Y:S01]  /*21090*/  LDGSTS.E [R4+0x4fb00], desc[UR8][R164.64], !P1 ;  /* 0x4fb00000a4047fae */ /* 0x000fe2000c9a1008 */
[----:B------:R-:W-:-:S05]  /*210a0*/  IMAD.WIDE R162, R243, 0x4, R212 ;  /* 0x00000004f3a27825 */ /* 0x000fca00078e02d4 */
[----:B------:R-:W-:Y:S04]  /*210b0*/  LDGSTS.E [R4+0x4ff00], desc[UR8][R162.64], !P4 ;  /* 0x4ff00000a2047fae */ /* 0x000fe8000e1a1008 */
[----:B------:R-:W0:Y:S04]  /*210c0*/  LDGDEPBAR ;  /* 0x00000000000079af */ /* 0x000e280000000000 */
[----:B------:R1:W-:Y:S04]  /*210d0*/  LDGSTS.E [R252+0x20000], desc[UR8][R160.64], P6 ;  /* 0x20000000a0fc7fae */ /* 0x0003e8000b1a1008 */
[----:B------:R2:W-:Y:S04]  /*210e0*/  LDGSTS.E [R252+0x20100], desc[UR8][R158.64], P3 ;  /* 0x201000009efc7fae */ /* 0x0005e800099a1008 */
[----:B------:R3:W-:Y:S01]  /*210f0*/  LDGSTS.E [R252+0x21000], desc[UR8][R156.64], P6 ;  /* 0x210000009cfc7fae */ /* 0x0007e2000b1a1008 */
[----:B------:R-:W-:-:S03]  /*21100*/  IMAD.WIDE R6, R0, 0x4, R172 ;  /* 0x0000000400067825 */ /* 0x000fc600078e02ac */
[----:B------:R4:W-:Y:S04]  /*21110*/  LDGSTS.E [R252+0x21100], desc[UR8][R154.64], P3 ;  /* 0x211000009afc7fae */ /* 0x0009e800099a1008 */
[----:B------:R-:W-:Y:S04]  /*21120*/  LDGSTS.E [R252+0x22000], desc[UR8][R152.64], P6 ;  /* 0x2200000098fc7fae */ /* 0x000fe8000b1a1008 */
[----:B------:R1:W-:Y:S04]  /*21130*/  LDGSTS.E [R252+0x22100], desc[UR8][R150.64], P3 ;  /* 0x2210000096fc7fae */ /* 0x0003e800099a1008 */
[----:B------:R1:W-:Y:S04]  /*21140*/  LDGSTS.E [R252+0x23000], desc[UR8][R148.64], P6 ;  /* 0x2300000094fc7fae */ /* 0x0003e8000b1a1008 */
[----:B------:R1:W-:Y:S04]  /*21150*/  LDGSTS.E [R252+0x23100], desc[UR8][R146.64], P3 ;  /* 0x2310000092fc7fae */ /* 0x0003e800099a1008 */
[----:B------:R1:W-:Y:S04]  /*21160*/  LDGSTS.E [R252+0x24000], desc[UR8][R144.64], P6 ;  /* 0x2400000090fc7fae */ /* 0x0003e8000b1a1008 */
[----:B------:R-:W-:Y:S04]  /*21170*/  STL.64 [R1+0x1c80], R8 ;  /* 0x001c800801007387 */ /* 0x000fe80000100a00 */
[----:B------:R1:W-:Y:S04]  /*21180*/  LDGSTS.E [R252+0x24100], desc[UR8][R142.64], P3 ;  /* 0x241000008efc7fae */ /* 0x0003e800099a1008 */
[----:B------:R-:W-:Y:S04]  /*21190*/  STL.64 [R1+0x6d8], R170 ;  /* 0x0006d8aa01007387 */ /* 0x000fe80000100a00 */
[----:B------:R1:W-:Y:S04]  /*211a0*/  LDGSTS.E [R252+0x25000], desc[UR8][R140.64], P6 ;  /* 0x250000008cfc7fae */ /* 0x0003e8000b1a1008 */
[----:B------:R-:W-:Y:S04]  /*211b0*/  STL.64 [R1+0x1c88], R6 ;  /* 0x001c880601007387 */ /* 0x000fe80000100a00 */
[----:B------:R1:W-:Y:S04]  /*211c0*/  LDGSTS.E [R252+0x25100], desc[UR8][R134.64], P3 ;  /* 0x2510000086fc7fae */ /* 0x0003e800099a1008 */
[----:B------:R-:W-:Y:S04]  /*211d0*/  STL.64 [R1+0x740], R168 ;  /* 0x000740a801007387 */ /* 0x000fe80000100a00 */
[----:B------:R1:W-:Y:S04]  /*211e0*/  LDGSTS.E [R252+0x26000], desc[UR8][R126.64], P6 ;  /* 0x260000007efc7fae */ /* 0x0003e8000b1a1008 */
[----:B------:R-:W5:Y:S04]  /*211f0*/  LDL.LU R243, [R1+0x2090] ;  /* 0x0020900001f37983 */ /* 0x000f680000300800 */
[----:B------:R1:W-:Y:S04]  /*21200*/  LDGSTS.E [R252+0x26100], desc[UR8][R122.64], P3 ;  /* 0x261000007afc7fae */ /* 0x0003e800099a1008 */
[----:B------:R-:W-:Y:S04]  /*21210*/  STL.64 [R1+0x748], R166 ;  /* 0x000748a601007387 */ /* 0x000fe80000100a00 */
[----:B------:R1:W-:Y:S04]  /*21220*/  LDGSTS.E [R252+0x27000], desc[UR8][R120.64], P6 ;  /* 0x2700000078fc7fae */ /* 0x0003e8000b1a1008 */
[----:B------:R1:W-:Y:S04]  /*21230*/  STL.64 [R1+0x750], R164 ;  /* 0x000750a401007387 */ /* 0x0003e80000100a00 */
[----:B------:R1:W-:Y:S04]  /*21240*/  LDGSTS.E [R252+0x27100], desc[UR8][R118.64], P3 ;  /* 0x2710000076fc7fae */ /* 0x0003e800099a1008 */
[----:B------:R1:W-:Y:S04]  /*21250*/  STL.64 [R1+0x778], R162 ;  /* 0x000778a201007387 */ /* 0x0003e80000100a00 */
[----:B------:R1:W-:Y:S04]  /*21260*/  LDGSTS.E [R252+0x28000], desc[UR8][R116.64], P6 ;  /* 0x2800000074fc7fae */ /* 0x0003e8000b1a1008 */
[----:B------:R1:W-:Y:S04]  /*21270*/  LDGSTS.E [R252+0x28100], desc[UR8][R114.64], P3 ;  /* 0x2810000072fc7fae */ /* 0x0003e800099a1008 */
[----:B------:R-:W2:Y:S04]  /*21280*/  LDL.LU.64 R204, [R1+0x9f0] ;  /* 0x0009f00001cc7983 */ /* 0x000ea80000300a00 */
[----:B------:R1:W-:Y:S04]  /*21290*/  LDGSTS.E [R252+0x29000], desc[UR8][R112.64], P6 ;  /* 0x2900000070fc7fae */ /* 0x0003e8000b1a1008 */
[----:B------:R-:W3:Y:S04]  /*212a0*/  LDL.LU.64 R156, [R1+0x7e8] ;  /* 0x0007e800019c7983 */ /* 0x000ee80000300a00 */
[----:B------:R2:W-:Y:S04]  /*212b0*/  LDGSTS.E [R252+0x29100], desc[UR8][R110.64], P3 ;  /* 0x291000006efc7fae */ /* 0x0005e800099a1008 */
[----:B-1----:R-:W4:Y:S04]  /*212c0*/  LDL.LU.64 R164, [R1+0x9f8] ;  /* 0x0009f80001a47983 */ /* 0x002f280000300a00 */
[----:B------:R1:W-:Y:S04]  /*212d0*/  LDGSTS.E [R252+0x2a000], desc[UR8][R108.64], P6 ;  /* 0x2a0000006cfc7fae */ /* 0x0003e8000b1a1008 */
[----:B------:R-:W4:Y:S04]  /*212e0*/  LDL.LU.64 R196, [R1+0x7d0] ;  /* 0x0007d00001c47983 */ /* 0x000f280000300a00 */
[----:B------:R1:W-:Y:S04]  /*212f0*/  LDGSTS.E [R252+0x2a100], desc[UR8][R106.64], P3 ;  /* 0x2a1000006afc7fae */ /* 0x0003e800099a1008 */
[----:B------:R1:W-:Y:S04]  /*21300*/  LDGSTS.E [R252+0x2b000], desc[UR8][R104.64], P6 ;  /* 0x2b00000068fc7fae */ /* 0x0003e8000b1a1008 */
[----:B------:R1:W-:Y:S04]  /*21310*/  LDGSTS.E [R252+0x2b100], desc[UR8][R102.64], P3 ;  /* 0x2b10000066fc7fae */ /* 0x0003e800099a1008 */
[----:B------:R1:W-:Y:S04]  /*21320*/  LDGSTS.E [R252+0x2c000], desc[UR8][R100.64], P6 ;  /* 0x2c00000064fc7fae */ /* 0x0003e8000b1a1008 */
[----:B------:R-:W4:Y:S04]  /*21330*/  LDL.LU.64 R104, [R1+0xa08] ;  /* 0x000a080001687983 */ /* 0x000f280000300a00 */
[----:B------:R-:W4:Y:S04]  /*21340*/  LDL.LU.64 R212, [R1+0x678] ;  /* 0x0006780001d47983 */ /* 0x000f280000300a00 */
[----:B------:R1:W-:Y:S04]  /*21350*/  LDGSTS.E [R252+0x2c100], desc[UR8][R98.64], P3 ;  /* 0x2c10000062fc7fae */ /* 0x0003e800099a1008 */
[----:B------:R1:W-:Y:S04]  /*21360*/  LDGSTS.E [R252+0x2d000], desc[UR8][R96.64], P6 ;  /* 0x2d00000060fc7fae */ /* 0x0003e8000b1a1008 */
[----:B------:R1:W-:Y:S04]  /*21370*/  LDGSTS.E [R252+0x2d100], desc[UR8][R92.64], P3 ;  /* 0x2d1000005cfc7fae */ /* 0x0003e800099a1008 */
[----:B------:R-:W4:Y:S04]  /*21380*/  LDL.LU.64 R148, [R1+0xa20] ;  /* 0x000a200001947983 */ /* 0x000f280000300a00 */
[----:B------:R1:W-:Y:S04]  /*21390*/  LDGSTS.E [R252+0x2e000], desc[UR8][R84.64], P6 ;  /* 0x2e00000054fc7fae */ /* 0x0003e8000b1a1008 */
[----:B------:R-:W4:Y:S04]  /*213a0*/  LDL.LU.64 R180, [R1+0x650] ;  /* 0x0006500001b47983 */ /* 0x000f280000300a00 */
[----:B------:R1:W-:Y:S04]  /*213b0*/  LDGSTS.E [R252+0x2e100], desc[UR8][R76.64], P3 ;  /* 0x2e1000004cfc7fae */ /* 0x0003e800099a1008 */
[----:B------:R1:W-:Y:S04]  /*213c0*/  LDGSTS.E [R252+0x2f000], desc[UR8][R72.64], P6 ;  /* 0x2f00000048fc7fae */ /* 0x0003e8000b1a1008 */
[----:B------:R1:W-:Y:S04]  /*213d0*/  LDGSTS.E [R252+0x2f100], desc[UR8][R70.64], P3 ;  /* 0x2f10000046fc7fae */ /* 0x0003e800099a1008 */
[----:B------:R-:W4:Y:S04]  /*213e0*/  LDL.LU.64 R172, [R1+0xa30] ;  /* 0x000a300001ac7983 */ /* 0x000f280000300a00 */
[----:B------:R1:W-:Y:S04]  /*213f0*/  LDGSTS.E [R252+0x30000], desc[UR8][R68.64], P6 ;  /* 0x3000000044fc7fae */ /* 0x0003e8000b1a1008 */
[----:B------:R1:W-:Y:S04]  /*21400*/  LDGSTS.E [R252+0x30100], desc[UR8][R66.64], P3 ;  /* 0x3010000042fc7fae */ /* 0x0003e800099a1008 */
[----:B------:R-:W4:Y:S04]  /*21410*/  LDL.LU.64 R188, [R1+0x640] ;  /* 0x0006400001bc7983 */ /* 0x000f280000300a00 */
[----:B------:R1:W-:Y:S04]  /*21420*/  LDGSTS.E [R252+0x31000], desc[UR8][R64.64], P6 ;  /* 0x3100000040fc7fae */ /* 0x0003e8000b1a1008 */
[----:B------:R-:W4:Y:S04]  /*21430*/  LDL.LU.64 R140, [R1+0xa78] ;  /* 0x000a7800018c7983 */ /* 0x000f280000300a00 */
[----:B------:R1:W-:Y:S04]  /*21440*/  LDGSTS.E [R252+0x31100], desc[UR8][R62.64], P3 ;  /* 0x311000003efc7fae */ /* 0x0003e800099a1008 */
[----:B------:R-:W4:Y:S04]  /*21450*/  LDL.LU.64 R98, [R1+0x2c0] ;  /* 0x0002c00001627983 */ /* 0x000f280000300a00 */
[----:B------:R1:W-:Y:S04]  /*21460*/  LDGSTS.E [R252+0x32000], desc[UR8][R60.64], P6 ;  /* 0x320000003cfc7fae */ /* 0x0003e8000b1a1008 */
        /* <DEDUP_REMOVED lines=26> */
[----:B------:R1:W-:Y:S01]  /*21610*/  LDGSTS.E [R252+0x3f100], desc[UR8][R6.64], P3 ;  /* 0x3f10000006fc7fae */ /* 0x0003e200099a1008 */
[----:B--2---:R-:W-:-:S03]  /*21620*/  IMAD.WIDE R160, R0, 0x4, R204 ;  /* 0x0000000400a07825 */ /* 0x004fc600078e02cc */
[----:B------:R-:W2:Y:S04]  /*21630*/  LDL.LU.64 R204, [R1+0xb30] ;  /* 0x000b300001cc7983 */ /* 0x000ea80000300a00 */
[----:B------:R1:W-:Y:S01]  /*21640*/  LDGSTS.E [R5+0x20200], desc[UR8][R160.64], P6 ;  /* 0x20200000a0057fae */ /* 0x0003e2000b1a1008 */
[----:B---3--:R-:W-:-:S05]  /*21650*/  IMAD.WIDE R158, R0, 0x4, R156 ;  /* 0x00000004009e7825 */ /* 0x008fca00078e029c */
[----:B------:R3:W-:Y:S01]  /*21660*/  LDGSTS.E [R5+0x20300], desc[UR8][R158.64], P3 ;  /* 0x203000009e057fae */ /* 0x0007e200099a1008 */
[----:B----4-:R-:W-:-:S03]  /*21670*/  IMAD.WIDE R156, R0, 0x4, R164 ;  /* 0x00000004009c7825 */ /* 0x010fc600078e02a4 */
[----:B------:R-:W4:Y:S04]  /*21680*/  LDL.LU.64 R164, [R1+0x2a8] ;  /* 0x0002a80001a47983 */ /* 0x000f280000300a00 */
[----:B------:R1:W-:Y:S01]  /*21690*/  LDGSTS.E [R5+0x21200], desc[UR8][R156.64], P6 ;  /* 0x212000009c057fae */ /* 0x0003e2000b1a1008 */
[----:B------:R-:W-:-:S03]  /*216a0*/  IMAD.WIDE R154, R0, 0x4, R196 ;  /* 0x00000004009a7825 */ /* 0x000fc600078e02c4 */
[----:B------:R-:W3:Y:S04]  /*216b0*/  LDL.LU.64 R196, [R1+0xb28] ;  /* 0x000b280001c47983 */ /* 0x000ee80000300a00 */
[----:B------:R-:W-:Y:S04]  /*216c0*/  STL.64 [R1+0x6a8], R160 ;  /* 0x0006a8a001007387 */ /* 0x000fe80000100a00 */
[----:B------:R-:W3:Y:S04]  /*216d0*/  LDL.LU.64 R50, [R1+0x290] ;  /* 0x0002900001327983 */ /* 0x000ee80000300a00 */
[----:B------:R-:W-:Y:S04]  /*216e0*/  STL.64 [R1+0x6c0], R158 ;  /* 0x0006c09e01007387 */ /* 0x000fe80000100a00 */
[----:B------:R1:W-:Y:S01]  /*216f0*/  LDGSTS.E [R5+0x21300], desc[UR8][R154.64], P3 ;  /* 0x213000009a057fae */ /* 0x0003e200099a1008 */
[----:B------:R-:W-:-:S03]  /*21700*/  IMAD.WIDE R150, R0, 0x4, R212 ;  /* 0x0000000400967825 */ /* 0x000fc600078e02d4 */
[----:B------:R-:W3:Y:S01]  /*21710*/  LDL.LU.64 R212, [R1+0xb20] ;  /* 0x000b200001d47983 */ /* 0x000ee20000300a00 */
[----:B------:R-:W-:-:S03]  /*21720*/  IMAD.WIDE R152, R0, 0x4, R104 ;  /* 0x0000000400987825 */ /* 0x000fc600078e0268 */
[----:B------:R1:W-:Y:S04]  /*21730*/  STL.64 [R1+0x6c8], R156 ;  /* 0x0006c89c01007387 */ /* 0x0003e80000100a00 */
[----:B------:R-:W3:Y:S04]  /*21740*/  LDL.LU.64 R112, [R1+0x278] ;  /* 0x0002780001707983 */ /* 0x000ee80000300a00 */
[----:B------:R-:W-:Y:S01]  /*21750*/  STL.64 [R1+0x6d0], R154 ;  /* 0x0006d09a01007387 */ /* 0x000fe20000100a00 */
[----:B------:R-:W-:-:S03]  /*21760*/  IMAD.WIDE R148, R0, 0x4, R148 ;  /* 0x0000000400947825 */ /* 0x000fc600078e0294 */
[----:B------:R-:W3:Y:S04]  /*21770*/  LDL.LU.64 R104, [R1+0xb18] ;  /* 0x000b180001687983 */ /* 0x000ee80000300a00 */
[----:B------:R-:W-:Y:S01]  /*21780*/  STL.64 [R1+0x6e0], R152 ;  /* 0x0006e09801007387 */ /* 0x000fe20000100a00 */
[----:B------:R-:W-:-:S03]  /*21790*/  IMAD.WIDE R146, R0, 0x4, R180 ;  /* 0x0000000400927825 */ /* 0x000fc600078e02b4 */
[----:B------:R-:W3:Y:S04]  /*217a0*/  LDL.LU.64 R180, [R1+0x260] ;  /* 0x0002600001b47983 */ /* 0x000ee80000300a00 */
[----:B------:R-:W-:Y:S04]  /*217b0*/  STL.64 [R1+0x678], R150 ;  /* 0x0006789601007387 */ /* 0x000fe80000100a00 */
[----:B------:R-:W-:Y:S04]  /*217c0*/  LDGSTS.E [R5+0x22200], desc[UR8][R152.64], P6 ;  /* 0x2220000098057fae */ /* 0x000fe8000b1a1008 */
[----:B------:R1:W-:Y:S01]  /*217d0*/  LDGSTS.E [R5+0x22300], desc[UR8][R150.64], P3 ;  /* 0x2230000096057fae */ /* 0x0003e200099a1008 */
[----:B------:R-:W-:-:S03]  /*217e0*/  IMAD.WIDE R144, R0, 0x4, R172 ;  /* 0x0000000400907825 */ /* 0x000fc600078e02ac */
[----:B------:R-:W1:Y:S04]  /*217f0*/  LDL.LU.64 R172, [R1+0xb10] ;  /* 0x000b100001ac7983 */ /* 0x000e680000300a00 */
[----:B------:R-:W-:Y:S04]  /*21800*/  STL.64 [R1+0x758], R148 ;  /* 0x0007589401007387 */ /* 0x000fe80000100a00 */
[----:B------:R1:W-:Y:S01]  /*21810*/  LDGSTS.E [R5+0x23200], desc[UR8][R148.64], P6 ;  /* 0x2320000094057fae */ /* 0x0003e2000b1a1008 */
[----:B------:R-:W-:-:S03]  /*21820*/  IMAD.WIDE R142, R0, 0x4, R188 ;  /* 0x00000004008e7825 */ /* 0x000fc600078e02bc */
[----:B------:R-:W3:Y:S04]  /*21830*/  LDL.LU.64 R188, [R1+0x248] ;  /* 0x0002480001bc7983 */ /* 0x000ee80000300a00 */
[----:B------:R-:W-:Y:S01]  /*21840*/  STL.64 [R1+0x760], R146 ;  /* 0x0007609201007387 */ /* 0x000fe20000100a00 */
[----:B------:R-:W-:-:S03]  /*21850*/  IMAD.WIDE R140, R0, 0x4, R140 ;  /* 0x00000004008c7825 */ /* 0x000fc600078e028c */
[----:B------:R1:W-:Y:S04]  /*21860*/  LDGSTS.E [R5+0x23300], desc[UR8][R146.64], P3 ;  /* 0x2330000092057fae */ /* 0x0003e800099a1008 */
[----:B------:R1:W-:Y:S01]  /*21870*/  LDGSTS.E [R5+0x24200], desc[UR8][R144.64], P6 ;  /* 0x2420000090057fae */ /* 0x0003e2000b1a1008 */
[----:B------:R-:W-:-:S03]  /*21880*/  IMAD.WIDE R134, R0, 0x4, R98 ;  /* 0x0000000400867825 */ /* 0x000fc600078e0262 */
[----:B------:R-:W3:Y:S04]  /*21890*/  LDL.LU.64 R98, [R1+0xb08] ;  /* 0x000b080001627983 */ /* 0x000ee80000300a00 */
[----:B------:R-:W-:Y:S04]  /*218a0*/  STL.64 [R1+0x790], R144 ;  /* 0x0007909001007387 */ /* 0x000fe80000100a00 */
[----:B------:R1:W-:Y:S04]  /*218b0*/  LDGSTS.E [R5+0x24300], desc[UR8][R142.64], P3 ;  /* 0x243000008e057fae */ /* 0x0003e800099a1008 */
[----:B------:R-:W-:Y:S04]  /*218c0*/  LDGSTS.E [R5+0x25200], desc[UR8][R140.64], P6 ;  /* 0x252000008c057fae */ /* 0x000fe8000b1a1008 */
[----:B------:R1:W-:Y:S01]  /*218d0*/  LDGSTS.E [R5+0x25300], desc[UR8][R134.64], P3 ;  /* 0x2530000086057fae */ /* 0x0003e200099a1008 */
[----:B--2---:R-:W-:-:S03]  /*218e0*/  IMAD.WIDE R126, R0, 0x4, R204 ;  /* 0x00000004007e7825 */ /* 0x004fc600078e02cc */
[----:B------:R-:W2:Y:S04]  /*218f0*/  LDL.LU.64 R204, [R1+0x230] ;  /* 0x0002300001cc7983 */ /* 0x000ea80000300a00 */
[----:B------:R-:W-:Y:S04]  /*21900*/  STL.64 [R1+0x798], R142 ;  /* 0x0007988e01007387 */ /* 0x000fe80000100a00 */
[----:B------:R1:W-:Y:S01]  /*21910*/  LDGSTS.E [R5+0x26200], desc[UR8][R126.64], P6 ;  /* 0x262000007e057fae */ /* 0x0003e2000b1a1008 */
[----:B----4-:R-:W-:-:S03]  /*21920*/  IMAD.WIDE R122, R0, 0x4, R164 ;  /* 0x00000004007a7825 */ /* 0x010fc600078e02a4 */
[----:B------:R-:W4:Y:S04]  /*21930*/  LDL.LU.64 R164, [R1+0xb00] ;  /* 0x000b000001a47983 */ /* 0x000f280000300a00 */
[----:B------:R-:W-:Y:S01]  /*21940*/  STL.64 [R1+0x850], R140 ;  /* 0x0008508c01007387 */ /* 0x000fe20000100a00 */
[----:B---3--:R-:W-:-:S03]  /*21950*/  IMAD.WIDE R120, R0, 0x4, R196 ;  /* 0x0000000400787825 */ /* 0x008fc600078e02c4 */
[----:B------:R-:W3:Y:S04]  /*21960*/  LDL.LU.64 R196, [R1+0x218] ;  /* 0x0002180001c47983 */ /* 0x000ee80000300a00 */
[----:B------:R-:W-:Y:S04]  /*21970*/  STL.64 [R1+0x870], R134 ;  /* 0x0008708601007387 */ /* 0x000fe80000100a00 */
[----:B------:R-:W-:Y:S01]  /*21980*/  STL.64 [R1+0x938], R126 ;  /* 0x0009387e01007387 */ /* 0x000fe20000100a00 */
[----:B------:R-:W-:-:S03]  /*21990*/  IMAD.WIDE R118, R0, 0x4, R50 ;  /* 0x0000000400767825 */ /* 0x000fc600078e0232 */
[----:B------:R1:W-:Y:S04]  /*219a0*/  LDGSTS.E [R5+0x26300], desc[UR8][R122.64], P3 ;  /* 0x263000007a057fae */ /* 0x0003e800099a1008 */
[----:B------:R1:W-:Y:S04]  /*219b0*/  LDGSTS.E [R5+0x27200], desc[UR8][R120.64], P6 ;  /* 0x2720000078057fae */ /* 0x0003e8000b1a1008 */
[----:B------:R-:W-:Y:S01]  /*219c0*/  LDGSTS.E [R5+0x27300], desc[UR8][R118.64], P3 ;  /* 0x2730000076057fae */ /* 0x000fe200099a1008 */
[----:B------:R-:W-:-:S03]  /*219d0*/  IMAD.WIDE R116, R0, 0x4, R212 ;  /* 0x0000000400747825 */ /* 0x000fc600078e02d4 */
[----:B------:R-:W3:Y:S04]  /*219e0*/  LDL.LU.64 R212, [R1+0xaf8] ;  /* 0x000af80001d47983 */ /* 0x000ee80000300a00 */
[----:B------:R-:W-:Y:S04]  /*219f0*/  STL.64 [R1+0x958], R122 ;  /* 0x0009587a01007387 */ /* 0x000fe80000100a00 */
[----:B------:R-:W3:Y:S01]  /*21a00*/  LDL.LU.64 R34, [R1+0x200] ;  /* 0x0002000001227983 */ /* 0x000ee20000300a00 */
[----:B------:R-:W-:-:S03]  /*21a10*/  IMAD.WIDE R114, R0, 0x4, R112 ;  /* 0x0000000400727825 */ /* 0x000fc600078e0270 */
[----:B------:R-:W-:Y:S04]  /*21a20*/  STL.64 [R1+0xb28], R120 ;  /* 0x000b287801007387 */ /* 0x000fe80000100a00 */
[----:B------:R-:W3:Y:S01]  /*21a30*/  LDL.LU.64 R50, [R1+0xaf0] ;  /* 0x000af00001327983 */ /* 0x000ee20000300a00 */
[----:B------:R-:W-:-:S03]  /*21a40*/  IMAD.WIDE R112, R0, 0x4, R104 ;  /* 0x0000000400707825 */ /* 0x000fc600078e0268 */
[----:B------:R-:W-:Y:S01]  /*21a50*/  STL.64 [R1+0xb30], R118 ;  /* 0x000b307601007387 */ /* 0x000fe20000100a00 */
[----:B------:R-:W-:-:S03]  /*21a60*/  IMAD.WIDE R110, R0, 0x4, R180 ;  /* 0x00000004006e7825 */ /* 0x000fc600078e02b4 */
[----:B------:R-:W3:Y:S04]  /*21a70*/  LDL.LU.64 R180, [R1+0x1e8] ;  /* 0x0001e80001b47983 */ /* 0x000ee80000300a00 */
[----:B------:R-:W-:Y:S04]  /*21a80*/  STL.64 [R1+0xe20], R116 ;  /* 0x000e207401007387 */ /* 0x000fe80000100a00 */
[----:B------:R-:W3:Y:S04]  /*21a90*/  LDL.LU.64 R218, [R1+0xae8] ;  /* 0x000ae80001da7983 */ /* 0x000ee80000300a00 */
[----:B------:R2:W-:Y:S01]  /*21aa0*/  LDGSTS.E [R5+0x28200], desc[UR8][R116.64], P6 ;  /* 0x2820000074057fae */ /* 0x0005e2000b1a1008 */
[----:B-1----:R-:W-:-:S03]  /*21ab0*/  IMAD.WIDE R108, R0, 0x4, R172 ;  /* 0x00000004006c7825 */ /* 0x002fc600078e02ac */
[----:B------:R-:W3:Y:S04]  /*21ac0*/  LDL.LU.64 R172, [R1+0x1d0] ;  /* 0x0001d00001ac7983 */ /* 0x000ee80000300a00 */
[----:B------:R-:W-:Y:S04]  /*21ad0*/  STL.64 [R1+0xe28], R114 ;  /* 0x000e287201007387 */ /* 0x000fe80000100a00 */
[----:B------:R1:W-:Y:S01]  /*21ae0*/  LDGSTS.E [R5+0x28300], desc[UR8][R114.64], P3 ;  /* 0x2830000072057fae */ /* 0x0003e200099a1008 */
[----:B------:R-:W-:-:S03]  /*21af0*/  IMAD.WIDE R106, R0, 0x4, R188 ;  /* 0x00000004006a7825 */ /* 0x000fc600078e02bc */
[----:B------:R-:W3:Y:S04]  /*21b00*/  LDL.LU.64 R188, [R1+0xae0] ;  /* 0x000ae00001bc7983 */ /* 0x000ee80000300a00 */
[----:B------:R-:W-:Y:S04]  /*21b10*/  STL.64 [R1+0xec8], R112 ;  /* 0x000ec87001007387 */ /* 0x000fe80000100a00 */
[----:B------:R-:W3:Y:S04]  /*21b20*/  LDL.LU.64 R66, [R1+0x1b8] ;  /* 0x0001b80001427983 */ /* 0x000ee80000300a00 */
[----:B------:R-:W-:Y:S01]  /*21b30*/  STL.64 [R1+0xed0], R110 ;  /* 0x000ed06e01007387 */ /* 0x000fe20000100a00 */
[----:B------:R-:W-:-:S03]  /*21b40*/  IMAD.WIDE R104, R0, 0x4, R98 ;  /* 0x0000000400687825 */ /* 0x000fc600078e0262 */
[----:B------:R1:W-:Y:S04]  /*21b50*/  LDGSTS.E [R5+0x29200], desc[UR8][R112.64], P6 ;  /* 0x2920000070057fae */ /* 0x0003e8000b1a1008 */
[----:B------:R1:W-:Y:S04]  /*21b60*/  LDGSTS.E [R5+0x29300], desc[UR8][R110.64], P3 ;  /* 0x293000006e057fae */ /* 0x0003e800099a1008 */
[----:B------:R1:W-:Y:S04]  /*21b70*/  LDGSTS.E [R5+0x2a200], desc[UR8][R108.64], P6 ;  /* 0x2a2000006c057fae */ /* 0x0003e8000b1a1008 */
[----:B------:R1:W-:Y:S04]  /*21b80*/  LDGSTS.E [R5+0x2a300], desc[UR8][R106.64], P3 ;  /* 0x2a3000006a057fae */ /* 0x0003e800099a1008 */
        /* <DEDUP_REMOVED lines=10> */
[----:B------:R-:W3:Y:S04]  /*21c30*/  LDL.LU.64 R196, [R1+0x188] ;  /* 0x0001880001c47983 */ /* 0x000ee80000300a00 */
[----:B------:R1:W-:Y:S04]  /*21c40*/  STL.64 [R1+0x1008], R104 ;  /* 0x0010086801007387 */ /* 0x0003e80000100a00 */
[----:B------:R1:W-:Y:S04]  /*21c50*/  LDGSTS.E [R5+0x2c200], desc[UR8][R100.64], P6 ;  /* 0x2c20000064057fae */ /* 0x0003e8000b1a1008 */
[----:B------:R1:W-:Y:S01]  /*21c60*/  LDGSTS.E [R5+0x2c300], desc[UR8][R98.64], P3 ;  /* 0x2c30000062057fae */ /* 0x0003e200099a1008 */
[----:B------:R-:W-:-:S03]  /*21c70*/  IMAD.WIDE R96, R0, 0x4, R212 ;  /* 0x0000000400607825 */ /* 0x000fc600078e02d4 */
[----:B------:R-:W3:Y:S04]  /*21c80*/  LDL.LU.64 R212, [R1+0xac8] ;  /* 0x000ac80001d47983 */ /* 0x000ee80000300a00 */
[----:B------:R-:W-:Y:S01]  /*21c90*/  STL.64 [R1+0x1018], R102 ;  /* 0x0010186601007387 */ /* 0x000fe20000100a00 */
[----:B------:R-:W-:-:S03]  /*21ca0*/  IMAD.WIDE R92, R0, 0x4, R34 ;  /* 0x00000004005c7825 */ /* 0x000fc600078e0222 */
[----:B------:R-:W3:Y:S04]  /*21cb0*/  LDL.LU.64 R34, [R1+0x170] ;  /* 0x0001700001227983 */ /* 0x000ee80000300a00 */
[----:B------:R-:W-:Y:S01]  /*21cc0*/  STL.64 [R1+0x10e8], R100 ;  /* 0x0010e86401007387 */ /* 0x000fe20000100a00 */
[----:B------:R-:W-:-:S03]  /*21cd0*/  IMAD.WIDE R84, R0, 0x4, R50 ;  /* 0x0000000400547825 */ /* 0x000fc600078e0232 */
[----:B------:R-:W3:Y:S04]  /*21ce0*/  LDL.LU.64 R50, [R1+0xac0] ;  /* 0x000ac00001327983 */ /* 0x000ee80000300a00 */
[----:B------:R1:W-:Y:S01]  /*21cf0*/  STL.64 [R1+0x10f0], R98 ;  /* 0x0010f06201007387 */ /* 0x0003e20000100a00 */
[----:B------:R-:W-:-:S03]  /*21d00*/  IMAD.WIDE R76, R0, 0x4, R180 ;  /* 0x00000004004c7825 */ /* 0x000fc600078e02b4 */
[----:B------:R-:W3:Y:S04]  /*21d10*/  LDL.LU.64 R180, [R1+0x158] ;  /* 0x0001580001b47983 */ /* 0x000ee80000300a00 */
[----:B------:R-:W-:Y:S01]  /*21d20*/  STL.64 [R1+0x1150], R96 ;  /* 0x0011506001007387 */ /* 0x000fe20000100a00 */
[----:B------:R-:W-:-:S03]  /*21d30*/  IMAD.WIDE R72, R0, 0x4, R218 ;  /* 0x0000000400487825 */ /* 0x000fc600078e02da */
[----:B------:R-:W-:Y:S04]  /*21d40*/  STL.64 [R1+0x1158], R92 ;  /* 0x0011585c01007387 */ /* 0x000fe80000100a00 */
[----:B------:R1:W-:Y:S01]  /*21d50*/  LDGSTS.E [R5+0x2d200], desc[UR8][R96.64], P6 ;  /* 0x2d20000060057fae */ /* 0x0003e2000b1a1008 */
[----:B------:R-:W-:-:S03]  /*21d60*/  IMAD.WIDE R70, R0, 0x4, R172 ;  /* 0x0000000400467825 */ /* 0x000fc600078e02ac */
[----:B------:R-:W3:Y:S04]  /*21d70*/  LDL.LU.64 R172, [R1+0xab8] ;  /* 0x000ab80001ac7983 */ /* 0x000ee80000300a00 */
[----:B------:R-:W-:Y:S04]  /*21d80*/  STL.64 [R1+0x11c8], R84 ;  /* 0x0011c85401007387 */ /* 0x000fe80000100a00 */
[----:B------:R1:W-:Y:S01]  /*21d90*/  LDGSTS.E [R5+0x2d300], desc[UR8][R92.64], P3 ;  /* 0x2d3000005c057fae */ /* 0x0003e200099a1008 */
[----:B------:R-:W-:-:S03]  /*21da0*/  IMAD.WIDE R68, R0, 0x4, R188 ;  /* 0x0000000400447825 */ /* 0x000fc600078e02bc */
[----:B------:R-:W3:Y:S04]  /*21db0*/  LDL.LU.64 R188, [R1+0x140] ;  /* 0x0001400001bc7983 */ /* 0x000ee80000300a00 */
[----:B------:R-:W-:Y:S01]  /*21dc0*/  STL.64 [R1+0x11d0], R76 ;  /* 0x0011d04c01007387 */ /* 0x000fe20000100a00 */
[----:B------:R-:W-:-:S03]  /*21dd0*/  IMAD.WIDE R66, R0, 0x4, R66 ;  /* 0x0000000400427825 */ /* 0x000fc600078e0242 */
[----:B------:R-:W-:Y:S04]  /*21de0*/  STL.64 [R1+0x1248], R72 ;  /* 0x0012484801007387 */ /* 0x000fe80000100a00 */
        /* <DEDUP_REMOVED lines=14> */
[----:B------:R-:W-:Y:S01]  /*21ed0*/  STL.64 [R1+0x1850], R66 ;  /* 0x0018504201007387 */ /* 0x000fe20000100a00 */
[----:B------:R-:W-:-:S03]  /*21ee0*/  IMAD.WIDE R58, R0, 0x4, R196 ;  /* 0x00000004003a7825 */ /* 0x000fc600078e02c4 */
[----:B------:R-:W3:Y:S04]  /*21ef0*/  LDL.LU.64 R196, [R1+0xaa8] ;  /* 0x000aa80001c47983 */ /* 0x000ee80000300a00 */
[----:B------:R-:W-:Y:S04]  /*21f00*/  STL.64 [R1+0x1898], R64 ;  /* 0x0018984001007387 */ /* 0x000fe80000100a00 */
[----:B------:R1:W-:Y:S04]  /*21f10*/  LDGSTS.E [R5+0x31300], desc[UR8][R62.64], P3 ;  /* 0x313000003e057fae */ /* 0x0003e800099a1008 */
[----:B------:R1:W-:Y:S04]  /*21f20*/  LDGSTS.E [R5+0x32200], desc[UR8][R60.64], P6 ;  /* 0x322000003c057fae */ /* 0x0003e8000b1a1008 */
[----:B------:R1:W-:Y:S01]  /*21f30*/  LDGSTS.E [R5+0x32300], desc[UR8][R58.64], P3 ;  /* 0x323000003a057fae */ /* 0x0003e200099a1008 */
[----:B------:R-:W-:-:S03]  /*21f40*/  IMAD.WIDE R56, R0, 0x4, R212 ;  /* 0x0000000400387825 */ /* 0x000fc600078e02d4 */
[----:B------:R-:W3:Y:S04]  /*21f50*/  LDL.LU.64 R212, [R1+0x110] ;  /* 0x0001100001d47983 */ /* 0x000ee80000300a00 */
[----:B------:R-:W-:Y:S01]  /*21f60*/  STL.64 [R1+0x18a0], R62 ;  /* 0x0018a03e01007387 */ /* 0x000fe20000100a00 */
[----:B------:R-:W-:-:S03]  /*21f70*/  IMAD.WIDE R54, R0, 0x4, R34 ;  /* 0x0000000400367825 */ /* 0x000fc600078e0222 */
[----:B------:R-:W-:Y:S04]  /*21f80*/  STL.64 [R1+0x18e8], R60 ;  /* 0x0018e83c01007387 */ /* 0x000fe80000100a00 */
[----:B------:R-:W3:Y:S04]  /*21f90*/  LDL.LU.64 R32, [R1+0xaa0] ;  /* 0x000aa00001207983 */ /* 0x000ee80000300a00 */
[----:B------:R-:W3:Y:S04]  /*21fa0*/  LDL.LU.64 R34, [R1+0xf8] ;  /* 0x0000f80001227983 */ /* 0x000ee80000300a00 */
[----:B------:R-:W-:Y:S01]  /*21fb0*/  STL.64 [R1+0x18f0], R58 ;  /* 0x0018f03a01007387 */ /* 0x000fe20000100a00 */
[----:B------:R-:W-:-:S03]  /*21fc0*/  IMAD.WIDE R52, R0, 0x4, R50 ;  /* 0x0000000400347825 */ /* 0x000fc600078e0232 */
        /* <DEDUP_REMOVED lines=14> */
[----:B------:R1:W-:Y:S04]  /*220b0*/  STL.64 [R1+0x1998], R50 ;  /* 0x0019983201007387 */ /* 0x0003e80000100a00 */
[----:B------:R-:W3:Y:S04]  /*220c0*/  LDL.LU.64 R172, [R1+0xa58] ;  /* 0x000a580001ac7983 */ /* 0x000ee80000300a00 */
[----:B------:R-:W3:Y:S04]  /*220d0*/  LDL.LU.64 R188, [R1+0x80] ;  /* 0x0000800001bc7983 */ /* 0x000ee80000300a00 */
        /* <DEDUP_REMOVED lines=10> */
[----:B----4-:R-:W-:-:S03]  /*22180*/  IMAD.WIDE R42, R0, 0x4, R164 ;  /* 0x00000004002a7825 */ /* 0x010fc600078e02a4 */
[----:B------:R-:W4:Y:S04]  /*22190*/  LDL.LU.64 R164, [R1+0x68] ;  /* 0x0000680001a47983 */ /* 0x000f280000300a00 */
[----:B------:R-:W-:Y:S04]  /*221a0*/  STL.64 [R1+0x19f8], R46 ;  /* 0x0019f82e01007387 */ /* 0x000fe80000100a00 */
[----:B------:R1:W-:Y:S01]  /*221b0*/  LDGSTS.E [R5+0x36300], desc[UR8][R42.64], P3 ;  /* 0x363000002a057fae */ /* 0x0003e200099a1008 */
[----:B---3--:R-:W-:-:S03]  /*221c0*/  IMAD.WIDE R40, R0, 0x4, R196 ;  /* 0x0000000400287825 */ /* 0x008fc600078e02c4 */
[----:B------:R-:W3:Y:S04]  /*221d0*/  LDL.LU.64 R196, [R1+0xa48] ;  /* 0x000a480001c47983 */ /* 0x000ee80000300a00 */
[----:B------:R1:W-:Y:S01]  /*221e0*/  LDGSTS.E [R5+0x37200], desc[UR8][R40.64], P6 ;  /* 0x3720000028057fae */ /* 0x0003e2000b1a1008 */
[----:B------:R-:W-:-:S03]  /*221f0*/  IMAD.WIDE R38, R0, 0x4, R212 ;  /* 0x0000000400267825 */ /* 0x000fc600078e02d4 */
[----:B------:R-:W3:Y:S04]  /*22200*/  LDL.LU.64 R212, [R1+0x50] ;  /* 0x0000500001d47983 */ /* 0x000ee80000300a00 */
[----:B------:R-:W-:Y:S04]  /*22210*/  STL.64 [R1+0x1a40], R44 ;  /* 0x001a402c01007387 */ /* 0x000fe80000100a00 */
[----:B------:R-:W-:Y:S01]  /*22220*/  STL.64 [R1+0x1a48], R42 ;  /* 0x001a482a01007387 */ /* 0x000fe20000100a00 */
[----:B------:R-:W-:-:S03]  /*22230*/  IMAD.WIDE R36, R0, 0x4, R32 ;  /* 0x0000000400247825 */ /* 0x000fc600078e0220 */
[----:B------:R-:W-:Y:S01]  /*22240*/  STL.64 [R1+0x1a90], R40 ;  /* 0x001a902801007387 */ /* 0x000fe20000100a00 */
[----:B------:R-:W-:-:S03]  /*22250*/  IMAD.WIDE R34, R0, 0x4, R34 ;  /* 0x0000000400227825 */ /* 0x000fc600078e0222 */
[----:B------:R-:W-:Y:S04]  /*22260*/  STL.64 [R1+0x1a98], R38 ;  /* 0x001a982601007387 */ /* 0x000fe80000100a00 */
[----:B------:R1:W-:Y:S01]  /*22270*/  LDGSTS.E [R5+0x37300], desc[UR8][R38.64], P3 ;  /* 0x3730000026057fae */ /* 0x0003e200099a1008 */
[----:B------:R-:W-:-:S03]  /*22280*/  IMAD.WIDE R32, R0, 0x4, R162 ;  /* 0x0000000400207825 */ /* 0x000fc600078e02a2 */
[----:B------:R-:W-:Y:S01]  /*22290*/  STL.64 [R1+0x1ae0], R36 ;  /* 0x001ae02401007387 */ /* 0x000fe20000100a00 */
[----:B------:R-:W-:-:S03]  /*222a0*/  IMAD.WIDE R30, R0, 0x4, R170 ;  /* 0x00000004001e7825 */ /* 0x000fc600078e02aa */
[----:B------:R1:W-:Y:S01]  /*222b0*/  STL.64 [R1+0x1ae8], R34 ;  /* 0x001ae82201007387 */ /* 0x0003e20000100a00 */
[----:B------:R-:W-:-:S03]  /*222c0*/  IMAD.WIDE R28, R0, 0x4, R178 ;  /* 0x00000004001c7825 */ /* 0x000fc600078e02b2 */
[----:B------:R1:W-:Y:S01]  /*222d0*/  STL.64 [R1+0x1b30], R32 ;  /* 0x001b302001007387 */ /* 0x0003e20000100a00 */
[----:B------:R-:W-:-:S03]  /*222e0*/  IMAD.WIDE R26, R0, 0x4, R186 ;  /* 0x00000004001a7825 */ /* 0x000fc600078e02ba */
[----:B------:R1:W-:Y:S04]  /*222f0*/  STL.64 [R1+0x1b38], R30 ;  /* 0x001b381e01007387 */ /* 0x0003e80000100a00 */
[----:B------:R1:W-:Y:S01]  /*22300*/  STL.64 [R1+0x1b70], R28 ;  /* 0x001b701c01007387 */ /* 0x0003e20000100a00 */
[----:B------:R-:W-:-:S03]  /*22310*/  IMAD.WIDE R24, R0, 0x4, R202 ;  /* 0x0000000400187825 */ /* 0x000fc600078e02ca */
        /* <DEDUP_REMOVED lines=10> */
[----:B------:R1:W-:Y:S04]  /*223c0*/  STL.64 [R1+0x1c10], R16 ;  /* 0x001c101001007387 */ /* 0x0003e80000100a00 */
[----:B------:R1:W-:Y:S04]  /*223d0*/  STL.64 [R1+0x1c18], R14 ;  /* 0x001c180e01007387 */ /* 0x0003e80000100a00 */
        /* <DEDUP_REMOVED lines=12> */
[----:B--2---:R-:W-:-:S05]  /*224a0*/  IMAD.WIDE R12, R0, 0x4, R204 ;  /* 0x00000004000c7825 */ /* 0x004fca00078e02cc */
[----:B------:R2:W-:Y:S04]  /*224b0*/  STL.64 [R1+0x1c30], R12 ;  /* 0x001c300c01007387 */ /* 0x0005e80000100a00 */
[----:B------:R2:W-:Y:S01]  /*224c0*/  LDGSTS.E [R5+0x3e200], desc[UR8][R12.64], P6 ;  /* 0x3e2000000c057fae */ /* 0x0005e2000b1a1008 */
[----:B----4-:R-:W-:-:S05]  /*224d0*/  IMAD.WIDE R10, R0, 0x4, R164 ;  /* 0x00000004000a7825 */ /* 0x010fca00078e02a4 */
[----:B------:R4:W-:Y:S04]  /*224e0*/  STL.64 [R1+0x1c38], R10 ;  /* 0x001c380a01007387 */ /* 0x0009e80000100a00 */
[----:B------:R4:W-:Y:S01]  /*224f0*/  LDGSTS.E [R5+0x3e300], desc[UR8][R10.64], P3 ;  /* 0x3e3000000a057fae */ /* 0x0009e200099a1008 */
[----:B---3--:R-:W-:-:S05]  /*22500*/  IMAD.WIDE R8, R0, 0x4, R196 ;  /* 0x0000000400087825 */ /* 0x008fca00078e02c4 */
[----:B------:R3:W-:Y:S04]  /*22510*/  STL.64 [R1+0x1c50], R8 ;  /* 0x001c500801007387 */ /* 0x0007e80000100a00 */
[----:B------:R3:W-:Y:S01]  /*22520*/  LDGSTS.E [R5+0x3f200], desc[UR8][R8.64], P6 ;  /* 0x3f20000008057fae */ /* 0x0007e2000b1a1008 */
[----:B------:R-:W-:-:S05]  /*22530*/  IMAD.WIDE R6, R0, 0x4, R212 ;  /* 0x0000000400067825 */ /* 0x000fca00078e02d4 */
[----:B------:R1:W-:Y:S04]  /*22540*/  STL.64 [R1+0x1c58], R6 ;  /* 0x001c580601007387 */ /* 0x0003e80000100a00 */
[----:B------:R-:W2:Y:S04]  /*22550*/  LDL.LU.64 R204, [R1+0xb38] ;  /* 0x000b380001cc7983 */ /* 0x000ea80000300a00 */
[----:B------:R-:W3:Y:S04]  /*22560*/  LDL.LU.64 R156, [R1+0x518] ;  /* 0x00051800019c7983 */ /* 0x000ee80000300a00 */
[----:B------:R-:W4:Y:S04]  /*22570*/  LDL.LU.64 R164, [R1+0xb40] ;  /* 0x000b400001a47983 */ /* 0x000f280000300a00 */
[----:B------:R-:W4:Y:S04]  /*22580*/  LDL.LU.64 R196, [R1+0x300] ;  /* 0x0003000001c47983 */ /* 0x000f280000300a00 */
[----:B-1----:R-:W4:Y:S04]  /*22590*/  LDL.LU.64 R104, [R1+0xb50] ;  /* 0x000b500001687983 */ /* 0x002f280000300a00 */
[----:B------:R-:W4:Y:S04]  /*225a0*/  LDL.LU.64 R212, [R1+0x2f0] ;  /* 0x0002f00001d47983 */ /* 0x000f280000300a00 */
[----:B------:R-:W4:Y:S04]  /*225b0*/  LDL.LU.64 R148, [R1+0xb60] ;  /* 0x000b600001947983 */ /* 0x000f280000300a00 */
[----:B------:R-:W4:Y:S04]  /*225c0*/  LDL.LU.64 R180, [R1+0x2e0] ;  /* 0x0002e00001b47983 */ /* 0x000f280000300a00 */
[----:B------:R-:W4:Y:S04]  /*225d0*/  LDL.LU.64 R172, [R1+0xb70] ;  /* 0x000b700001ac7983 */ /* 0x000f280000300a00 */
[----:B------:R-:W4:Y:S04]  /*225e0*/  LDL.LU.64 R188, [R1+0x2d0] ;  /* 0x0002d00001bc7983 */ /* 0x000f280000300a00 */
[----:B------:R-:W4:Y:S04]  /*225f0*/  LDL.LU.64 R140, [R1+0xb80] ;  /* 0x000b8000018c7983 */ /* 0x000f280000300a00 */
[----:B------:R-:W4:Y:S04]  /*22600*/  LDL.LU.64 R98, [R1+0x2b8] ;  /* 0x0002b80001627983 */ /* 0x000f280000300a00 */
[----:B------:R1:W-:Y:S01]  /*22610*/  LDGSTS.E [R5+0x3f300], desc[UR8][R6.64], P3 ;  /* 0x3f30000006057fae */ /* 0x0003e200099a1008 */
[----:B--2---:R-:W-:-:S03]  /*22620*/  IMAD.WIDE R160, R0, 0x4, R204 ;  /* 0x0000000400a07825 */ /* 0x004fc600078e02cc */
[----:B------:R-:W2:Y:S01]  /*22630*/  LDL.LU.64 R204, [R1+0xb98] ;  /* 0x000b980001cc7983 */ /* 0x000ea20000300a00 */
[----:B---3--:R-:W-:-:S03]  /*22640*/  IMAD.WIDE R158, R0, 0x4, R156 ;  /* 0x00000004009e7825 */ /* 0x008fc600078e029c */
[----:B------:R-:W-:Y:S01]  /*22650*/  LDGSTS.E [R2+0x20400], desc[UR8][R160.64], P6 ;  /* 0x20400000a0027fae */ /* 0x000fe2000b1a1008 */
[----:B----4-:R-:W-:-:S03]  /*22660*/  IMAD.WIDE R156, R0, 0x4, R164 ;  /* 0x00000004009c7825 */ /* 0x010fc600078e02a4 */
[----:B------:R-:W3:Y:S01]  /*22670*/  LDL.LU.64 R164, [R1+0x2a0] ;  /* 0x0002a00001a47983 */ /* 0x000ee20000300a00 */
        /* <DEDUP_REMOVED lines=8> */
[----:B------:R-:W-:Y:S01]  /*22700*/  STL.64 [R1+0xf8], R156 ;  /* 0x0000f89c01007387 */ /* 0x000fe20000100a00 */
[----:B------:R-:W-:-:S03]  /*22710*/  IMAD.WIDE R148, R0, 0x4, R148 ;  /* 0x0000000400947825 */ /* 0x000fc600078e0294 */
[----:B------:R-:W4:Y:S01]  /*22720*/  LDL.LU.64 R112, [R1+0x270] ;  /* 0x0002700001707983 */ /* 0x000f220000300a00 */
[----:B------:R-:W-:-:S03]  /*22730*/  IMAD.WIDE R146, R0, 0x4, R180 ;  /* 0x0000000400927825 */ /* 0x000fc600078e02b4 */
[----:B------:R-:W-:Y:S04]  /*22740*/  STL.64 [R1+0x110], R154 ;  /* 0x0001109a01007387 */ /* 0x000fe80000100a00 */
[----:B------:R-:W4:Y:S01]  /*22750*/  LDL.LU.64 R104, [R1+0xc78] ;  /* 0x000c780001687983 */ /* 0x000f220000300a00 */
[----:B------:R-:W-:-:S03]  /*22760*/  IMAD.WIDE R144, R0, 0x4, R172 ;  /* 0x0000000400907825 */ /* 0x000fc600078e02ac */
        /* <DEDUP_REMOVED lines=8> */
[----:B------:R-:W4:Y:S04]  /*227f0*/  LDL.LU.64 R188, [R1+0x240] ;  /* 0x0002400001bc7983 */ /* 0x000f280000300a00 */
[----:B------:R-:W-:Y:S04]  /*22800*/  STL.64 [R1+0x640], R146 ;  /* 0x0006409201007387 */ /* 0x000fe80000100a00 */
[----:B------:R-:W4:Y:S04]  /*22810*/  LDL.LU.64 R98, [R1+0xc68] ;  /* 0x000c680001627983 */ /* 0x000f280000300a00 */
[----:B------:R-:W-:Y:S04]  /*22820*/  STL.64 [R1+0x768], R144 ;  /* 0x0007689001007387 */ /* 0x000fe80000100a00 */
        /* <DEDUP_REMOVED lines=10> */
[----:B------:R-:W-:Y:S01]  /*228d0*/  LDGSTS.E [R2+0x25500], desc[UR8][R134.64], P3 ;  /* 0x2550000086027fae */ /* 0x000fe200099a1008 */
[----:B--2---:R-:W-:-:S03]  /*228e0*/  IMAD.WIDE R126, R0, 0x4, R204 ;  /* 0x00000004007e7825 */ /* 0x004fc600078e02cc */
[----:B------:R-:W2:Y:S04]  /*228f0*/  LDL.LU.64 R204, [R1+0x228] ;  /* 0x0002280001cc7983 */ /* 0x000ea80000300a00 */
[----:B------:R-:W-:Y:S01]  /*22900*/  STL.64 [R1+0x770], R142 ;  /* 0x0007708e01007387 */ /* 0x000fe20000100a00 */
[----:B---3--:R-:W-:-:S03]  /*22910*/  IMAD.WIDE R122, R0, 0x4, R164 ;  /* 0x00000004007a7825 */ /* 0x008fc600078e02a4 */
[----:B------:R-:W3:Y:S01]  /*22920*/  LDL.LU.64 R164, [R1+0xc60] ;  /* 0x000c600001a47983 */ /* 0x000ee20000300a00 */
[----:B----4-:R-:W-:-:S03]  /*22930*/  IMAD.WIDE R120, R0, 0x4, R196 ;  /* 0x0000000400787825 */ /* 0x010fc600078e02c4 */
[----:B------:R-:W-:Y:S04]  /*22940*/  STL.64 [R1+0x7a0], R140 ;  /* 0x0007a08c01007387 */ /* 0x000fe80000100a00 */
[----:B------:R-:W4:Y:S04]  /*22950*/  LDL.LU.64 R196, [R1+0x210] ;  /* 0x0002100001c47983 */ /* 0x000f280000300a00 */
[----:B------:R-:W-:Y:S04]  /*22960*/  STL.64 [R1+0x7b8], R134 ;  /* 0x0007b88601007387 */ /* 0x000fe80000100a00 */
[----:B------:R-:W-:Y:S01]  /*22970*/  STL.64 [R1+0x7e8], R126 ;  /* 0x0007e87e01007387 */ /* 0x000fe20000100a00 */
[----:B------:R-:W-:-:S03]  /*22980*/  IMAD.WIDE R116, R0, 0x4, R212 ;  /* 0x0000000400747825 */ /* 0x000fc600078e02d4 */
[----:B------:R-:W4:Y:S01]  /*22990*/  LDL.LU.64 R212, [R1+0xc58] ;  /* 0x000c580001d47983 */ /* 0x000f220000300a00 */
[----:B------:R-:W-:-:S03]  /*229a0*/  IMAD.WIDE R118, R0, 0x4, R50 ;  /* 0x0000000400767825 */ /* 0x000fc600078e0232 */
[----:B------:R1:W-:Y:S04]  /*229b0*/  STL.64 [R1+0x808], R122 ;  /* 0x0008087a01007387 */ /* 0x0003e80000100a00 */
[----:B------:R-:W4:Y:S01]  /*229c0*/  LDL.LU.64 R34, [R1+0x1f8] ;  /* 0x0001f80001227983 */ /* 0x000f220000300a00 */
[----:B------:R-:W-:-:S03]  /*229d0*/  IMAD.WIDE R114, R0, 0x4, R112 ;  /* 0x0000000400727825 */ /* 0x000fc600078e0270 */
        /* <DEDUP_REMOVED lines=9> */
[----:B------:R-:W4:Y:S01]  /*22a70*/  LDL.LU.64 R172, [R1+0x1c8] ;  /* 0x0001c80001ac7983 */ /* 0x000f220000300a00 */
[----:B------:R-:W-:-:S03]  /*22a80*/  IMAD.WIDE R106, R0, 0x4, R188 ;  /* 0x00000004006a7825 */ /* 0x000fc600078e02bc */
[----:B------:R-:W-:Y:S04]  /*22a90*/  STL.64 [R1+0x950], R114 ;  /* 0x0009507201007387 */ /* 0x000fe80000100a00 */
[----:B------:R-:W4:Y:S04]  /*22aa0*/  LDL.LU.64 R188, [R1+0xc38] ;  /* 0x000c380001bc7983 */ /* 0x000f280000300a00 */
[----:B------:R-:W-:Y:S01]  /*22ab0*/  STL.64 [R1+0xa70], R112 ;  /* 0x000a707001007387 */ /* 0x000fe20000100a00 */
[----:B------:R-:W-:-:S03]  /*22ac0*/  IMAD.WIDE R104, R0, 0x4, R98 ;  /* 0x0000000400687825 */ /* 0x000fc600078e0262 */
        /* <DEDUP_REMOVED lines=21> */
[----:B------:R-:W4:Y:S04]  /*22c20*/  LDL.LU.64 R196, [R1+0x180] ;  /* 0x0001800001c47983 */ /* 0x000f280000300a00 */
[----:B------:R1:W-:Y:S01]  /*22c30*/  STL.64 [R1+0xc68], R104 ;  /* 0x000c686801007387 */ /* 0x0003e20000100a00 */
        /* <DEDUP_REMOVED lines=8> */
[----:B------:R1:W-:Y:S01]  /*22cc0*/  STL.64 [R1+0xc78], R98 ;  /* 0x000c786201007387 */ /* 0x0003e20000100a00 */
[----:B------:R-:W-:-:S03]  /*22cd0*/  IMAD.WIDE R76, R0, 0x4, R180 ;  /* 0x00000004004c7825 */ /* 0x000fc600078e02b4 */
[----:B------:R-:W4:Y:S04]  /*22ce0*/  LDL.LU.64 R180, [R1+0x150] ;  /* 0x0001500001b47983 */ /* 0x000f280000300a00 */
[----:B------:R-:W-:Y:S01]  /*22cf0*/  STL.64 [R1+0xff8], R96 ;  /* 0x000ff86001007387 */ /* 0x000fe20000100a00 */
[----:B------:R-:W-:-:S03]  /*22d00*/  IMAD.WIDE R72, R0, 0x4, R218 ;  /* 0x0000000400487825 */ /* 0x000fc600078e02da */
        /* <DEDUP_REMOVED lines=8> */
[----:B------:R-:W-:Y:S04]  /*22d90*/  STL.64 [R1+0x1140], R72 ;  /* 0x0011404801007387 */ /* 0x000fe80000100a00 */
[----:B------:R-:W-:Y:S04]  /*22da0*/  LDGSTS.E [R2+0x2b500], desc[UR8][R102.64], P3 ;  /* 0x2b50000066027fae */ /* 0x000fe800099a1008 */
[----:B------:R-:W-:Y:S04]  /*22db0*/  LDGSTS.E [R2+0x2c400], desc[UR8][R100.64], P6 ;  /* 0x2c40000064027fae */ /* 0x000fe8000b1a1008 */
[----:B------:R-:W-:Y:S04]  /*22dc0*/  LDGSTS.E [R2+0x2c500], desc[UR8][R98.64], P3 ;  /* 0x2c50000062027fae */ /* 0x000fe800099a1008 */
[----:B------:R-:W-:Y:S04]  /*22dd0*/  LDGSTS.E [R2+0x2d400], desc[UR8][R96.64], P6 ;  /* 0x2d40000060027fae */ /* 0x000fe8000b1a1008 */
        /* <DEDUP_REMOVED lines=23> */
[----:B------:R-:W4:Y:S04]  /*22f50*/  LDL.LU.64 R32, [R1+0xbf0] ;  /* 0x000bf00001207983 */ /* 0x000f280000300a00 */
        /* <DEDUP_REMOVED lines=34> */
[----:B---3--:R-:W-:-:S03]  /*23180*/  IMAD.WIDE R42, R0, 0x4, R164 ;  /* 0x00000004002a7825 */ /* 0x008fc600078e02a4 */
[----:B------:R-:W3:Y:S04]  /*23190*/  LDL.LU.64 R164, [R1+0x60] ;  /* 0x0000600001a47983 */ /* 0x000ee80000300a00 */
[----:B------:R-:W-:Y:S04]  /*231a0*/  STL.64 [R1+0x1930], R46 ;  /* 0x0019302e01007387 */ /* 0x000fe80000100a00 */
[----:B------:R1:W-:Y:S01]  /*231b0*/  LDGSTS.E [R2+0x36500], desc[UR8][R42.64], P3 ;  /* 0x365000002a027fae */ /* 0x0003e200099a1008 */
[----:B----4-:R-:W-:-:S03]  /*231c0*/  IMAD.WIDE R40, R0, 0x4, R196 ;  /* 0x0000000400287825 */ /* 0x010fc600078e02c4 */
[----:B------:R-:W4:Y:S04]  /*231d0*/  LDL.LU.64 R196, [R1+0xbb0] ;  /* 0x000bb00001c47983 */ /* 0x000f280000300a00 */
[----:B------:R1:W-:Y:S01]  /*231e0*/  LDGSTS.E [R2+0x37400], desc[UR8][R40.64], P6 ;  /* 0x3740000028027fae */ /* 0x0003e2000b1a1008 */
[----:B------:R-:W-:-:S03]  /*231f0*/  IMAD.WIDE R38, R0, 0x4, R212 ;  /* 0x0000000400267825 */ /* 0x000fc600078e02d4 */
[----:B------:R-:W1:Y:S04]  /*23200*/  LDL.LU.64 R212, [R1+0x48] ;  /* 0x0000480001d47983 */ /* 0x000e680000300a00 */
        /* <DEDUP_REMOVED lines=41> */
[----:B--2---:R-:W-:-:S04]  /*234a0*/  IMAD.WIDE R12, R0, 0x4, R204 ;  /* 0x00000004000c7825 */ /* 0x004fc800078e02cc */
[C---:B---3--:R-:W-:Y:S01]  /*234b0*/  IMAD.WIDE R10, R0.reuse, 0x4, R164 ;  /* 0x00000004000a7825 */ /* 0x048fe200078e02a4 */
[----:B------:R2:W-:Y:S04]  /*234c0*/  STL.64 [R1+0x1bd0], R12 ;  /* 0x001bd00c01007387 */ /* 0x0005e80000100a00 */
[----:B------:R3:W-:Y:S04]  /*234d0*/  STL.64 [R1+0x1bd8], R10 ;  /* 0x001bd80a01007387 */ /* 0x0007e80000100a00 */
[----:B------:R2:W-:Y:S01]  /*234e0*/  LDGSTS.E [R2+0x3e400], desc[UR8][R12.64], P6 ;  /* 0x3e4000000c027fae */ /* 0x0005e2000b1a1008 */
[----:B----4-:R-:W-:-:S03]  /*234f0*/  IMAD.WIDE R8, R0, 0x4, R196 ;  /* 0x0000000400087825 */ /* 0x010fc600078e02c4 */
[----:B------:R3:W-:Y:S01]  /*23500*/  LDGSTS.E [R2+0x3e500], desc[UR8][R10.64], P3 ;  /* 0x3e5000000a027fae */ /* 0x0007e200099a1008 */
[----:B-1----:R-:W-:-:S03]  /*23510*/  IMAD.WIDE R6, R0, 0x4, R212 ;  /* 0x0000000400067825 */ /* 0x002fc600078e02d4 */
[----:B------:R1:W-:Y:S04]  /*23520*/  STL.64 [R1+0x1c00], R8 ;  /* 0x001c000801007387 */ /* 0x0003e80000100a00 */
[----:B------:R4:W-:Y:S04]  /*23530*/  STL.64 [R1+0x1c08], R6 ;  /* 0x001c080601007387 */ /* 0x0009e80000100a00 */
[----:B------:R-:W2:Y:S04]  /*23540*/  LDL.LU.64 R164, [R1+0xc80] ;  /* 0x000c800001a47983 */ /* 0x000ea80000300a00 */
[----:B------:R-:W3:Y:S04]  /*23550*/  LDL.LU.64 R122, [R1+0x308] ;  /* 0x00030800017a7983 */ /* 0x000ee80000300a00 */
[----:B------:R-:W4:Y:S04]  /*23560*/  LDL.LU.64 R196, [R1+0xc88] ;  /* 0x000c880001c47983 */ /* 0x000f280000300a00 */
        /* <DEDUP_REMOVED lines=10> */
[----:B------:R1:W-:Y:S04]  /*23610*/  LDGSTS.E [R2+0x3f400], desc[UR8][R8.64], P6 ;  /* 0x3f40000008027fae */ /* 0x0003e8000b1a1008 */
[----:B------:R1:W-:Y:S01]  /*23620*/  LDGSTS.E [R2+0x3f500], desc[UR8][R6.64], P3 ;  /* 0x3f50000006027fae */ /* 0x0003e200099a1008 */
[----:B--2---:R-:W-:-:S03]  /*23630*/  IMAD.WIDE R92, R0, 0x4, R164 ;  /* 0x00000004005c7825 */ /* 0x004fc600078e02a4 */
[----:B------:R-:W2:Y:S01]  /*23640*/  LDL.LU.64 R164, [R1+0x298] ;  /* 0x0002980001a47983 */ /* 0x000ea20000300a00 */
[----:B---3--:R-:W-:-:S03]  /*23650*/  IMAD.WIDE R126, R0, 0x4, R122 ;  /* 0x00000004007e7825 */ /* 0x008fc600078e027a */
[----:B------:R-:W-:Y:S01]  /*23660*/  LDGSTS.E [R242+0x20600], desc[UR8][R92.64], P6 ;  /* 0x206000005cf27fae */ /* 0x000fe2000b1a1008 */
[----:B----4-:R-:W-:-:S03]  /*23670*/  IMAD.WIDE R160, R0, 0x4, R196 ;  /* 0x0000000400a07825 */ /* 0x010fc600078e02c4 */
[----:B------:R-:W3:Y:S04]  /*23680*/  LDL.LU.64 R196, [R1+0xd18] ;  /* 0x000d180001c47983 */ /* 0x000ee80000300a00 */
[----:B------:R-:W4:Y:S01]  /*23690*/  LDL.LU.64 R120, [R1+0x280] ;  /* 0x0002800001787983 */ /* 0x000f220000300a00 */
[----:B------:R-:W-:-:S03]  /*236a0*/  IMAD.WIDE R158, R0, 0x4, R104 ;  /* 0x00000004009e7825 */ /* 0x000fc600078e0268 */
[----:B------:R-:W-:Y:S01]  /*236b0*/  LDGSTS.E [R242+0x20700], desc[UR8][R126.64], P3 ;  /* 0x207000007ef27fae */ /* 0x000fe200099a1008 */
[----:B------:R-:W-:-:S03]  /*236c0*/  IMAD.WIDE R154, R0, 0x4, R212 ;  /* 0x00000004009a7825 */ /* 0x000fc600078e02d4 */
[----:B------:R-:W4:Y:S01]  /*236d0*/  LDL.LU.64 R212, [R1+0xd28] ;  /* 0x000d280001d47983 */ /* 0x000f220000300a00 */
[----:B------:R-:W-:-:S03]  /*236e0*/  IMAD.WIDE R156, R0, 0x4, R156 ;  /* 0x00000004009c7825 */ /* 0x000fc600078e029c */
        /* <DEDUP_REMOVED lines=38> */
[----:B------:R-:W-:Y:S04]  /*23950*/  STL.64 [R1+0x788], R142 ;  /* 0x0007888e01007387 */ /* 0x000fe80000100a00 */
[----:B------:R-:W-:Y:S01]  /*23960*/  STL.64 [R1+0x7c0], R140 ;  /* 0x0007c08c01007387 */ /* 0x000fe20000100a00 */
[----:B----4-:R-:W-:-:S03]  /*23970*/  IMAD.WIDE R118, R0, 0x4, R212 ;  /* 0x0000000400767825 */ /* 0x010fc600078e02d4 */
        /* <DEDUP_REMOVED lines=20> */
[----:B------:R-:W4:Y:S01]  /*23ac0*/  LDL.LU.64 R66, [R1+0x1a8] ;  /* 0x0001a80001427983 */ /* 0x000f220000300a00 */
[----:B------:R-:W-:-:S03]  /*23ad0*/  IMAD.WIDE R104, R0, 0x4, R204 ;  /* 0x0000000400687825 */ /* 0x000fc600078e02cc */
[----:B------:R1:W-:Y:S04]  /*23ae0*/  STL.64 [R1+0x968], R112 ;  /* 0x0009687001007387 */ /* 0x0003e80000100a00 */
        /* <DEDUP_REMOVED lines=18> */
[----:B------:R-:W3:Y:S04]  /*23c10*/  LDL.LU.64 R196, [R1+0x178] ;  /* 0x0001780001c47983 */ /* 0x000ee80000300a00 */
[----:B------:R-:W-:Y:S01]  /*23c20*/  STL.64 [R1+0xa80], R106 ;  /* 0x000a806a01007387 */ /* 0x000fe20000100a00 */
[----:B----4-:R-:W-:-:S03]  /*23c30*/  IMAD.WIDE R98, R0, 0x4, R212 ;  /* 0x0000000400627825 */ /* 0x010fc600078e02d4 */
        /* <DEDUP_REMOVED lines=21> */
[----:B------:R-:W-:Y:S01]  /*23d90*/  LDGSTS.E [R242+0x2c600], desc[UR8][R102.64], P6 ;  /* 0x2c60000066f27fae */ /* 0x000fe2000b1a1008 */
[----:B------:R-:W-:-:S03]  /*23da0*/  IMAD.WIDE R64, R0, 0x4, R204 ;  /* 0x0000000400407825 */ /* 0x000fc600078e02cc */
[----:B------:R-:W4:Y:S04]  /*23db0*/  LDL.LU.64 R204, [R1+0xdb8] ;  /* 0x000db80001cc7983 */ /* 0x000f280000300a00 */
[----:B------:R1:W-:Y:S04]  /*23dc0*/  STL.64 [R1+0xcc0], R70 ;  /* 0x000cc04601007387 */ /* 0x0003e80000100a00 */
[----:B------:R-:W-:Y:S04]  /*23dd0*/  LDGSTS.E [R242+0x2c700], desc[UR8][R100.64], P3 ;  /* 0x2c70000064f27fae */ /* 0x000fe800099a1008 */
[----:B------:R-:W-:Y:S04]  /*23de0*/  LDGSTS.E [R242+0x2d600], desc[UR8][R98.64], P6 ;  /* 0x2d60000062f27fae */ /* 0x000fe8000b1a1008 */
[----:B------:R-:W-:Y:S04]  /*23df0*/  LDGSTS.E [R242+0x2d700], desc[UR8][R96.64], P3 ;  /* 0x2d70000060f27fae */ /* 0x000fe800099a1008 */
[----:B------:R-:W-:Y:S04]  /*23e00*/  LDGSTS.E [R242+0x2e600], desc[UR8][R84.64], P6 ;  /* 0x2e60000054f27fae */ /* 0x000fe8000b1a1008 */
[----:B------:R-:W-:Y:S04]  /*23e10*/  LDGSTS.E [R242+0x2e700], desc[UR8][R76.64], P3 ;  /* 0x2e7000004cf27fae */ /* 0x000fe800099a1008 */
[----:B------:R-:W-:Y:S04]  /*23e20*/  LDGSTS.E [R242+0x2f600], desc[UR8][R72.64], P6 ;  /* 0x2f60000048f27fae */ /* 0x000fe8000b1a1008 */
        /* <DEDUP_REMOVED lines=8> */
[----:B------:R-:W-:Y:S01]  /*23eb0*/  STL.64 [R1+0xdf8], R66 ;  /* 0x000df84201007387 */ /* 0x000fe20000100a00 */
[----:B------:R-:W-:-:S03]  /*23ec0*/  IMAD.WIDE R58, R0, 0x4, R196 ;  /* 0x00000004003a7825 */ /* 0x000fc600078e02c4 */
[----:B------:R-:W3:Y:S04]  /*23ed0*/  LDL.LU.64 R196, [R1+0xdb0] ;  /* 0x000db00001c47983 */ /* 0x000ee80000300a00 */
[----:B------:R-:W-:Y:S01]  /*23ee0*/  STL.64 [R1+0xde8], R64 ;  /* 0x000de84001007387 */ /* 0x000fe20000100a00 */
[----:B----4-:R-:W-:-:S03]  /*23ef0*/  IMAD.WIDE R56, R0, 0x4, R212 ;  /* 0x0000000400387825 */ /* 0x010fc600078e02d4 */
        /* <DEDUP_REMOVED lines=21> */
[----:B------:R-:W4:Y:S01]  /*24050*/  LDL.LU.64 R180, [R1+0x88] ;  /* 0x0000880001b47983 */ /* 0x000f220000300a00 */
[----:B------:R-:W-:-:S03]  /*24060*/  IMAD.WIDE R44, R0, 0x4, R204 ;  /* 0x00000004002c7825 */ /* 0x000fc600078e02cc */
[----:B------:R1:W-:Y:S04]  /*24070*/  STL.64 [R1+0x1830], R50 ;  /* 0x0018303201007387 */ /* 0x0003e80000100a00 */
[----:B------:R-:W4:Y:S04]  /*24080*/  LDL.LU.64 R172, [R1+0xd80] ;  /* 0x000d800001ac7983 */ /* 0x000f280000300a00 */
[----:B------:R-:W4:Y:S04]  /*24090*/  LDL.LU.64 R188, [R1+0x70] ;  /* 0x0000700001bc7983 */ /* 0x000f280000300a00 */
[----:B------:R-:W-:Y:S04]  /*240a0*/  STL.64 [R1+0x1878], R48 ;  /* 0x0018783001007387 */ /* 0x000fe80000100a00 */
        /* <DEDUP_REMOVED lines=15> */
[----:B---3--:R-:W-:-:S03]  /*241a0*/  IMAD.WIDE R40, R0, 0x4, R196 ;  /* 0x0000000400287825 */ /* 0x008fc600078e02c4 */
[----:B------:R-:W1:Y:S04]  /*241b0*/  LDL.LU.64 R196, [R1+0xd70] ;  /* 0x000d700001c47983 */ /* 0x000e680000300a00 */
[----:B------:R3:W-:Y:S01]  /*241c0*/  LDGSTS.E [R242+0x37600], desc[UR8][R40.64], P6 ;  /* 0x3760000028f27fae */ /* 0x0007e2000b1a1008 */
[----:B----4-:R-:W-:-:S03]  /*241d0*/  IMAD.WIDE R38, R0, 0x4, R212 ;  /* 0x0000000400267825 */ /* 0x010fc600078e02d4 */
[----:B------:R-:W4:Y:S04]  /*241e0*/  LDL.LU.64 R212, [R1+0x40] ;  /* 0x0000400001d47983 */ /* 0x000f280000300a00 */
        /* <DEDUP_REMOVED lines=12> */
[----:B------:R-:W-:Y:S01]  /*242b0*/  STL.64 [R1+0x19d0], R32 ;  /* 0x0019d02001007387 */ /* 0x000fe20000100a00 */
[----:B------:R-:W-:-:S03]  /*242c0*/  IMAD.WIDE R26, R0, 0x4, R186 ;  /* 0x00000004001a7825 */ /* 0x000fc600078e02ba */
[----:B------:R-:W-:Y:S04]  /*242d0*/  STL.64 [R1+0x19d8], R30 ;  /* 0x0019d81e01007387 */ /* 0x000fe80000100a00 */
[----:B------:R-:W-:Y:S01]  /*242e0*/  STL.64 [R1+0x1a20], R28 ;  /* 0x001a201c01007387 */ /* 0x000fe20000100a00 */
        /* <DEDUP_REMOVED lines=31> */
[----:B-1----:R-:W-:-:S04]  /*244e0*/  IMAD.WIDE R8, R0, 0x4, R196 ;  /* 0x0000000400087825 */ /* 0x002fc800078e02c4 */
[C---:B----4-:R-:W-:Y:S01]  /*244f0*/  IMAD.WIDE R6, R0.reuse, 0x4, R212 ;  /* 0x0000000400067825 */ /* 0x050fe200078e02d4 */
[----:B------:R1:W-:Y:S04]  /*24500*/  STL.64 [R1+0x1b90], R8 ;  /* 0x001b900801007387 */ /* 0x0003e80000100a00 */
[----:B------:R4:W-:Y:S04]  /*24510*/  STL.64 [R1+0x1b98], R6 ;  /* 0x001b980601007387 */ /* 0x0009e80000100a00 */
[----:B------:R-:W2:Y:S04]  /*24520*/  LDL.LU.64 R112, [R1+0xe48] ;  /* 0x000e480001707983 */ /* 0x000ea80000300a00 */
        /* <DEDUP_REMOVED lines=18> */
[----:B------:R-:W3:Y:S01]  /*24650*/  LDL.LU.64 R122, [R1+0x3d8] ;  /* 0x0003d800017a7983 */ /* 0x000ee20000300a00 */
[----:B----4-:R-:W-:-:S03]  /*24660*/  IMAD.WIDE R160, R0, 0x4, R212 ;  /* 0x0000000400a07825 */ /* 0x010fc600078e02d4 */
[----:B------:R-:W4:Y:S01]  /*24670*/  LDL.LU.64 R212, [R1+0xfd8] ;  /* 0x000fd80001d47983 */ /* 0x000f220000300a00 */
[----:B------:R-:W-:-:S04]  /*24680*/  IMAD.WIDE R162, R0, 0x4, R104 ;  /* 0x0000000400a27825 */ /* 0x000fc800078e0268 */
[C---:B------:R-:W-:Y:S02]  /*24690*/  IMAD.WIDE R72, R0.reuse, 0x4, R112 ;  /* 0x0000000400487825 */ /* 0x040fe400078e0270 */
[----:B------:R-:W4:Y:S02]  /*246a0*/  LDL.LU.64 R112, [R1+0x3d0] ;  /* 0x0003d00001707983 */ /* 0x000f240000300a00 */
[C---:B------:R-:W-:Y:S02]  /*246b0*/  IMAD.WIDE R158, R0.reuse, 0x4, R98 ;  /* 0x00000004009e7825 */ /* 0x040fe400078e0262 */
[----:B------:R-:W-:Y:S02]  /*246c0*/  STL.64 [R1+0x20], R162 ;  /* 0x000020a201007387 */ /* 0x000fe40000100a00 */
[C---:B------:R-:W-:Y:S02]  /*246d0*/  IMAD.WIDE R156, R0.reuse, 0x4, R156 ;  /* 0x00000004009c7825 */ /* 0x040fe400078e029c */
[----:B------:R-:W4:Y:S02]  /*246e0*/  LDL.LU.64 R98, [R1+0xfe8] ;  /* 0x000fe80001627983 */ /* 0x000f240000300a00 */
[----:B------:R-:W-:-:S02]  /*246f0*/  IMAD.WIDE R152, R0, 0x4, R180 ;  /* 0x0000000400987825 */ /* 0x000fc400078e02b4 */
[----:B------:R-:W-:Y:S02]  /*24700*/  STL.64 [R1+0x88], R160 ;  /* 0x000088a001007387 */ /* 0x000fe40000100a00 */
[C---:B------:R-:W-:Y:S02]  /*24710*/  IMAD.WIDE R154, R0.reuse, 0x4, R148 ;  /* 0x00000004009a7825 */ /* 0x040fe400078e0294 */
[----:B------:R-:W4:Y:S02]  /*24720*/  LDL.LU.64 R180, [R1+0x3c8] ;  /* 0x0003c80001b47983 */ /* 0x000f240000300a00 */
[C---:B------:R-:W-:Y:S02]  /*24730*/  IMAD.WIDE R150, R0.reuse, 0x4, R172 ;  /* 0x0000000400967825 */ /* 0x040fe400078e02ac */
[----:B------:R-:W-:Y:S02]  /*24740*/  STL.64 [R1+0xa0], R158 ;  /* 0x0000a09e01007387 */ /* 0x000fe40000100a00 */
[----:B------:R-:W-:-:S02]  /*24750*/  IMAD.WIDE R148, R0, 0x4, R188 ;  /* 0x0000000400947825 */ /* 0x000fc400078e02bc */
        /* <DEDUP_REMOVED lines=28> */
[----:B------:R-:W2:Y:S01]  /*24920*/  LDL.LU.64 R196, [R1+0x3b0] ;  /* 0x0003b00001c47983 */ /* 0x000ea20000300a00 */
[----:B---3--:R-:W-:-:S03]  /*24930*/  IMAD.WIDE R134, R0, 0x4, R122 ;  /* 0x0000000400867825 */ /* 0x008fc600078e027a */
[----:B------:R-:W-:Y:S04]  /*24940*/  STL.64 [R1+0x3e8], R146 ;  /* 0x0003e89201007387 */ /* 0x000fe80000100a00 */
        /* <DEDUP_REMOVED lines=27> */
[----:B------:R-:W4:Y:S04]  /*24b00*/  LDL.LU.64 R164, [R1+0x388] ;  /* 0x0003880001a47983 */ /* 0x000f280000300a00 */
[----:B------:R1:W-:Y:S04]  /*24b10*/  STL.64 [R1+0x978], R112 ;  /* 0x0009787001007387 */ /* 0x0003e80000100a00 */
[----:B------:R-:W4:Y:S04]  /*24b20*/  LDL.LU.64 R58, [R1+0x10c8] ;  /* 0x0010c800013a7983 */ /* 0x000f280000300a00 */
        /* <DEDUP_REMOVED lines=13> */
[----:B------:R-:W-:Y:S04]  /*24c00*/  STL.64 [R1+0x9f8], R110 ;  /* 0x0009f86e01007387 */ /* 0x000fe80000100a00 */
[----:B------:R-:W-:Y:S01]  /*24c10*/  LDGSTS.E [R3+0x2c900], desc[UR8][R104.64], P3 ;  /* 0x2c90000068037fae */ /* 0x000fe200099a1008 */
[----:B---3--:R-:W-:-:S03]  /*24c20*/  IMAD.WIDE R102, R0, 0x4, R212 ;  /* 0x0000000400667825 */ /* 0x008fc600078e02d4 */
[----:B------:R-:W3:Y:S04]  /*24c30*/  LDL.LU.64 R212, [R1+0x10c0] ;  /* 0x0010c00001d47983 */ /* 0x000ee80000300a00 */
[----:B------:R-:W-:Y:S04]  /*24c40*/  STL.64 [R1+0xa08], R108 ;  /* 0x000a086c01007387 */ /* 0x000fe80000100a00 */
[----:B------:R-:W3:Y:S01]  /*24c50*/  LDL.LU.64 R34, [R1+0x378] ;  /* 0x0003780001227983 */ /* 0x000ee20000300a00 */
[----:B----4-:R-:W-:-:S03]  /*24c60*/  IMAD.WIDE R100, R0, 0x4, R50 ;  /* 0x0000000400647825 */ /* 0x010fc600078e0232 */
        /* <DEDUP_REMOVED lines=20> */
[----:B------:R-:W-:Y:S01]  /*24db0*/  STL.64 [R1+0xbd8], R76 ;  /* 0x000bd84c01007387 */ /* 0x000fe20000100a00 */
[----:B------:R-:W-:-:S03]  /*24dc0*/  IMAD.WIDE R62, R0, 0x4, R164 ;  /* 0x00000004003e7825 */ /* 0x000fc600078e02a4 */
[----:B------:R-:W4:Y:S04]  /*24dd0*/  LDL.LU.64 R164, [R1+0x360] ;  /* 0x0003600001a47983 */ /* 0x000f280000300a00 */
[----:B------:R1:W-:Y:S01]  /*24de0*/  STL.64 [R1+0xc28], R68 ;  /* 0x000c284401007387 */ /* 0x0003e20000100a00 */
[----:B------:R-:W-:-:S03]  /*24df0*/  IMAD.WIDE R60, R0, 0x4, R58 ;  /* 0x00000004003c7825 */ /* 0x000fc600078e023a */
[----:B------:R1:W-:Y:S04]  /*24e00*/  STL.64 [R1+0xc38], R66 ;  /* 0x000c384201007387 */ /* 0x0003e80000100a00 */
        /* <DEDUP_REMOVED lines=9> */
[----:B------:R1:W-:Y:S01]  /*24ea0*/  LDGSTS.E [R3+0x32800], desc[UR8][R60.64], P6 ;  /* 0x328000003c037fae */ /* 0x0003e2000b1a1008 */
[----:B--2---:R-:W-:-:S03]  /*24eb0*/  IMAD.WIDE R58, R0, 0x4, R196 ;  /* 0x00000004003a7825 */ /* 0x004fc600078e02c4 */
[----:B------:R-:W2:Y:S04]  /*24ec0*/  LDL.LU.64 R196, [R1+0x10a0] ;  /* 0x0010a00001c47983 */ /* 0x000ea80000300a00 */
[----:B------:R1:W-:Y:S04]  /*24ed0*/  STL.64 [R1+0xcd8], R64 ;  /* 0x000cd84001007387 */ /* 0x0003e80000100a00 */
[----:B------:R1:W-:Y:S01]  /*24ee0*/  LDGSTS.E [R3+0x32900], desc[UR8][R58.64], P3 ;  /* 0x329000003a037fae */ /* 0x0003e200099a1008 */
[----:B---3--:R-:W-:-:S03]  /*24ef0*/  IMAD.WIDE R56, R0, 0x4, R212 ;  /* 0x0000000400387825 */ /* 0x008fc600078e02d4 */
[----:B------:R-:W3:Y:S04]  /*24f00*/  LDL.LU.64 R212, [R1+0x358] ;  /* 0x0003580001d47983 */ /* 0x000ee80000300a00 */
[----:B------:R1:W-:Y:S01]  /*24f10*/  STL.64 [R1+0xd00], R62 ;  /* 0x000d003e01007387 */ /* 0x0003e20000100a00 */
[----:B------:R-:W-:-:S03]  /*24f20*/  IMAD.WIDE R54, R0, 0x4, R34 ;  /* 0x0000000400367825 */ /* 0x000fc600078e0222 */
[----:B------:R-:W-:Y:S04]  /*24f30*/  STL.64 [R1+0xd90], R60 ;  /* 0x000d903c01007387 */ /* 0x000fe80000100a00 */
[----:B------:R-:W3:Y:S04]  /*24f40*/  LDL.LU.64 R26, [R1+0x1098] ;  /* 0x00109800011a7983 */ /* 0x000ee80000300a00 */
[----:B------:R-:W3:Y:S04]  /*24f50*/  LDL.LU.64 R34, [R1+0x350] ;  /* 0x0003500001227983 */ /* 0x000ee80000300a00 */
[----:B------:R-:W-:Y:S01]  /*24f60*/  STL.64 [R1+0xda8], R58 ;  /* 0x000da83a01007387 */ /* 0x000fe20000100a00 */
[----:B----4-:R-:W-:-:S03]  /*24f70*/  IMAD.WIDE R52, R0, 0x4, R50 ;  /* 0x0000000400347825 */ /* 0x010fc600078e0232 */
        /* <DEDUP_REMOVED lines=15> */
[----:B------:R1:W-:Y:S01]  /*25070*/  STL.64 [R1+0xfc0], R50 ;  /* 0x000fc03201007387 */ /* 0x0003e20000100a00 */
        /* <DEDUP_REMOVED lines=16> */
[----:B------:R-:W1:Y:S04]  /*25180*/  LDL.LU.64 R196, [R1+0x1060] ;  /* 0x0010600001c47983 */ /* 0x000e680000300a00 */
[----:B------:R2:W-:Y:S01]  /*25190*/  LDGSTS.E [R3+0x37800], desc[UR8][R40.64], P6 ;  /* 0x3780000028037fae */ /* 0x0005e2000b1a1008 */
[----:B---3--:R-:W-:-:S03]  /*251a0*/  IMAD.WIDE R38, R0, 0x4, R212 ;  /* 0x0000000400267825 */ /* 0x008fc600078e02d4 */
[----:B------:R-:W3:Y:S04]  /*251b0*/  LDL.LU.64 R212, [R1+0x318] ;  /* 0x0003180001d47983 */ /* 0x000ee80000300a00 */
[----:B------:R-:W-:Y:S04]  /*251c0*/  STL.64 [R1+0x10a8], R44 ;  /* 0x0010a82c01007387 */ /* 0x000fe80000100a00 */
[----:B------:R-:W-:Y:S01]  /*251d0*/  STL.64 [R1+0x10b0], R42 ;  /* 0x0010b02a01007387 */ /* 0x000fe20000100a00 */
[----:B------:R-:W-:-:S03]  /*251e0*/  IMAD.WIDE R36, R0, 0x4, R26 ;  /* 0x0000000400247825 */ /* 0x000fc600078e021a */
[----:B------:R-:W-:Y:S01]  /*251f0*/  STL.64 [R1+0x1868], R40 ;  /* 0x0018682801007387 */ /* 0x000fe20000100a00 */
[----:B------:R-:W-:-:S03]  /*25200*/  IMAD.WIDE R34, R0, 0x4, R34 ;  /* 0x0000000400227825 */ /* 0x000fc600078e0222 */
[----:B------:R-:W-:Y:S01]  /*25210*/  STL.64 [R1+0x1870], R38 ;  /* 0x0018702601007387 */ /* 0x000fe20000100a00 */
[----:B----4-:R-:W-:-:S03]  /*25220*/  IMAD.WIDE R32, R0, 0x4, R32 ;  /* 0x0000000400207825 */ /* 0x010fc600078e0220 */
[----:B------:R-:W-:Y:S01]  /*25230*/  STL.64 [R1+0x18b8], R36 ;  /* 0x0018b82401007387 */ /* 0x000fe20000100a00 */
[----:B------:R-:W-:-:S03]  /*25240*/  IMAD.WIDE R30, R0, 0x4, R170 ;  /* 0x00000004001e7825 */ /* 0x000fc600078e02aa */
[----:B------:R4:W-:Y:S04]  /*25250*/  STL.64 [R1+0x18c0], R34 ;  /* 0x0018c02201007387 */ /* 0x0009e80000100a00 */
[----:B------:R1:W-:Y:S01]  /*25260*/  STL.64 [R1+0x1908], R32 ;  /* 0x0019082001007387 */ /* 0x0003e20000100a00 */
[----:B------:R-:W-:-:S03]  /*25270*/  IMAD.WIDE R28, R0, 0x4, R178 ;  /* 0x00000004001c7825 */ /* 0x000fc600078e02b2 */
[----:B------:R-:W-:Y:S01]  /*25280*/  STL.64 [R1+0x1910], R30 ;  /* 0x0019101e01007387 */ /* 0x000fe20000100a00 */
        /* <DEDUP_REMOVED lines=33> */
[----:B------:R1:W-:Y:S02]  /*254a0*/  LDGSTS.E [R3+0x3e900], desc[UR8][R10.64], P3 ;  /* 0x3e9000000a037fae */ /* 0x0003e400099a1008 */
[----:B-1----:R-:W-:-:S05]  /*254b0*/  IMAD.WIDE R8, R0, 0x4, R196 ;  /* 0x0000000400087825 */ /* 0x002fca00078e02c4 */
[----:B------:R1:W-:Y:S04]  /*254c0*/  STL.64 [R1+0x1b00], R8 ;  /* 0x001b000801007387 */ /* 0x0003e80000100a00 */
[----:B------:R1:W-:Y:S01]  /*254d0*/  LDGSTS.E [R3+0x3f800], desc[UR8][R8.64], P6 ;  /* 0x3f80000008037fae */ /* 0x0003e2000b1a1008 */
[----:B---3--:R-:W-:-:S05]  /*254e0*/  IMAD.WIDE R6, R0, 0x4, R212 ;  /* 0x0000000400067825 */ /* 0x008fca00078e02d4 */
        /* <DEDUP_REMOVED lines=23> */
[----:B------:R-:W4:Y:S01]  /*25660*/  LDL.LU.64 R212, [R1+0x1170] ;  /* 0x0011700001d47983 */ /* 0x000f220000300a00 */
[----:B------:R-:W-:-:S03]  /*25670*/  IMAD.WIDE R166, R0, 0x4, R140 ;  /* 0x0000000400a67825 */ /* 0x000fc600078e028c */
[----:B------:R-:W3:Y:S01]  /*25680*/  LDL.LU.64 R140, [R1+0x4d8] ;  /* 0x0004d800018c7983 */ /* 0x000ee20000300a00 */
[----:B------:R-:W-:-:S03]  /*25690*/  IMAD.WIDE R164, R0, 0x4, R164 ;  /* 0x0000000400a47825 */ /* 0x000fc600078e02a4 */
[----:B------:R-:W-:Y:S01]  /*256a0*/  LDGSTS.E [R248+0x20b00], desc[UR8][R66.64], P3 ;  /* 0x20b0000042f87fae */ /* 0x000fe200099a1008 */
[----:B------:R-:W-:-:S03]  /*256b0*/  IMAD.WIDE R162, R0, 0x4, R104 ;  /* 0x0000000400a27825 */ /* 0x000fc600078e0268 */
[----:B------:R-:W3:Y:S01]  /*256c0*/  LDL.LU.64 R104, [R1+0x1178] ;  /* 0x0011780001687983 */ /* 0x000ee20000300a00 */
[----:B------:R-:W-:-:S03]  /*256d0*/  IMAD.WIDE R160, R0, 0x4, R98 ;  /* 0x0000000400a07825 */ /* 0x000fc600078e0262 */
[----:B------:R-:W-:Y:S01]  /*256e0*/  STL.64 [R1+0x28], R166 ;  /* 0x000028a601007387 */ /* 0x000fe20000100a00 */
[----:B------:R-:W-:-:S03]  /*256f0*/  IMAD.WIDE R158, R0, 0x4, R180 ;  /* 0x00000004009e7825 */ /* 0x000fc600078e02b4 */
[----:B------:R-:W3:Y:S04]  /*25700*/  LDL.LU.64 R98, [R1+0x4d0] ;  /* 0x0004d00001627983 */ /* 0x000ee80000300a00 */
[----:B------:R-:W-:Y:S01]  /*25710*/  STL.64 [R1+0x40], R164 ;  /* 0x000040a401007387 */ /* 0x000fe20000100a00 */
[----:B------:R-:W-:-:S03]  /*25720*/  IMAD.WIDE R156, R0, 0x4, R156 ;  /* 0x00000004009c7825 */ /* 0x000fc600078e029c */
[----:B------:R-:W3:Y:S01]  /*25730*/  LDL.LU.64 R180, [R1+0x1180] ;  /* 0x0011800001b47983 */ /* 0x000ee20000300a00 */
[----:B------:R-:W-:-:S03]  /*25740*/  IMAD.WIDE R154, R0, 0x4, R172 ;  /* 0x00000004009a7825 */ /* 0x000fc600078e02ac */
[----:B------:R-:W-:Y:S04]  /*25750*/  STL.64 [R1+0xb8], R162 ;  /* 0x0000b8a201007387 */ /* 0x000fe80000100a00 */
[----:B------:R-:W3:Y:S01]  /*25760*/  LDL.LU.64 R172, [R1+0x4c8] ;  /* 0x0004c80001ac7983 */ /* 0x000ee20000300a00 */
[----:B------:R-:W-:-:S03]  /*25770*/  IMAD.WIDE R150, R0, 0x4, R188 ;  /* 0x0000000400967825 */ /* 0x000fc600078e02bc */
[----:B------:R-:W-:Y:S01]  /*25780*/  STL.64 [R1+0xd0], R160 ;  /* 0x0000d0a001007387 */ /* 0x000fe20000100a00 */
[----:B------:R-:W-:-:S03]  /*25790*/  IMAD.WIDE R152, R0, 0x4, R148 ;  /* 0x0000000400987825 */ /* 0x000fc600078e0294 */
[----:B------:R-:W3:Y:S01]  /*257a0*/  LDL.LU.64 R112, [R1+0x1188] ;  /* 0x0011880001707983 */ /* 0x000ee20000300a00 */
[----:B------:R-:W-:-:S03]  /*257b0*/  IMAD.WIDE R148, R0, 0x4, R204 ;  /* 0x0000000400947825 */ /* 0x000fc600078e02cc */
[----:B------:R-:W-:Y:S04]  /*257c0*/  STL.64 [R1+0x128], R158 ;  /* 0x0001289e01007387 */ /* 0x000fe80000100a00 */
[----:B------:R-:W3:Y:S04]  /*257d0*/  LDL.LU.64 R188, [R1+0x4c0] ;  /* 0x0004c00001bc7983 */ /* 0x000ee80000300a00 */
[----:B------:R1:W-:Y:S04]  /*257e0*/  STL.64 [R1+0x130], R156 ;  /* 0x0001309c01007387 */ /* 0x0003e80000100a00 */
[----:B------:R-:W3:Y:S04]  /*257f0*/  LDL.LU.64 R204, [R1+0x1190] ;  /* 0x0011900001cc7983 */ /* 0x000ee80000300a00 */
        /* <DEDUP_REMOVED lines=16> */
[----:B------:R-:W-:Y:S01]  /*25900*/  STL.64 [R1+0x328], R150 ;  /* 0x0003289601007387 */ /* 0x000fe20000100a00 */
[----:B----4-:R-:W-:-:S03]  /*25910*/  IMAD.WIDE R142, R0, 0x4, R212 ;  /* 0x00000004008e7825 */ /* 0x010fc600078e02d4 */
[----:B------:R-:W4:Y:S01]  /*25920*/  LDL.LU.64 R212, [R1+0x1198] ;  /* 0x0011980001d47983 */ /* 0x000f220000300a00 */
[----:B---3--:R-:W-:-:S03]  /*25930*/  IMAD.WIDE R144, R0, 0x4, R122 ;  /* 0x0000000400907825 */ /* 0x008fc600078e027a */
        /* <DEDUP_REMOVED lines=8> */
[----:B------:R-:W3:Y:S01]  /*259c0*/  LDL.LU.64 R218, [R1+0x4a8] ;  /* 0x0004a80001da7983 */ /* 0x000ee20000300a00 */
[----:B------:R-:W-:-:S03]  /*259d0*/  IMAD.WIDE R120, R0, 0x4, R180 ;  /* 0x0000000400787825 */ /* 0x000fc600078e02b4 */
[----:B------:R-:W-:Y:S04]  /*259e0*/  STL.64 [R1+0x388], R142 ;  /* 0x0003888e01007387 */ /* 0x000fe80000100a00 */
[----:B------:R-:W3:Y:S01]  /*259f0*/  LDL.LU.64 R98, [R1+0x11d8] ;  /* 0x0011d80001627983 */ /* 0x000ee20000300a00 */
[----:B------:R-:W-:-:S03]  /*25a00*/  IMAD.WIDE R118, R0, 0x4, R172 ;  /* 0x0000000400767825 */ /* 0x000fc600078e02ac */
[----:B------:R-:W3:Y:S04]  /*25a10*/  LDL.LU.64 R180, [R1+0x4a0] ;  /* 0x0004a00001b47983 */ /* 0x000ee80000300a00 */
[----:B------:R-:W-:Y:S04]  /*25a20*/  STL.64 [R1+0x390], R140 ;  /* 0x0003908c01007387 */ /* 0x000fe80000100a00 */
[----:B------:R-:W3:Y:S01]  /*25a30*/  LDL.LU.64 R172, [R1+0x11e0] ;  /* 0x0011e00001ac7983 */ /* 0x000ee20000300a00 */
[----:B------:R-:W-:-:S03]  /*25a40*/  IMAD.WIDE R116, R0, 0x4, R112 ;  /* 0x0000000400747825 */ /* 0x000fc600078e0270 */
[----:B------:R-:W-:Y:S01]  /*25a50*/  STL.64 [R1+0x3b8], R134 ;  /* 0x0003b88601007387 */ /* 0x000fe20000100a00 */
[----:B------:R-:W-:-:S03]  /*25a60*/  IMAD.WIDE R114, R0, 0x4, R188 ;  /* 0x0000000400727825 */ /* 0x000fc600078e02bc */
[----:B------:R-:W3:Y:S04]  /*25a70*/  LDL.LU.64 R210, [R1+0x498] ;  /* 0x0004980001d27983 */ /* 0x000ee80000300a00 */
[----:B------:R-:W-:Y:S01]  /*25a80*/  STL.64 [R1+0x3c0], R122 ;  /* 0x0003c07a01007387 */ /* 0x000fe20000100a00 */
[----:B------:R-:W-:-:S03]  /*25a90*/  IMAD.WIDE R112, R0, 0x4, R204 ;  /* 0x0000000400707825 */ /* 0x000fc600078e02cc */
[----:B------:R-:W3:Y:S04]  /*25aa0*/  LDL.LU.64 R188, [R1+0x11f8] ;  /* 0x0011f80001bc7983 */ /* 0x000ee80000300a00 */
[----:B------:R1:W-:Y:S04]  /*25ab0*/  STL.64 [R1+0x8e8], R120 ;  /* 0x0008e87801007387 */ /* 0x0003e80000100a00 */
[----:B------:R-:W3:Y:S04]  /*25ac0*/  LDL.LU.64 R204, [R1+0x490] ;  /* 0x0004900001cc7983 */ /* 0x000ee80000300a00 */
[----:B------:R-:W-:Y:S04]  /*25ad0*/  STL.64 [R1+0x900], R118 ;  /* 0x0009007601007387 */ /* 0x000fe80000100a00 */
[----:B------:R-:W3:Y:S04]  /*25ae0*/  LDL.LU.64 R58, [R1+0x1200] ;  /* 0x00120000013a7983 */ /* 0x000ee80000300a00 */
        /* <DEDUP_REMOVED lines=15> */
[----:B----4-:R-:W-:-:S03]  /*25be0*/  IMAD.WIDE R108, R0, 0x4, R212 ;  /* 0x00000004006c7825 */ /* 0x010fc600078e02d4 */
[----:B------:R-:W4:Y:S04]  /*25bf0*/  LDL.LU.64 R212, [R1+0x1208] ;  /* 0x0012080001d47983 */ /* 0x000f280000300a00 */
[----:B------:R-:W-:Y:S04]  /*25c00*/  STL.64 [R1+0x990], R114 ;  /* 0x0009907201007387 */ /* 0x000fe80000100a00 */
[----:B------:R-:W4:Y:S01]  /*25c10*/  LDL.LU.64 R34, [R1+0x480] ;  /* 0x0004800001227983 */ /* 0x000f220000300a00 */
[----:B---3--:R-:W-:-:S03]  /*25c20*/  IMAD.WIDE R106, R0, 0x4, R50 ;  /* 0x00000004006a7825 */ /* 0x008fc600078e0232 */
[----:B------:R3:W-:Y:S01]  /*25c30*/  STL.64 [R1+0xa20], R112 ;  /* 0x000a207001007387 */ /* 0x0007e20000100a00 */
[----:B------:R-:W-:-:S03]  /*25c40*/  IMAD.WIDE R104, R0, 0x4, R104 ;  /* 0x0000000400687825 */ /* 0x000fc600078e0268 */
[----:B------:R-:W3:Y:S04]  /*25c50*/  LDL.LU.64 R50, [R1+0x1210] ;  /* 0x0012100001327983 */ /* 0x000ee80000300a00 */
[----:B------:R-:W-:Y:S01]  /*25c60*/  STL.64 [R1+0xa30], R110 ;  /* 0x000a306e01007387 */ /* 0x000fe20000100a00 */
[----:B------:R-:W-:-:S03]  /*25c70*/  IMAD.WIDE R102, R0, 0x4, R218 ;  /* 0x0000000400667825 */ /* 0x000fc600078e02da */
[----:B------:R-:W3:Y:S04]  /*25c80*/  LDL.LU.64 R218, [R1+0x478] ;  /* 0x0004780001da7983 */ /* 0x000ee80000300a00 */
[----:B------:R-:W-:Y:S01]  /*25c90*/  STL.64 [R1+0xab0], R108 ;  /* 0x000ab06c01007387 */ /* 0x000fe20000100a00 */
[----:B------:R-:W-:-:S03]  /*25ca0*/  IMAD.WIDE R100, R0, 0x4, R98 ;  /* 0x0000000400647825 */ /* 0x000fc600078e0262 */
        /* <DEDUP_REMOVED lines=9> */
[----:B------:R-:W-:Y:S01]  /*25d40*/  LDGSTS.E [R248+0x2da00], desc[UR8][R108.64], P6 ;  /* 0x2da000006cf87fae */ /* 0x000fe2000b1a1008 */
[----:B------:R-:W-:-:S03]  /*25d50*/  IMAD.WIDE R76, R0, 0x4, R188 ;  /* 0x00000004004c7825 */ /* 0x000fc600078e02bc */
[----:B------:R-:W3:Y:S04]  /*25d60*/  LDL.LU.64 R188, [R1+0x1220] ;  /* 0x0012200001bc7983 */ /* 0x000ee80000300a00 */
[----:B------:R1:W-:Y:S01]  /*25d70*/  STL.64 [R1+0xb98], R98 ;  /* 0x000b986201007387 */ /* 0x0003e20000100a00 */
[----:B------:R-:W-:-:S03]  /*25d80*/  IMAD.WIDE R60, R0, 0x4, R204 ;  /* 0x00000004003c7825 */ /* 0x000fc600078e02cc */
[----:B------:R-:W3:Y:S04]  /*25d90*/  LDL.LU.64 R204, [R1+0x468] ;  /* 0x0004680001cc7983 */ /* 0x000ee80000300a00 */
[----:B------:R-:W-:Y:S04]  /*25da0*/  STL.64 [R1+0xbe0], R96 ;  /* 0x000be06001007387 */ /* 0x000fe80000100a00 */
[----:B------:R-:W-:Y:S01]  /*25db0*/  STL.64 [R1+0xbf0], R84 ;  /* 0x000bf05401007387 */ /* 0x000fe20000100a00 */
[----:B------:R-:W-:-:S03]  /*25dc0*/  IMAD.WIDE R58, R0, 0x4, R58 ;  /* 0x00000004003a7825 */ /* 0x000fc600078e023a */
        /* <DEDUP_REMOVED lines=16> */
[----:B------:R1:W-:Y:S01]  /*25ed0*/  STL.64 [R1+0xc50], R60 ;  /* 0x000c503c01007387 */ /* 0x0003e20000100a00 */
[----:B------:R-:W-:-:S03]  /*25ee0*/  IMAD.WIDE R52, R0, 0x4, R34 ;  /* 0x0000000400347825 */ /* 0x000fc600078e0222 */
[----:B------:R1:W-:Y:S04]  /*25ef0*/  STL.64 [R1+0xd08], R58 ;  /* 0x000d083a01007387 */ /* 0x0003e80000100a00 */
[----:B------:R-:W4:Y:S04]  /*25f00*/  LDL.LU.64 R34, [R1+0x12a8] ;  /* 0x0012a80001227983 */ /* 0x000f280000300a00 */
[----:B------:R-:W4:Y:S04]  /*25f10*/  LDL.LU.64 R32, [R1+0x458] ;  /* 0x0004580001207983 */ /* 0x000f280000300a00 */
[----:B------:R1:W-:Y:S01]  /*25f20*/  STL.64 [R1+0xd18], R56 ;  /* 0x000d183801007387 */ /* 0x0003e20000100a00 */
[----:B---3--:R-:W-:-:S03]  /*25f30*/  IMAD.WIDE R50, R0, 0x4, R50 ;  /* 0x0000000400327825 */ /* 0x008fc600078e0232 */
        /* <DEDUP_REMOVED lines=13> */
[----:B------:R-:W3:Y:S01]  /*26010*/  LDL.LU.64 R218, [R1+0x438] ;  /* 0x0004380001da7983 */ /* 0x000ee20000300a00 */
[----:B------:R-:W-:-:S03]  /*26020*/  IMAD.WIDE R42, R0, 0x4, R188 ;  /* 0x00000004002a7825 */ /* 0x000fc600078e02bc */
[----:B------:R-:W-:Y:S01]  /*26030*/  STL.64 [R1+0xdb8], R48 ;  /* 0x000db83001007387 */ /* 0x000fe20000100a00 */
[----:B------:R-:W-:-:S03]  /*26040*/  IMAD.WIDE R40, R0, 0x4, R204 ;  /* 0x0000000400287825 */ /* 0x000fc600078e02cc */
[----:B------:R-:W3:Y:S04]  /*26050*/  LDL.LU.64 R180, [R1+0x1270] ;  /* 0x0012700001b47983 */ /* 0x000ee80000300a00 */
[----:B------:R-:W3:Y:S04]  /*26060*/  LDL.LU.64 R172, [R1+0x430] ;  /* 0x0004300001ac7983 */ /* 0x000ee80000300a00 */
[----:B------:R-:W-:Y:S04]  /*26070*/  STL.64 [R1+0xe48], R46 ;  /* 0x000e482e01007387 */ /* 0x000fe80000100a00 */
[----:B------:R-:W3:Y:S04]  /*26080*/  LDL.LU.64 R188, [R1+0x1268] ;  /* 0x0012680001bc7983 */ /* 0x000ee80000300a00 */
[----:B------:R-:W1:Y:S04]  /*26090*/  LDL.LU.64 R204, [R1+0x428] ;  /* 0x0004280001cc7983 */ /* 0x000e680000300a00 */
        /* <DEDUP_REMOVED lines=11> */
[----:B------:R-:W-:Y:S01]  /*26150*/  LDGSTS.E [R248+0x37a00], desc[UR8][R38.64], P6 ;  /* 0x37a0000026f87fae */ /* 0x000fe2000b1a1008 */
[----:B----4-:R-:W-:-:S03]  /*26160*/  IMAD.WIDE R36, R0, 0x4, R212 ;  /* 0x0000000400247825 */ /* 0x010fc600078e02d4 */
[----:B------:R-:W4:Y:S04]  /*26170*/  LDL.LU.64 R212, [R1+0x420] ;  /* 0x0004200001d47983 */ /* 0x000f280000300a00 */
[----:B------:R-:W-:Y:S04]  /*26180*/  STL.64 [R1+0xfc8], R42 ;  /* 0x000fc82a01007387 */ /* 0x000fe80000100a00 */
[----:B------:R-:W-:Y:S01]  /*26190*/  STL.64 [R1+0xfd0], R40 ;  /* 0x000fd02801007387 */ /* 0x000fe20000100a00 */
[----:B------:R-:W-:-:S03]  /*261a0*/  IMAD.WIDE R34, R0, 0x4, R34 ;  /* 0x0000000400227825 */ /* 0x000fc600078e0222 */
[----:B------:R-:W-:Y:S01]  /*261b0*/  STL.64 [R1+0xff0], R38 ;  /* 0x000ff02601007387 */ /* 0x000fe20000100a00 */
[----:B------:R-:W-:-:S03]  /*261c0*/  IMAD.WIDE R32, R0, 0x4, R32 ;  /* 0x0000000400207825 */ /* 0x000fc600078e0220 */
[----:B------:R-:W-:Y:S01]  /*261d0*/  STL.64 [R1+0x1020], R36 ;  /* 0x0010202401007387 */ /* 0x000fe20000100a00 */
[----:B---3--:R-:W-:-:S03]  /*261e0*/  IMAD.WIDE R30, R0, 0x4, R20 ;  /* 0x00000004001e7825 */ /* 0x008fc600078e0214 */
[----:B------:R-:W-:Y:S01]  /*261f0*/  STL.64 [R1+0x1080], R34 ;  /* 0x0010802201007387 */ /* 0x000fe20000100a00 */
[----:B------:R-:W-:-:S03]  /*26200*/  IMAD.WIDE R28, R0, 0x4, R26 ;  /* 0x00000004001c7825 */ /* 0x000fc600078e021a */
[----:B------:R-:W-:Y:S04]  /*26210*/  STL.64 [R1+0x1088], R32 ;  /* 0x0010882001007387 */ /* 0x000fe80000100a00 */
        /* <DEDUP_REMOVED lines=19> */
[----:B-1----:R-:W-:-:S03]  /*26350*/  IMAD.WIDE R8, R0, 0x4, R204 ;  /* 0x0000000400087825 */ /* 0x002fc600078e02cc */
[----:B------:R1:W-:Y:S04]  /*26360*/  STL.64 [R1+0x1200], R10 ;  /* 0x0012000a01007387 */ /* 0x0003e80000100a00 */
[----:B------:R1:W-:Y:S04]  /*26370*/  STL.64 [R1+0x1250], R8 ;  /* 0x0012500801007387 */ /* 0x0003e80000100a00 */
        /* <DEDUP_REMOVED lines=15> */
[----:B--2---:R-:W-:-:S05]  /*26470*/  IMAD.WIDE R6, R0, 0x4, R196 ;  /* 0x0000000400067825 */ /* 0x004fca00078e02c4 */
[----:B------:R2:W-:Y:S04]  /*26480*/  STL.64 [R1+0x1278], R6 ;  /* 0x0012780601007387 */ /* 0x0005e80000100a00 */
[----:B------:R-:W-:Y:S01]  /*26490*/  LDGSTS.E [R248+0x3fa00], desc[UR8][R6.64], P6 ;  /* 0x3fa0000006f87fae */ /* 0x000fe2000b1a1008 */
[----:B----4-:R-:W-:-:S05]  /*264a0*/  IMAD.WIDE R2, R0, 0x4, R212 ;  /* 0x0000000400027825 */ /* 0x010fca00078e02d4 */
        /* <DEDUP_REMOVED lines=16> */
[----:B------:R1:W-:Y:S02]  /*265b0*/  LDGSTS.E [R248+0x3fb00], desc[UR8][R2.64], P3 ;  /* 0x3fb0000002f87fae */ /* 0x0003e400099a1008 */
[----:B-1----:R-:W1:Y:S01]  /*265c0*/  LDC R248, c[0x0][0x3a0] ;  /* 0x0000e800fff87b82 */ /* 0x002e620000000800 */
[----:B--2---:R-:W-:-:S02]  /*265d0*/  IMAD.WIDE R60, R0, 0x4, R156 ;  /* 0x00000004003c7825 */ /* 0x004fc400078e029c */
[----:B------:R-:W2:Y:S02]  /*265e0*/  LDL.LU.64 R156, [R1+0x5f8] ;  /* 0x0005f800019c7983 */ /* 0x000ea40000300a00 */
[C---:B---3--:R-:W-:Y:S02]  /*265f0*/  IMAD.WIDE R58, R0.reuse, 0x4, R212 ;  /* 0x00000004003a7825 */ /* 0x048fe400078e02d4 */
[----:B------:R-:W3:Y:S02]  /*26600*/  LDL.LU.64 R212, [R1+0x12f0] ;  /* 0x0012f00001d47983 */ /* 0x000ee40000300a00 */
[C---:B----4-:R-:W-:Y:S02]  /*26610*/  IMAD.WIDE R56, R0.reuse, 0x4, R120 ;  /* 0x0000000400387825 */ /* 0x050fe400078e0278 */
[----:B------:R-:W-:Y:S02]  /*26620*/  LDGSTS.E [R4+0x20c00], desc[UR8][R60.64], P6 ;  /* 0x20c000003c047fae */ /* 0x000fe4000b1a1008 */
[----:B------:R-:W-:-:S02]  /*26630*/  IMAD.WIDE R18, R0, 0x4, R122 ;  /* 0x0000000400127825 */ /* 0x000fc400078e027a */
[----:B------:R-:W4:Y:S02]  /*26640*/  LDL.LU.64 R122, [R1+0x5f0] ;  /* 0x0005f000017a7983 */ /* 0x000f240000300a00 */
[C---:B------:R-:W-:Y:S02]  /*26650*/  IMAD.WIDE R16, R0.reuse, 0x4, R112 ;  /* 0x0000000400107825 */ /* 0x040fe400078e0270 */
[----:B------:R-:W-:Y:S02]  /*26660*/  LDGSTS.E [R4+0x20d00], desc[UR8][R58.64], P3 ;  /* 0x20d000003a047fae */ /* 0x000fe400099a1008 */
[C---:B------:R-:W-:Y:S02]  /*26670*/  IMAD.WIDE R14, R0.reuse, 0x4, R104 ;  /* 0x00000004000e7825 */ /* 0x040fe400078e0268 */
[----:B------:R-:W4:Y:S02]  /*26680*/  LDL.LU.64 R104, [R1+0x12f8] ;  /* 0x0012f80001687983 */ /* 0x000f240000300a00 */
[----:B------:R-:W-:-:S02]  /*26690*/  IMAD.WIDE R174, R0, 0x4, R148 ;  /* 0x0000000400ae7825 */ /* 0x000fc400078e0294 */
[----:B------:R-:W4:Y:S02]  /*266a0*/  LDL.LU.64 R148, [R1+0x5e8] ;  /* 0x0005e80001947983 */ /* 0x000f240000300a00 */
[C---:B------:R-:W-:Y:S02]  /*266b0*/  IMAD.WIDE R172, R0.reuse, 0x4, R172 ;  /* 0x0000000400ac7825 */ /* 0x040fe400078e02ac */
[----:B------:R-:W-:Y:S02]  /*266c0*/  LDGSTS.E [R4+0x21c00], desc[UR8][R56.64], P6 ;  /* 0x21c0000038047fae */ /* 0x000fe4000b1a1008 */
[C---:B------:R-:W-:Y:S02]  /*266d0*/  IMAD.WIDE R170, R0.reuse, 0x4, R98 ;  /* 0x0000000400aa7825 */ /* 0x040fe400078e0262 */
[----:B------:R-:W4:Y:S02]  /*266e0*/  LDL.LU.64 R98, [R1+0x1300] ;  /* 0x0013000001627983 */ /* 0x000f240000300a00 */
[----:B------:R-:W-:-:S02]  /*266f0*/  IMAD.WIDE R168, R0, 0x4, R180 ;  /* 0x0000000400a87825 */ /* 0x000fc400078e02b4 */
[----:B------:R-:W-:Y:S02]  /*26700*/  STL.64 [R1+0x48], R174 ;  /* 0x000048ae01007387 */ /* 0x000fe40000100a00 */
[C---:B------:R-:W-:Y:S02]  /*26710*/  IMAD.WIDE R166, R0.reuse, 0x4, R188 ;  /* 0x0000000400a67825 */ /* 0x040fe400078e02bc */
[----:B------:R-:W4:Y:S04]  /*26720*/  LDL.LU.64 R180, [R1+0x5e0] ;  /* 0x0005e00001b47983 */ /* 0x000f280000300a00 */
[----:B------:R-:W-:Y:S01]  /*26730*/  STL.64 [R1+0x60], R172 ;  /* 0x000060ac01007387 */ /* 0x000fe20000100a00 */
[----:B------:R-:W-:-:S03]  /*26740*/  IMAD.WIDE R164, R0, 0x4, R164 ;  /* 0x0000000400a47825 */ /* 0x000fc600078e02a4 */
        /* <DEDUP_REMOVED lines=24> */
[----:B---3--:R-:W-:-:S03]  /*268d0*/  IMAD.WIDE R154, R0, 0x4, R212 ;  /* 0x00000004009a7825 */ /* 0x008fc600078e02d4 */
[----:B------:R-:W3:Y:S01]  /*268e0*/  LDL.LU.64 R212, [R1+0x1318] ;  /* 0x0013180001d47983 */ /* 0x000ee20000300a00 */
[----:B--2---:R-:W-:-:S03]  /*268f0*/  IMAD.WIDE R156, R0, 0x4, R156 ;  /* 0x00000004009c7825 */ /* 0x004fc600078e029c */
[----:B------:R-:W-:Y:S04]  /*26900*/  STL.64 [R1+0x310], R160 ;  /* 0x000310a001007387 */ /* 0x000fe80000100a00 */
[----:B------:R-:W2:Y:S04]  /*26910*/  LDL.LU.64 R210, [R1+0x5c8] ;  /* 0x0005c80001d27983 */ /* 0x000ea80000300a00 */
[----:B------:R-:W-:Y:S04]  /*26920*/  STL.64 [R1+0x338], R158 ;  /* 0x0003389e01007387 */ /* 0x000fe80000100a00 */
[----:B------:R-:W2:Y:S01]  /*26930*/  LDL.LU.64 R34, [R1+0x1320] ;  /* 0x0013200001227983 */ /* 0x000ea20000300a00 */
[----:B----4-:R-:W-:-:S03]  /*26940*/  IMAD.WIDE R152, R0, 0x4, R122 ;  /* 0x0000000400987825 */ /* 0x010fc600078e027a */
        /* <DEDUP_REMOVED lines=15> */
[----:B------:R-:W-:-:S03]  /*26a40*/  IMAD.WIDE R134, R0, 0x4, R204 ;  /* 0x0000000400867825 */ /* 0x000fc600078e02cc */
[----:B------:R-:W4:Y:S04]  /*26a50*/  LDL.LU.64 R188, [R1+0x1338] ;  /* 0x0013380001bc7983 */ /* 0x000f280000300a00 */
[----:B------:R-:W-:Y:S01]  /*26a60*/  STL.64 [R1+0x3c8], R146 ;  /* 0x0003c89201007387 */ /* 0x000fe20000100a00 */
[----:B------:R-:W-:-:S03]  /*26a70*/  IMAD.WIDE R122, R0, 0x4, R196 ;  /* 0x00000004007a7825 */ /* 0x000fc600078e02c4 */
[----:B------:R-:W4:Y:S04]  /*26a80*/  LDL.LU.64 R204, [R1+0x5a0] ;  /* 0x0005a00001cc7983 */ /* 0x000f280000300a00 */
[----:B------:R-:W-:Y:S04]  /*26a90*/  STL.64 [R1+0x410], R144 ;  /* 0x0004109001007387 */ /* 0x000fe80000100a00 */
[----:B------:R-:W4:Y:S04]  /*26aa0*/  LDL.LU.64 R98, [R1+0x1340] ;  /* 0x0013400001627983 */ /* 0x000f280000300a00 */
[----:B------:R-:W4:Y:S04]  /*26ab0*/  LDL.LU.64 R196, [R1+0x598] ;  /* 0x0005980001c47983 */ /* 0x000f280000300a00 */
        /* <DEDUP_REMOVED lines=14> */
[----:B------:R-:W3:Y:S04]  /*26ba0*/  LDL.LU.64 R212, [R1+0x1348] ;  /* 0x0013480001d47983 */ /* 0x000ee80000300a00 */
[----:B------:R-:W-:Y:S01]  /*26bb0*/  STL.64 [R1+0x918], R140 ;  /* 0x0009188c01007387 */ /* 0x000fe20000100a00 */
[----:B--2---:R-:W-:-:S03]  /*26bc0*/  IMAD.WIDE R118, R0, 0x4, R210 ;  /* 0x0000000400767825 */ /* 0x004fc600078e02d2 */
[----:B------:R-:W2:Y:S04]  /*26bd0*/  LDL.LU.64 R210, [R1+0x590] ;  /* 0x0005900001d27983 */ /* 0x000ea80000300a00 */
[----:B------:R-:W-:Y:S01]  /*26be0*/  STL.64 [R1+0x998], R134 ;  /* 0x0009988601007387 */ /* 0x000fe20000100a00 */
[----:B------:R-:W-:-:S03]  /*26bf0*/  IMAD.WIDE R116, R0, 0x4, R34 ;  /* 0x0000000400747825 */ /* 0x000fc600078e0222 */
[----:B------:R-:W2:Y:S04]  /*26c00*/  LDL.LU.64 R34, [R1+0x1350] ;  /* 0x0013500001227983 */ /* 0x000ea80000300a00 */
[----:B------:R-:W-:Y:S01]  /*26c10*/  STL.64 [R1+0x9a0], R122 ;  /* 0x0009a07a01007387 */ /* 0x000fe20000100a00 */
[----:B----4-:R-:W-:-:S03]  /*26c20*/  IMAD.WIDE R114, R0, 0x4, R218 ;  /* 0x0000000400727825 */ /* 0x010fc600078e02da */
        /* <DEDUP_REMOVED lines=37> */
[----:B------:R-:W-:Y:S04]  /*26e80*/  STL.64 [R1+0xc00], R102 ;  /* 0x000c006601007387 */ /* 0x000fe80000100a00 */
[----:B------:R-:W-:Y:S01]  /*26e90*/  STL.64 [R1+0xc58], R100 ;  /* 0x000c586401007387 */ /* 0x000fe20000100a00 */
[----:B--2---:R-:W-:-:S03]  /*26ea0*/  IMAD.WIDE R84, R0, 0x4, R210 ;  /* 0x0000000400547825 */ /* 0x004fc600078e02d2 */
[----:B------:R-:W2:Y:S01]  /*26eb0*/  LDL.LU.64 R40, [R1+0x1370] ;  /* 0x0013700001287983 */ /* 0x000ea20000300a00 */
[----:B------:R-:W-:-:S03]  /*26ec0*/  IMAD.WIDE R76, R0, 0x4, R34 ;  /* 0x00000004004c7825 */ /* 0x000fc600078e0222 */
[----:B------:R-:W2:Y:S04]  /*26ed0*/  LDL.LU.64 R34, [R1+0x568] ;  /* 0x0005680001227983 */ /* 0x000ea80000300a00 */
[----:B------:R-:W-:Y:S04]  /*26ee0*/  STL.64 [R1+0xc80], R98 ;  /* 0x000c806201007387 */ /* 0x000fe80000100a00 */
[----:B------:R-:W2:Y:S04]  /*26ef0*/  LDL.LU.64 R22, [R1+0x1378] ;  /* 0x0013780001167983 */ /* 0x000ea80000300a00 */
[----:B------:R-:W2:Y:S04]  /*26f00*/  LDL.LU.64 R20, [R1+0x560] ;  /* 0x0005600001147983 */ /* 0x000ea80000300a00 */
        /* <DEDUP_REMOVED lines=37> */
[----:B------:R-:W-:Y:S01]  /*27160*/  STL.64 [R1+0xfd8], R44 ;  /* 0x000fd82c01007387 */ /* 0x000fe20000100a00 */
[----:B------:R-:W-:-:S03]  /*27170*/  IMAD.WIDE R34, R0, 0x4, R34 ;  /* 0x0000000400227825 */ /* 0x000fc600078e0222 */
[----:B------:R-:W-:Y:S01]  /*27180*/  STL.64 [R1+0xfe8], R42 ;  /* 0x000fe82a01007387 */ /* 0x000fe20000100a00 */
[----:B------:R-:W-:-:S03]  /*27190*/  IMAD.WIDE R38, R0, 0x4, R22 ;  /* 0x0000000400267825 */ /* 0x000fc600078e0216 */
[----:B------:R-:W-:Y:S01]  /*271a0*/  STL.64 [R1+0x1030], R40 ;  /* 0x0010302801007387 */ /* 0x000fe20000100a00 */
[----:B------:R-:W-:-:S03]  /*271b0*/  IMAD.WIDE R36, R0, 0x4, R20 ;  /* 0x0000000400247825 */ /* 0x000fc600078e0214 */
[----:B------:R2:W-:Y:S04]  /*271c0*/  STL.64 [R1+0x1048], R34 ;  /* 0x0010482201007387 */ /* 0x0005e80000100a00 */
[----:B------:R-:W-:Y:S01]  /*271d0*/  STL.64 [R1+0x1060], R38 ;  /* 0x0010602601007387 */ /* 0x000fe20000100a00 */
[----:B----4-:R-:W-:-:S03]  /*271e0*/  IMAD.WIDE R32, R0, 0x4, R32 ;  /* 0x0000000400207825 */ /* 0x010fc600078e0220 */
        /* <DEDUP_REMOVED lines=10> */
[----:B------:R-:W-:Y:S04]  /*27290*/  STL.64 [R1+0x1130], R24 ;  /* 0x0011301801007387 */ /* 0x000fe80000100a00 */
[----:B------:R-:W-:Y:S01]  /*272a0*/  LDGSTS.E [R4+0x37d00], desc[UR8][R42.64], P3 ;  /* 0x37d000002a047fae */ /* 0x000fe200099a1008 */
        /* <DEDUP_REMOVED lines=9> */
[----:B------:R-:W-:Y:S04]  /*27340*/  STL.64 [R1+0x1210], R8 ;  /* 0x0012100801007387 */ /* 0x000fe80000100a00 */
        /* <DEDUP_REMOVED lines=14> */
[----:B------:R-:W-:Y:S04]  /*27430*/  LDGSTS.E [R4+0x3ed00], desc[UR8][R8.64], P3 ;  /* 0x3ed0000008047fae */ /* 0x000fe800099a1008 */
[----:B------:R1:W-:Y:S01]  /*27440*/  LDGSTS.E [R4+0x3fc00], desc[UR8][R6.64], P6 ;  /* 0x3fc0000006047fae */ /* 0x0003e2000b1a1008 */
[----:B---3--:R-:W-:-:S05]  /*27450*/  IMAD.WIDE R2, R0, 0x4, R212 ;  /* 0x0000000400027825 */ /* 0x008fca00078e02d4 */
[----:B------:R3:W-:Y:S04]  /*27460*/  STL.64 [R1+0x19b8], R2 ;  /* 0x0019b80201007387 */ /* 0x0007e80000100a00 */
[----:B--2---:R-:W2:Y:S04]  /*27470*/  LDL.LU.64 R34, [R1+0x13b0] ;  /* 0x0013b00001227983 */ /* 0x004ea80000300a00 */
[----:B------:R-:W4:Y:S04]  /*27480*/  LDL.LU.64 R104, [R1+0x628] ;  /* 0x0006280001687983 */ /* 0x000f280000300a00 */
[----:B------:R-:W2:Y:S04]  /*27490*/  LDL.LU.64 R50, [R1+0x13b8] ;  /* 0x0013b80001327983 */ /* 0x000ea80000300a00 */
[----:B------:R-:W1:Y:S04]  /*274a0*/  LDL.LU.64 R164, [R1+0x658] ;  /* 0x0006580001a47983 */ /* 0x000e680000300a00 */
[----:B------:R-:W2:Y:S04]  /*274b0*/  LDL.LU.64 R120, [R1+0x13c0] ;  /* 0x0013c00001787983 */ /* 0x000ea80000300a00 */
[----:B------:R-:W3:Y:S04]  /*274c0*/  LDL.LU.64 R98, [R1+0x670] ;  /* 0x0006700001627983 */ /* 0x000ee80000300a00 */
[----:B------:R-:W2:Y:S04]  /*274d0*/  LDL.LU.64 R112, [R1+0x13c8] ;  /* 0x0013c80001707983 */ /* 0x000ea80000300a00 */
        /* <DEDUP_REMOVED lines=10> */
[----:B------:R3:W-:Y:S01]  /*27580*/  LDGSTS.E [R4+0x3fd00], desc[UR8][R2.64], P3 ;  /* 0x3fd0000002047fae */ /* 0x0007e200099a1008 */
[----:B----4-:R-:W-:-:S03]  /*27590*/  IMAD.WIDE R10, R0, 0x4, R104 ;  /* 0x00000004000a7825 */ /* 0x010fc600078e0268 */
[----:B------:R-:W4:Y:S01]  /*275a0*/  LDL.LU.64 R104, [R1+0xcd0] ;  /* 0x000cd00001687983 */ /* 0x000f220000300a00 */
[----:B-1----:R-:W-:-:S03]  /*275b0*/  IMAD.WIDE R6, R0, 0x4, R164 ;  /* 0x0000000400067825 */ /* 0x002fc600078e02a4 */
[----:B------:R-:W4:Y:S01]  /*275c0*/  LDL.LU.64 R164, [R1+0x13f8] ;  /* 0x0013f80001a47983 */ /* 0x000f220000300a00 */
[----:B---3--:R-:W-:-:S03]  /*275d0*/  IMAD.WIDE R2, R0, 0x4, R98 ;  /* 0x0000000400027825 */ /* 0x008fc600078e0262 */
[----:B------:R-:W3:Y:S01]  /*275e0*/  LDL.LU.64 R98, [R1+0xce8] ;  /* 0x000ce80001627983 */ /* 0x000ee20000300a00 */
[----:B--2---:R-:W-:-:S03]  /*275f0*/  IMAD.WIDE R84, R0, 0x4, R140 ;  /* 0x0000000400547825 */ /* 0x004fc600078e028c */
[----:B------:R-:W2:Y:S01]  /*27600*/  LDL.LU.64 R140, [R1+0x1400] ;  /* 0x00140000018c7983 */ /* 0x000ea20000300a00 */
[----:B------:R-:W-:-:S03]  /*27610*/  IMAD.WIDE R184, R0, 0x4, R148 ;  /* 0x0000000400b87825 */ /* 0x000fc600078e0294 */
[----:B------:R-:W2:Y:S01]  /*27620*/  LDL.LU.64 R148, [R1+0xe08] ;  /* 0x000e080001947983 */ /* 0x000ea20000300a00 */
[----:B------:R-:W-:-:S04]  /*27630*/  IMAD.WIDE R182, R0, 0x4, R180 ;  /* 0x0000000400b67825 */ /* 0x000fc800078e02b4 */
[----:B------:R-:W-:-:S04]  /*27640*/  IMAD.WIDE R180, R0, 0x4, R172 ;  /* 0x0000000400b47825 */ /* 0x000fc800078e02ac */
[C---:B------:R-:W-:Y:S02]  /*27650*/  IMAD.WIDE R178, R0.reuse, 0x4, R156 ;  /* 0x0000000400b27825 */ /* 0x040fe400078e029c */
[----:B------:R-:W2:Y:S02]  /*27660*/  LDL.LU.64 R156, [R1+0x1408] ;  /* 0x00140800019c7983 */ /* 0x000ea40000300a00 */
[C---:B------:R-:W-:Y:S02]  /*27670*/  IMAD.WIDE R176, R0.reuse, 0x4, R188 ;  /* 0x0000000400b07825 */ /* 0x040fe400078e02bc */
[----:B------:R-:W-:Y:S02]  /*27680*/  STL.64 [R1+0x68], R184 ;  /* 0x000068b801007387 */ /* 0x000fe40000100a00 */
[C---:B------:R-:W-:Y:S02]  /*27690*/  IMAD.WIDE R174, R0.reuse, 0x4, R204 ;  /* 0x0000000400ae7825 */ /* 0x040fe400078e02cc */
[----:B------:R-:W2:Y:S02]  /*276a0*/  LDL.LU.64 R188, [R1+0xe50] ;  /* 0x000e500001bc7983 */ /* 0x000ea40000300a00 */
[----:B------:R-:W-:-:S02]  /*276b0*/  IMAD.WIDE R172, R0, 0x4, R196 ;  /* 0x0000000400ac7825 */ /* 0x000fc400078e02c4 */
[----:B------:R-:W-:Y:S04]  /*276c0*/  STL.64 [R1+0x80], R182 ;  /* 0x000080b601007387 */ /* 0x000fe80000100a00 */
[----:B------:R-:W2:Y:S04]  /*276d0*/  LDL.LU.64 R204, [R1+0x1410] ;  /* 0x0014100001cc7983 */ /* 0x000ea80000300a00 */
[----:B------:R-:W-:Y:S01]  /*276e0*/  STL.64 [R1+0xe8], R180 ;  /* 0x0000e8b401007387 */ /* 0x000fe20000100a00 */
[----:B------:R-:W-:-:S03]  /*276f0*/  IMAD.WIDE R168, R0, 0x4, R212 ;  /* 0x0000000400a87825 */ /* 0x000fc600078e02d4 */
[----:B------:R-:W2:Y:S04]  /*27700*/  LDL.LU.64 R196, [R1+0xe90] ;  /* 0x000e900001c47983 */ /* 0x000ea80000300a00 */
[----:B------:R-:W-:Y:S04]  /*27710*/  STL.64 [R1+0xf0], R178 ;  /* 0x0000f0b201007387 */ /* 0x000fe80000100a00 */
[----:B------:R-:W-:Y:S04]  /*27720*/  STL.64 [R1+0x148], R176 ;  /* 0x000148b001007387 */ /* 0x000fe80000100a00 */
[----:B------:R-:W2:Y:S01]  /*27730*/  LDL.LU.64 R212, [R1+0x1418] ;  /* 0x0014180001d47983 */ /* 0x000ea20000300a00 */
[----:B------:R-:W-:-:S03]  /*27740*/  IMAD.WIDE R12, R0, 0x4, R34 ;  /* 0x00000004000c7825 */ /* 0x000fc600078e0222 */
[----:B------:R-:W-:Y:S01]  /*27750*/  STL.64 [R1+0x150], R174 ;  /* 0x000150ae01007387 */ /* 0x000fe20000100a00 */
[----:B------:R-:W-:-:S03]  /*27760*/  IMAD.WIDE R8, R0, 0x4, R50 ;  /* 0x0000000400087825 */ /* 0x000fc600078e0232 */
[----:B------:R-:W2:Y:S01]  /*27770*/  LDL.LU.64 R34, [R1+0xe98] ;  /* 0x000e980001227983 */ /* 0x000ea20000300a00 */
[----:B------:R-:W-:-:S03]  /*27780*/  IMAD.WIDE R170, R0, 0x4, R122 ;  /* 0x0000000400aa7825 */ /* 0x000fc600078e027a */
[----:B------:R-:W-:Y:S04]  /*27790*/  STL.64 [R1+0x318], R172 ;  /* 0x000318ac01007387 */ /* 0x000fe80000100a00 */
[----:B------:R-:W2:Y:S04]  /*277a0*/  LDL.LU.64 R50, [R1+0x1420] ;  /* 0x0014200001327983 */ /* 0x000ea80000300a00 */
[----:B------:R-:W-:Y:S01]  /*277b0*/  STL.64 [R1+0x320], R170 ;  /* 0x000320aa01007387 */ /* 0x000fe20000100a00 */
[----:B------:R-:W-:-:S03]  /*277c0*/  IMAD.WIDE R4, R0, 0x4, R120 ;  /* 0x0000000400047825 */ /* 0x000fc600078e0278 */
[----:B------:R-:W-:Y:S01]  /*277d0*/  LDGSTS.E [R249+0x20e00], desc[UR8][R12.64], P6 ;  /* 0x20e000000cf97fae */ /* 0x000fe2000b1a1008 */
        /* <DEDUP_REMOVED lines=17> */
[----:B----4-:R-:W-:-:S03]  /*278f0*/  IMAD.WIDE R166, R0, 0x4, R104 ;  /* 0x0000000400a67825 */ /* 0x010fc600078e0268 */
[----:B------:R-:W4:Y:S04]  /*27900*/  LDL.LU.64 R104, [R1+0xeb0] ;  /* 0x000eb00001687983 */ /* 0x000f280000300a00 */
[----:B------:R-:W-:Y:S01]  /*27910*/  STL.64 [R1+0x348], R168 ;  /* 0x000348a801007387 */ /* 0x000fe20000100a00 */
[----:B------:R-:W-:-:S03]  /*27920*/  IMAD.WIDE R164, R0, 0x4, R164 ;  /* 0x0000000400a47825 */ /* 0x000fc600078e02a4 */
[----:B------:R-:W-:Y:S04]  /*27930*/  LDGSTS.E [R249+0x28f00], desc[UR8][R166.64], P3 ;  /* 0x28f00000a6f97fae */ /* 0x000fe800099a1008 */
[----:B------:R-:W-:Y:S01]  /*27940*/  LDGSTS.E [R249+0x29e00], desc[UR8][R164.64], P6 ;  /* 0x29e00000a4f97fae */ /* 0x000fe2000b1a1008 */
[----:B---3--:R-:W-:-:S05]  /*27950*/  IMAD.WIDE R162, R0, 0x4, R98 ;  /* 0x0000000400a27825 */ /* 0x008fca00078e0262 */
[----:B------:R-:W-:Y:S01]  /*27960*/  LDGSTS.E [R249+0x29f00], desc[UR8][R162.64], P3 ;  /* 0x29f00000a2f97fae */ /* 0x000fe200099a1008 */
[----:B--2---:R-:W-:-:S03]  /*27970*/  IMAD.WIDE R160, R0, 0x4, R140 ;  /* 0x0000000400a07825 */ /* 0x004fc600078e028c */
[----:B------:R-:W2:Y:S04]  /*27980*/  LDL.LU.64 R140, [R1+0x1428] ;  /* 0x00142800018c7983 */ /* 0x000ea80000300a00 */
[----:B------:R-:W3:Y:S01]  /*27990*/  LDL.LU.64 R122, [R1+0xeb8] ;  /* 0x000eb800017a7983 */ /* 0x000ee20000300a00 */
[----:B------:R-:W-:-:S03]  /*279a0*/  IMAD.WIDE R158, R0, 0x4, R148 ;  /* 0x00000004009e7825 */ /* 0x000fc600078e0294 */
[----:B------:R-:W-:Y:S04]  /*279b0*/  STL.64 [R1+0x350], R166 ;  /* 0x000350a601007387 */ /* 0x000fe80000100a00 */
        /* <DEDUP_REMOVED lines=11> */
[----:B------:R-:W-:Y:S04]  /*27a70*/  STL.64 [R1+0x3b0], R158 ;  /* 0x0003b09e01007387 */ /* 0x000fe80000100a00 */
[----:B------:R-:W3:Y:S04]  /*27a80*/  LDL.LU.64 R112, [R1+0x1440] ;  /* 0x0014400001707983 */ /* 0x000ee80000300a00 */
[----:B------:R-:W3:Y:S01]  /*27a90*/  LDL.LU.64 R196, [R1+0xf10] ;  /* 0x000f100001c47983 */ /* 0x000ee20000300a00 */
[----:B------:R-:W-:-:S03]  /*27aa0*/  IMAD.WIDE R148, R0, 0x4, R212 ;  /* 0x0000000400947825 */ /* 0x000fc600078e02d4 */
[----:B------:R-:W-:Y:S04]  /*27ab0*/  STL.64 [R1+0x418], R156 ;  /* 0x0004189c01007387 */ /* 0x000fe80000100a00 */
[----:B------:R-:W3:Y:S04]  /*27ac0*/  LDL.LU.64 R212, [R1+0x1448] ;  /* 0x0014480001d47983 */ /* 0x000ee80000300a00 */
[----:B------:R-:W-:Y:S04]  /*27ad0*/  STL.64 [R1+0x8b8], R154 ;  /* 0x0008b89a01007387 */ /* 0x000fe80000100a00 */
[----:B------:R-:W3:Y:S01]  /*27ae0*/  LDL.LU.64 R218, [R1+0xf80] ;  /* 0x000f800001da7983 */ /* 0x000ee20000300a00 */
[----:B------:R-:W-:-:S03]  /*27af0*/  IMAD.WIDE R144, R0, 0x4, R50 ;  /* 0x0000000400907825 */ /* 0x000fc600078e0232 */
[----:B------:R-:W-:Y:S04]  /*27b00*/  STL.64 [R1+0x920], R152 ;  /* 0x0009209801007387 */ /* 0x000fe80000100a00 */
[----:B------:R-:W3:Y:S01]  /*27b10*/  LDL.LU.64 R50, [R1+0x1450] ;  /* 0x0014500001327983 */ /* 0x000ee20000300a00 */
[----:B------:R-:W-:-:S03]  /*27b20*/  IMAD.WIDE R146, R0, 0x4, R34 ;  /* 0x0000000400927825 */ /* 0x000fc600078e0222 */
        /* <DEDUP_REMOVED lines=12> */
[----:B------:R-:W-:Y:S04]  /*27bf0*/  STL.64 [R1+0x9a8], R148 ;  /* 0x0009a89401007387 */ /* 0x000fe80000100a00 */
[----:B------:R-:W-:Y:S04]  /*27c00*/  STL.64 [R1+0x9b0], R146 ;  /* 0x0009b09201007387 */ /* 0x000fe80000100a00 */
[----:B------:R-:W4:Y:S04]  /*27c10*/  LDL.LU.64 R34, [R1+0x1458] ;  /* 0x0014580001227983 */ /* 0x000f280000300a00 */
[----:B------:R-:W-:Y:S04]  /*27c20*/  STL.64 [R1+0xa58], R144 ;  /* 0x000a589001007387 */ /* 0x000fe80000100a00 */
[----:B------:R-:W-:Y:S01]  /*27c30*/  LDGSTS.E [R249+0x2ef00], desc[UR8][R142.64], P3 ;  /* 0x2ef000008ef97fae */ /* 0x000fe200099a1008 */
[----:B--2---:R-:W-:-:S04]  /*27c40*/  IMAD.WIDE R140, R0, 0x4, R140 ;  /* 0x00000004008c7825 */ /* 0x004fc800078e028c */
[C---:B---3--:R-:W-:Y:S01]  /*27c50*/  IMAD.WIDE R134, R0.reuse, 0x4, R122 ;  /* 0x0000000400867825 */ /* 0x048fe200078e027a */
[----:B------:R-:W-:Y:S04]  /*27c60*/  LDGSTS.E [R249+0x2fe00], desc[UR8][R140.64], P6 ;  /* 0x2fe000008cf97fae */ /* 0x000fe8000b1a1008 */
[----:B------:R1:W-:Y:S01]  /*27c70*/  LDGSTS.E [R249+0x2ff00], desc[UR8][R134.64], P3 ;  /* 0x2ff0000086f97fae */ /* 0x0003e200099a1008 */
[----:B------:R-:W-:-:S03]  /*27c80*/  IMAD.WIDE R122, R0, 0x4, R98 ;  /* 0x00000004007a7825 */ /* 0x000fc600078e0262 */
[----:B------:R-:W2:Y:S04]  /*27c90*/  LDL.LU.64 R98, [R1+0xf70] ;  /* 0x000f700001627983 */ /* 0x000ea80000300a00 */
        /* <DEDUP_REMOVED lines=9> */
[----:B------:R-:W-:Y:S01]  /*27d30*/  STL.64 [R1+0xb18], R122 ;  /* 0x000b187a01007387 */ /* 0x000fe20000100a00 */
[----:B------:R-:W-:-:S03]  /*27d40*/  IMAD.WIDE R114, R0, 0x4, R112 ;  /* 0x0000000400727825 */ /* 0x000fc600078e0270 */
[----:B------:R1:W-:Y:S01]  /*27d50*/  STL.64 [R1+0xb20], R120 ;  /* 0x000b207801007387 */ /* 0x0003e20000100a00 */
[----:B------:R-:W-:-:S03]  /*27d60*/  IMAD.WIDE R112, R0, 0x4, R196 ;  /* 0x0000000400707825 */ /* 0x000fc600078e02c4 */
[----:B------:R-:W3:Y:S04]  /*27d70*/  LDL.LU.64 R196, [R1+0x1468] ;  /* 0x0014680001c47983 */ /* 0x000ee80000300a00 */
[----:B------:R-:W-:Y:S01]  /*27d80*/  STL.64 [R1+0xbb0], R118 ;  /* 0x000bb07601007387 */ /* 0x000fe20000100a00 */
[----:B------:R-:W-:-:S03]  /*27d90*/  IMAD.WIDE R110, R0, 0x4, R212 ;  /* 0x00000004006e7825 */ /* 0x000fc600078e02d4 */
[----:B------:R-:W3:Y:S04]  /*27da0*/  LDL.LU.64 R212, [R1+0xf60] ;  /* 0x000f600001d47983 */ /* 0x000ee80000300a00 */
[----:B------:R1:W-:Y:S04]  /*27db0*/  STL.64 [R1+0xbb8], R116 ;  /* 0x000bb87401007387 */ /* 0x0003e80000100a00 */
[----:B------:R-:W-:Y:S01]  /*27dc0*/  STL.64 [R1+0xc18], R114 ;  /* 0x000c187201007387 */ /* 0x000fe20000100a00 */
[----:B------:R-:W-:-:S03]  /*27dd0*/  IMAD.WIDE R108, R0, 0x4, R218 ;  /* 0x00000004006c7825 */ /* 0x000fc600078e02da */
[----:B------:R1:W-:Y:S01]  /*27de0*/  LDGSTS.E [R249+0x30f00], desc[UR8][R120.64], P3 ;  /* 0x30f0000078f97fae */ /* 0x0003e200099a1008 */
[----:B------:R-:W-:-:S03]  /*27df0*/  IMAD.WIDE R106, R0, 0x4, R50 ;  /* 0x00000004006a7825 */ /* 0x000fc600078e0232 */
[----:B------:R-:W3:Y:S04]  /*27e00*/  LDL.LU.64 R50, [R1+0x1470] ;  /* 0x0014700001327983 */ /* 0x000ee80000300a00 */
[----:B------:R-:W3:Y:S04]  /*27e10*/  LDL.LU.64 R48, [R1+0xf58] ;  /* 0x000f580001307983 */ /* 0x000ee80000300a00 */
[----:B------:R1:W-:Y:S04]  /*27e20*/  STL.64 [R1+0xc20], R112 ;  /* 0x000c207001007387 */ /* 0x0003e80000100a00 */
[----:B------:R-:W3:Y:S04]  /*27e30*/  LDL.LU.64 R20, [R1+0x1478] ;  /* 0x0014780001147983 */ /* 0x000ee80000300a00 */
[----:B------:R-:W3:Y:S04]  /*27e40*/  LDL.LU.64 R26, [R1+0xf50] ;  /* 0x000f5000011a7983 */ /* 0x000ee80000300a00 */
[----:B------:R-:W-:Y:S04]  /*27e50*/  STL.64 [R1+0xc98], R110 ;  /* 0x000c986e01007387 */ /* 0x000fe80000100a00 */
[----:B------:R-:W3:Y:S04]  /*27e60*/  LDL.LU.64 R42, [R1+0x1480] ;  /* 0x00148000012a7983 */ /* 0x000ee80000300a00 */
[----:B------:R-:W3:Y:S04]  /*27e70*/  LDL.LU.64 R40, [R1+0xf48] ;  /* 0x000f480001287983 */ /* 0x000ee80000300a00 */
[----:B------:R1:W-:Y:S04]  /*27e80*/  STL.64 [R1+0xca0], R108 ;  /* 0x000ca06c01007387 */ /* 0x0003e80000100a00 */
[----:B------:R-:W3:Y:S04]  /*27e90*/  LDL.LU.64 R32, [R1+0x1488] ;  /* 0x0014880001207983 */ /* 0x000ee80000300a00 */
[----:B------:R-:W3:Y:S04]  /*27ea0*/  LDL.LU.64 R186, [R1+0xf40] ;  /* 0x000f400001ba7983 */ /* 0x000ee80000300a00 */
[----:B------:R-:W-:Y:S04]  /*27eb0*/  STL.64 [R1+0xd50], R106 ;  /* 0x000d506a01007387 */ /* 0x000fe80000100a00 */
[----:B------:R-:W-:Y:S04]  /*27ec0*/  LDGSTS.E [R249+0x31e00], desc[UR8][R118.64], P6 ;  /* 0x31e0000076f97fae */ /* 0x000fe8000b1a1008 */
[----:B------:R1:W-:Y:S04]  /*27ed0*/  LDGSTS.E [R249+0x31f00], desc[UR8][R116.64], P3 ;  /* 0x31f0000074f97fae */ /* 0x0003e800099a1008 */
[----:B------:R-:W-:Y:S04]  /*27ee0*/  LDGSTS.E [R249+0x32e00], desc[UR8][R114.64], P6 ;  /* 0x32e0000072f97fae */ /* 0x000fe8000b1a1008 */
[----:B------:R1:W-:Y:S04]  /*27ef0*/  LDGSTS.E [R249+0x32f00], desc[UR8][R112.64], P3 ;  /* 0x32f0000070f97fae */ /* 0x0003e800099a1008 */
[----:B------:R-:W-:Y:S04]  /*27f00*/  LDGSTS.E [R249+0x33e00], desc[UR8][R110.64], P6 ;  /* 0x33e000006ef97fae */ /* 0x000fe8000b1a1008 */
[----:B------:R1:W-:Y:S04]  /*27f10*/  LDGSTS.E [R249+0x33f00], desc[UR8][R108.64], P3 ;  /* 0x33f000006cf97fae */ /* 0x0003e800099a1008 */
[----:B------:R-:W-:Y:S01]  /*27f20*/  LDGSTS.E [R249+0x34e00], desc[UR8][R106.64], P6 ;  /* 0x34e000006af97fae */ /* 0x000fe2000b1a1008 */
[----:B----4-:R-:W-:-:S05]  /*27f30*/  IMAD.WIDE R104, R0, 0x4, R104 ;  /* 0x0000000400687825 */ /* 0x010fca00078e0268 */
[----:B------:R4:W-:Y:S01]  /*27f40*/  LDGSTS.E [R249+0x34f00], desc[UR8][R104.64], P3 ;  /* 0x34f0000068f97fae */ /* 0x0009e200099a1008 */
[----:B------:R-:W-:-:S03]  /*27f50*/  IMAD.WIDE R102, R0, 0x4, R34 ;  /* 0x0000000400667825 */ /* 0x000fc600078e0222 */
[----:B------:R-:W4:Y:S04]  /*27f60*/  LDL.LU.64 R34, [R1+0x1490] ;  /* 0x0014900001227983 */ /* 0x000f280000300a00 */
[----:B------:R-:W4:Y:S04]  /*27f70*/  LDL.LU.64 R202, [R1+0xf30] ;  /* 0x000f300001ca7983 */ /* 0x000f280000300a00 */
[----:B------:R4:W-:Y:S04]  /*27f80*/  STL.64 [R1+0xd68], R104 ;  /* 0x000d686801007387 */ /* 0x0009e80000100a00 */
[----:B------:R-:W4:Y:S04]  /*27f90*/  LDL.LU.64 R210, [R1+0x1498] ;  /* 0x0014980001d27983 */ /* 0x000f280000300a00 */
[----:B------:R-:W4:Y:S04]  /*27fa0*/  LDL.LU.64 R218, [R1+0xf28] ;  /* 0x000f280001da7983 */ /* 0x000f280000300a00 */
[----:B------:R-:W-:Y:S01]  /*27fb0*/  STL.64 [R1+0xd98], R102 ;  /* 0x000d986601007387 */ /* 0x000fe20000100a00 */
[----:B--2---:R-:W-:-:S03]  /*27fc0*/  IMAD.WIDE R100, R0, 0x4, R98 ;  /* 0x0000000400647825 */ /* 0x004fc600078e0262 */
[----:B------:R-:W-:Y:S04]  /*27fd0*/  LDGSTS.E [R249+0x35e00], desc[UR8][R102.64], P6 ;  /* 0x35e0000066f97fae */ /* 0x000fe8000b1a1008 */
[----:B------:R2:W-:Y:S01]  /*27fe0*/  LDGSTS.E [R249+0x35f00], desc[UR8][R100.64], P3 ;  /* 0x35f0000064f97fae */ /* 0x0005e200099a1008 */
[----:B---3--:R-:W-:-:S03]  /*27ff0*/  IMAD.WIDE R98, R0, 0x4, R188 ;  /* 0x0000000400627825 */ /* 0x008fc600078e02bc */
[----:B------:R-:W3:Y:S04]  /*28000*/  LDL.LU.64 R188, [R1+0x14a0] ;  /* 0x0014a00001bc7983 */ /* 0x000ee80000300a00 */
[----:B------:R-:W-:Y:S01]  /*28010*/  LDGSTS.E [R249+0x36e00], desc[UR8][R98.64], P6 ;  /* 0x36e0000062f97fae */ /* 0x000fe2000b1a1008 */
[----:B------:R-:W-:-:S03]  /*28020*/  IMAD.WIDE R96, R0, 0x4, R204 ;  /* 0x0000000400607825 */ /* 0x000fc600078e02cc */
[----:B------:R-:W3:Y:S04]  /*28030*/  LDL.LU.64 R204, [R1+0xf20] ;  /* 0x000f200001cc7983 */ /* 0x000ee80000300a00 */
[----:B------:R2:W-:Y:S04]  /*28040*/  STL.64 [R1+0xda0], R100 ;  /* 0x000da06401007387 */ /* 0x0005e80000100a00 */
[----:B------:R1:W-:Y:S01]  /*28050*/  LDGSTS.E [R249+0x36f00], desc[UR8][R96.64], P3 ;  /* 0x36f0000060f97fae */ /* 0x0003e200099a1008 */
[----:B------:R-:W-:-:S03]  /*28060*/  IMAD.WIDE R54, R0, 0x4, R196 ;  /* 0x0000000400367825 */ /* 0x000fc600078e02c4 */
[----:B------:R-:W3:Y:S04]  /*28070*/  LDL.LU.64 R196, [R1+0x14a8] ;  /* 0x0014a80001c47983 */ /* 0x000ee80000300a00 */
[----:B------:R-:W-:Y:S01]  /*28080*/  LDGSTS.E [R249+0x37e00], desc[UR8][R54.64], P6 ;  /* 0x37e0000036f97fae */ /* 0x000fe2000b1a1008 */
[----:B------:R-:W-:-:S03]  /*28090*/  IMAD.WIDE R52, R0, 0x4, R212 ;  /* 0x0000000400347825 */ /* 0x000fc600078e02d4 */
[----:B------:R-:W3:Y:S04]  /*280a0*/  LDL.LU.64 R212, [R1+0xf18] ;  /* 0x000f180001d47983 */ /* 0x000ee80000300a00 */
[----:B------:R-:W-:Y:S04]  /*280b0*/  STL.64 [R1+0xe30], R98 ;  /* 0x000e306201007387 */ /* 0x000fe80000100a00 */
        /* <DEDUP_REMOVED lines=9> */
[----:B------:R-:W-:Y:S01]  /*28150*/  STL.64 [R1+0x1050], R46 ;  /* 0x0010502e01007387 */ /* 0x000fe20000100a00 */
[----:B------:R-:W-:-:S03]  /*28160*/  IMAD.WIDE R42, R0, 0x4, R42 ;  /* 0x00000004002a7825 */ /* 0x000fc600078e022a */
[----:B------:R1:W-:Y:S01]  /*28170*/  STL.64 [R1+0x1058], R44 ;  /* 0x0010582c01007387 */ /* 0x0003e20000100a00 */
[----:B------:R-:W-:-:S03]  /*28180*/  IMAD.WIDE R40, R0, 0x4, R40 ;  /* 0x0000000400287825 */ /* 0x000fc600078e0228 */
[----:B------:R-:W-:Y:S01]  /*28190*/  STL.64 [R1+0x1070], R42 ;  /* 0x0010702a01007387 */ /* 0x000fe20000100a00 */
[----:B------:R-:W-:-:S03]  /*281a0*/  IMAD.WIDE R38, R0, 0x4, R32 ;  /* 0x0000000400267825 */ /* 0x000fc600078e0220 */
[----:B------:R-:W-:Y:S01]  /*281b0*/  STL.64 [R1+0x1078], R40 ;  /* 0x0010782801007387 */ /* 0x000fe20000100a00 */
[----:B------:R-:W-:-:S03]  /*281c0*/  IMAD.WIDE R36, R0, 0x4, R186 ;  /* 0x0000000400247825 */ /* 0x000fc600078e02ba */
[----:B------:R-:W-:Y:S04]  /*281d0*/  STL.64 [R1+0x10a0], R38 ;  /* 0x0010a02601007387 */ /* 0x000fe80000100a00 */
[----:B------:R1:W-:Y:S04]  /*281e0*/  STL.64 [R1+0x10b8], R36 ;  /* 0x0010b82401007387 */ /* 0x0003e80000100a00 */
[----:B------:R-:W-:Y:S04]  /*281f0*/  LDGSTS.E [R249+0x37f00], desc[UR8][R52.64], P3 ;  /* 0x37f0000034f97fae */ /* 0x000fe800099a1008 */
[----:B------:R-:W-:Y:S04]  /*28200*/  LDGSTS.E [R249+0x38e00], desc[UR8][R50.64], P6 ;  /* 0x38e0000032f97fae */ /* 0x000fe8000b1a1008 */
[----:B------:R1:W-:Y:S04]  /*28210*/  LDGSTS.E [R249+0x38f00], desc[UR8][R48.64], P3 ;  /* 0x38f0000030f97fae */ /* 0x0003e800099a1008 */
[----:B------:R-:W-:Y:S04]  /*28220*/  LDGSTS.E [R249+0x39e00], desc[UR8][R46.64], P6 ;  /* 0x39e000002ef97fae */ /* 0x000fe8000b1a1008 */
[----:B------:R1:W-:Y:S04]  /*28230*/  LDGSTS.E [R249+0x39f00], desc[UR8][R44.64], P3 ;  /* 0x39f000002cf97fae */ /* 0x0003e800099a1008 */
[----:B------:R-:W-:Y:S04]  /*28240*/  LDGSTS.E [R249+0x3ae00], desc[UR8][R42.64], P6 ;  /* 0x3ae000002af97fae */ /* 0x000fe8000b1a1008 */
[----:B------:R-:W-:Y:S04]  /*28250*/  LDGSTS.E [R249+0x3af00], desc[UR8][R40.64], P3 ;  /* 0x3af0000028f97fae */ /* 0x000fe800099a1008 */
[----:B------:R-:W-:Y:S04]  /*28260*/  LDGSTS.E [R249+0x3be00], desc[UR8][R38.64], P6 ;  /* 0x3be0000026f97fae */ /* 0x000fe8000b1a1008 */
[----:B------:R2:W-:Y:S01]  /*28270*/  LDGSTS.E [R249+0x3bf00], desc[UR8][R36.64], P3 ;  /* 0x3bf0000024f97fae */ /* 0x0005e200099a1008 */
[----:B------:R-:W-:-:S02]  /*28280*/  IADD3 R248, PT, PT, R248, 0x7f, RZ ;  /* 0x0000007ff8f87810 */ /* 0x000fc40007ffe0ff */
[----:B------:R-:W-:Y:S02]  /*28290*/  CS2R R132, SRZ ;  /* 0x0000000000847805 */ /* 0x000fe4000001ff00 */
[----:B-1----:R-:W-:Y:S02]  /*282a0*/  CS2R R134, SRZ ;  /* 0x0000000000867805 */ /* 0x002fe4000001ff00 */
[----:B------:R-:W-:Y:S02]  /*282b0*/  CS2R R120, SRZ ;  /* 0x0000000000787805 */ /* 0x000fe4000001ff00 */
[----:B------:R-:W-:Y:S02]  /*282c0*/  CS2R R122, SRZ ;  /* 0x00000000007a7805 */ /* 0x000fe4000001ff00 */
[----:B------:R-:W-:Y:S02]  /*282d0*/  CS2R R116, SRZ ;  /* 0x0000000000747805 */ /* 0x000fe4000001ff00 */
[----:B------:R-:W-:-:S02]  /*282e0*/  CS2R R118, SRZ ;  /* 0x0000000000767805 */ /* 0x000fc4000001ff00 */
[----:B------:R-:W-:Y:S02]  /*282f0*/  CS2R R112, SRZ ;  /* 0x0000000000707805 */ /* 0x000fe4000001ff00 */
[----:B------:R-:W-:Y:S02]  /*28300*/  CS2R R114, SRZ ;  /* 0x0000000000727805 */ /* 0x000fe4000001ff00 */
[----:B------:R-:W-:Y:S02]  /*28310*/  CS2R R108, SRZ ;  /* 0x00000000006c7805 */ /* 0x000fe4000001ff00 */
[----:B------:R-:W-:Y:S02]  /*28320*/  CS2R R110, SRZ ;  /* 0x00000000006e7805 */ /* 0x000fe4000001ff00 */
[----:B----4-:R-:W-:Y:S02]  /*28330*/  CS2R R104, SRZ ;  /* 0x0000000000687805 */ /* 0x010fe4000001ff00 */
[----:B------:R-:W-:-:S02]  /*28340*/  CS2R R106, SRZ ;  /* 0x00000000006a7805 */ /* 0x000fc4000001ff00 */
[----:B--2---:R-:W-:Y:S02]  /*28350*/  CS2R R100, SRZ ;  /* 0x0000000000647805 */ /* 0x004fe4000001ff00 */
[----:B------:R-:W-:Y:S02]  /*28360*/  CS2R R102, SRZ ;  /* 0x0000000000667805 */ /* 0x000fe4000001ff00 */
        /* <DEDUP_REMOVED lines=21> */
[----:B------:R-:W-:Y:S01]  /*284c0*/  CS2R R146, SRZ ;  /* 0x0000000000927805 */ /* 0x000fe2000001ff00 */
[----:B------:R-:W-:Y:S01]  /*284d0*/  IMAD.MOV.U32 R148, RZ, RZ, RZ ;  /* 0x000000ffff947224 */ /* 0x000fe200078e00ff */
[----:B------:R-:W-:Y:S01]  /*284e0*/  ISETP.GE.AND P0, PT, R248, 0x80, PT ;  /* 0x00000080f800780c */ /* 0x000fe20003f06270 */
[----:B------:R-:W-:-:S04]  /*284f0*/  IMAD.WIDE R34, R0, 0x4, R34 ;  /* 0x0000000400227825 */ /* 0x000fc800078e0222 */
[C---:B------:R-:W-:Y:S01]  /*28500*/  IMAD.WIDE R32, R0.reuse, 0x4, R202 ;  /* 0x0000000400207825 */ /* 0x040fe200078e02ca */
[----:B------:R-:W-:Y:S03]  /*28510*/  STL.64 [R1+0x1118], R34 ;  /* 0x0011182201007387 */ /* 0x000fe60000100a00 */
[C---:B------:R-:W-:Y:S01]  /*28520*/  IMAD.WIDE R30, R0.reuse, 0x4, R210 ;  /* 0x00000004001e7825 */ /* 0x040fe200078e02d2 */
[----:B------:R-:W-:Y:S03]  /*28530*/  STL.64 [R1+0x1120], R32 ;  /* 0x0011202001007387 */ /* 0x000fe60000100a00 */
[C---:B------:R-:W-:Y:S01]  /*28540*/  IMAD.WIDE R28, R0.reuse, 0x4, R218 ;  /* 0x00000004001c7825 */ /* 0x040fe200078e02da */
[----:B------:R-:W-:Y:S04]  /*28550*/  STL.64 [R1+0x1198], R30 ;  /* 0x0011981e01007387 */ /* 0x000fe80000100a00 */
[----:B------:R-:W-:Y:S04]  /*28560*/  STL.64 [R1+0x11a0], R28 ;  /* 0x0011a01c01007387 */ /* 0x000fe80000100a00 */
[----:B------:R-:W-:Y:S04]  /*28570*/  LDGSTS.E [R249+0x3ce00], desc[UR8][R34.64], P6 ;  /* 0x3ce0000022f97fae */ /* 0x000fe8000b1a1008 */
[----:B------:R-:W-:Y:S04]  /*28580*/  LDGSTS.E [R249+0x3cf00], desc[UR8][R32.64], P3 ;  /* 0x3cf0000020f97fae */ /* 0x000fe800099a1008 */
[----:B------:R-:W-:Y:S04]  /*28590*/  LDGSTS.E [R249+0x3de00], desc[UR8][R30.64], P6 ;  /* 0x3de000001ef97fae */ /* 0x000fe8000b1a1008 */
[----:B------:R-:W-:Y:S01]  /*285a0*/  LDGSTS.E [R249+0x3df00], desc[UR8][R28.64], P3 ;  /* 0x3df000001cf97fae */ /* 0x000fe200099a1008 */
[----:B---3--:R-:W-:-:S04]  /*285b0*/  IMAD.WIDE R26, R0, 0x4, R188 ;  /* 0x00000004001a7825 */ /* 0x008fc800078e02bc */
[C---:B------:R-:W-:Y:S01]  /*285c0*/  IMAD.WIDE R24, R0.reuse, 0x4, R204 ;  /* 0x0000000400187825 */ /* 0x040fe200078e02cc */
[----:B------:R-:W-:Y:S04]  /*285d0*/  STL.64 [R1+0x1218], R26 ;  /* 0x0012181a01007387 */ /* 0x000fe80000100a00 */
[----:B------:R1:W-:Y:S04]  /*285e0*/  STL.64 [R1+0x1220], R24 ;  /* 0x0012201801007387 */ /* 0x0003e80000100a00 */
[----:B------:R-:W-:Y:S01]  /*285f0*/  LDGSTS.E [R249+0x3ee00], desc[UR8][R26.64], P6 ;  /* 0x3ee000001af97fae */ /* 0x000fe2000b1a1008 */
[----:B------:R-:W-:-:S03]  /*28600*/  IMAD.WIDE R22, R0, 0x4, R196 ;  /* 0x0000000400167825 */ /* 0x000fc600078e02c4 */
[----:B------:R1:W-:Y:S01]  /*28610*/  LDGSTS.E [R249+0x3ef00], desc[UR8][R24.64], P3 ;  /* 0x3ef0000018f97fae */ /* 0x0003e200099a1008 */
[----:B------:R-:W-:-:S03]  /*28620*/  IMAD.WIDE R20, R0, 0x4, R212 ;  /* 0x0000000400147825 */ /* 0x000fc600078e02d4 */
[----:B------:R-:W-:Y:S04]  /*28630*/  STL.64 [R1+0x1298], R22 ;  /* 0x0012981601007387 */ /* 0x000fe80000100a00 */
[----:B------:R2:W-:Y:S04]  /*28640*/  STL.64 [R1+0x1958], R20 ;  /* 0x0019581401007387 */ /* 0x0005e80000100a00 */
[----:B------:R3:W-:Y:S04]  /*28650*/  STL [R1+0x160], RZ ;  /* 0x000160ff01007387 */ /* 0x0007e80000100800 */
        /* <DEDUP_REMOVED lines=44> */
[----:B------:R-:W-:Y:S04]  /*28920*/  LDGSTS.E [R249+0x3fe00], desc[UR8][R22.64], P6 ;  /* 0x3fe0000016f97fae */ /* 0x000fe8000b1a1008 */
[----:B------:R3:W-:Y:S04]  /*28930*/  STL [R1+0x14], RZ ;  /* 0x000014ff01007387 */ /* 0x0007e80000100800 */
[----:B------:R2:W-:Y:S04]  /*28940*/  LDGSTS.E [R249+0x3ff00], desc[UR8][R20.64], P3 ;  /* 0x3ff0000014f97fae */ /* 0x0005e800099a1008 */
[----:B------:R3:W-:Y:S04]  /*28950*/  STL [R1+0x18], RZ ;  /* 0x000018ff01007387 */ /* 0x0007e80000100800 */
[----:B------:R3:W-:Y:S04]  /*28960*/  STL [R1+0x1c], RZ ;  /* 0x00001cff01007387 */ /* 0x0007e80000100800 */
[----:B------:R-:W0:Y:S01]  /*28970*/  LDGDEPBAR ;  /* 0x00000000000079af */ /* 0x000e220000000000 */
[----:B-1----:R-:W-:-:S02]  /*28980*/  CS2R R24, SRZ ;  /* 0x0000000000187805 */ /* 0x002fc4000001ff00 */
[----:B------:R-:W-:Y:S02]  /*28990*/  CS2R R26, SRZ ;  /* 0x00000000001a7805 */ /* 0x000fe4000001ff00 */
[----:B--2---:R-:W-:Y:S02]  /*289a0*/  CS2R R20, SRZ ;  /* 0x0000000000147805 */ /* 0x004fe4000001ff00 */
        /* <DEDUP_REMOVED lines=10> */
[----:B------:R-:W-:Y:S01]  /*28a50*/  CS2R R34, SRZ ;  /* 0x0000000000227805 */ /* 0x000fe2000001ff00 */
[----:B------:R3:W-:Y:S01]  /*28a60*/  STL [R1+0x1f0], RZ ;  /* 0x0001f0ff01007387 */ /* 0x0007e20000100800 */
[----:B------:R-:W-:Y:S01]  /*28a70*/  IMAD.MOV.U32 R149, RZ, RZ, RZ ;  /* 0x000000ffff957224 */ /* 0x000fe200078e00ff */
[----:B------:R-:W-:Y:S02]  /*28a80*/  CS2R R150, SRZ ;  /* 0x0000000000967805 */ /* 0x000fe4000001ff00 */
[----:B------:R-:W-:Y:S01]  /*28a90*/  CS2R R152, SRZ ;  /* 0x0000000000987805 */ /* 0x000fe2000001ff00 */
[----:B------:R3:W-:Y:S01]  /*28aa0*/  STL [R1+0x1f4], RZ ;  /* 0x0001f4ff01007387 */ /* 0x0007e20000100800 */
[----:B------:R-:W-:Y:S02]  /*28ab0*/  CS2R R154, SRZ ;  /* 0x00000000009a7805 */ /* 0x000fe4000001ff00 */
[----:B------:R-:W-:Y:S02]  /*28ac0*/  CS2R R156, SRZ ;  /* 0x00000000009c7805 */ /* 0x000fe4000001ff00 */
[----:B------:R-:W-:Y:S01]  /*28ad0*/  CS2R R158, SRZ ;  /* 0x00000000009e7805 */ /* 0x000fe2000001ff00 */
[----:B------:R3:W-:Y:S01]  /*28ae0*/  STL [R1+0x1f8], RZ ;  /* 0x0001f8ff01007387 */ /* 0x0007e20000100800 */
[----:B------:R-:W-:-:S02]  /*28af0*/  CS2R R160, SRZ ;  /* 0x0000000000a07805 */ /* 0x000fc4000001ff00 */
        /* <DEDUP_REMOVED lines=19> */
[----:B------:R-:W-:-:S03]  /*28c30*/  CS2R R190, SRZ ;  /* 0x0000000000be7805 */ /* 0x000fc6000001ff00 */
        /* <DEDUP_REMOVED lines=55> */
[----:B------:R3:W-:Y:S01]  /*28fb0*/  STL [R1+0x1dc], RZ ;  /* 0x0001dcff01007387 */ /* 0x0007e20000100800 */
[----:B------:R-:W-:Y:S05]  /*28fc0*/  @!P0 BRA `(.L_x_0) ;  /* 0x000003c800448947 */ /* 0x000fea0003800000 */
[----:B------:R-:W2:Y:S04]  /*28fd0*/  LDL.LU.64 R184, [R1+0x5b0] ;  /* 0x0005b00001b87983 */ /* 0x000ea80000300a00 */
[----:B------:R-:W4:Y:S04]  /*28fe0*/  LDL.LU.64 R186, [R1+0x630] ;  /* 0x0006300001ba7983 */ /* 0x000f280000300a00 */
[----:B---3--:R-:W3:Y:S04]  /*28ff0*/  LDL.LU.64 R188, [R1+0x660] ;  /* 0x0006600001bc7983 */ /* 0x008ee80000300a00 */
[----:B------:R-:W3:Y:S01]  /*29000*/  LDL.LU.64 R190, [R1+0x698] ;  /* 0x0006980001be7983 */ /* 0x000ee20000300a00 */
[----:B--2---:R-:W-:-:S03]  /*29010*/  MOV R20, R185 ;  /* 0x000000b900147202 */ /* 0x004fc60000000f00 */
[----:B------:R-:W-:Y:S04]  /*29020*/  STL [R1+0x1818], R184 ;  /* 0x001818b801007387 */ /* 0x000fe80000100800 */
[----:B------:R-:W-:Y:S04]  /*29030*/  STL [R1+0x181c], R228 ;  /* 0x00181ce401007387 */ /* 0x000fe80000100800 */
[----:B------:R4:W-:Y:S04]  /*29040*/  STL [R1+0x1814], R20 ;  /* 0x0018141401007387 */ /* 0x0009e80000100800 */
[----:B------:R-:W-:Y:S04]  /*29050*/  STL [R1+0x180c], R229 ;  /* 0x00180ce501007387 */ /* 0x000fe80000100800 */
[----:B------:R-:W-:Y:S04]  /*29060*/  STL [R1+0x1810], R220 ;  /* 0x001810dc01007387 */ /* 0x000fe80000100800 */
[----:B------:R-:W-:Y:S04]  /*29070*/  STL [R1+0x1804], R221 ;  /* 0x001804dd01007387 */ /* 0x000fe80000100800 */
[----:B------:R-:W-:Y:S04]  /*29080*/  STL [R1+0x1808], R128 ;  /* 0x0018088001007387 */ /* 0x000fe80000100800 */
[----:B------:R-:W2:Y:S01]  /*29090*/  LDL.LU.64 R180, [R1+0x6e8] ;  /* 0x0006e80001b47983 */ /* 0x000ea20000300a00 */
[----:B----4-:R-:W-:-:S03]  /*290a0*/  IMAD.MOV.U32 R20, RZ, RZ, R187 ;  /* 0x000000ffff147224 */ /* 0x010fc600078e00bb */
[----:B------:R-:W-:Y:S04]  /*290b0*/  STL [R1+0x17f4], R129 ;  /* 0x0017f48101007387 */ /* 0x000fe80000100800 */
[----:B------:R-:W-:Y:S04]  /*290c0*/  STL [R1+0x17fc], R186 ;  /* 0x0017fcba01007387 */ /* 0x000fe80000100800 */
[----:B------:R-:W-:Y:S04]  /*290d0*/  STL [R1+0x1800], R244 ;  /* 0x001800f401007387 */ /* 0x000fe80000100800 */
[----:B------:R1:W-:Y:S04]  /*290e0*/  STL [R1+0x17f8], R20 ;  /* 0x0017f81401007387 */ /* 0x0003e80000100800 */
[----:B------:R-:W-:Y:S04]  /*290f0*/  STL [R1+0x17ec], R245 ;  /* 0x0017ecf501007387 */ /* 0x000fe80000100800 */
[----:B------:R-:W-:Y:S04]  /*29100*/  STL [R1+0x17f0], R240 ;  /* 0x0017f0f001007387 */ /* 0x000fe80000100800 */
[----:B------:R-:W-:Y:S04]  /*29110*/  STL [R1+0x17e4], R241 ;  /* 0x0017e4f101007387 */ /* 0x000fe80000100800 */
[----:B------:R-:W-:Y:S04]  /*29120*/  STL [R1+0x17e8], R238 ;  /* 0x0017e8ee01007387 */ /* 0x000fe80000100800 */
[----:B------:R-:W4:Y:S04]  /*29130*/  LDL.LU.64 R182, [R1+0x710] ;  /* 0x0007100001b67983 */ /* 0x000f280000300a00 */
[----:B------:R-:W-:Y:S04]  /*29140*/  STL [R1+0x17d4], R239 ;  /* 0x0017d4ef01007387 */ /* 0x000fe80000100800 */
[----:B---3--:R3:W-:Y:S04]  /*29150*/  STL [R1+0x17dc], R188 ;  /* 0x0017dcbc01007387 */ /* 0x0087e80000100800 */
[----:B------:R-:W4:Y:S01]  /*29160*/  LDL.LU.64 R184, [R1+0x620] ;  /* 0x0006200001b87983 */ /* 0x000f220000300a00 */
[----:B-1----:R-:W-:-:S03]  /*29170*/  IMAD.MOV.U32 R20, RZ, RZ, R189 ;  /* 0x000000ffff147224 */ /* 0x002fc600078e00bd */
        /* <DEDUP_REMOVED lines=8> */
[----:B------:R1:W-:Y:S04]  /*29200*/  STL [R1+0x17bc], R190 ;  /* 0x0017bcbe01007387 */ /* 0x0003e80000100800 */
[----:B---3--:R-:W3:Y:S01]  /*29210*/  LDL.LU.64 R188, [R1+0x648] ;  /* 0x0006480001bc7983 */ /* 0x008ee20000300a00 */
[----:B-1----:R-:W-:-:S03]  /*29220*/  MOV R20, R191 ;  /* 0x000000bf00147202 */ /* 0x002fc60000000f00 */
[----:B------:R-:W-:Y:S04]  /*29230*/  STL [R1+0x17c0], R226 ;  /* 0x0017c0e201007387 */ /* 0x000fe80000100800 */
[----:B------:R1:W-:Y:S04]  /*29240*/  STL [R1+0x17b8], R20 ;  /* 0x0017b81401007387 */ /* 0x0003e80000100800 */
[----:B------:R-:W-:Y:S04]  /*29250*/  STL [R1+0x17ac], R227 ;  /* 0x0017ace301007387 */ /* 0x000fe80000100800 */
[----:B------:R-:W-:Y:S04]  /*29260*/  STL [R1+0x17b0], R224 ;  /* 0x0017b0e001007387 */ /* 0x000fe80000100800 */
[----:B------:R-:W-:Y:S04]  /*29270*/  STL [R1+0x17a4], R225 ;  /* 0x0017a4e101007387 */ /* 0x000fe80000100800 */
[----:B------:R-:W-:Y:S04]  /*29280*/  STL [R1+0x17a8], R222 ;  /* 0x0017a8de01007387 */ /* 0x000fe80000100800 */
[----:B------:R-:W-:Y:S04]  /*29290*/  STL [R1+0x178c], R223 ;  /* 0x00178cdf01007387 */ /* 0x000fe80000100800 */
[----:B------:R-:W3:Y:S04]  /*292a0*/  LDL.LU.64 R190, [R1+0x7f8] ;  /* 0x0007f80001be7983 */ /* 0x000ee80000300a00 */
[----:B--2---:R2:W-:Y:S01]  /*292b0*/  STL [R1+0x1794], R180 ;  /* 0x001794b401007387 */ /* 0x0045e20000100800 */
[----:B-1----:R-:W-:-:S03]  /*292c0*/  IMAD.MOV.U32 R20, RZ, RZ, R181 ;  /* 0x000000ffff147224 */ /* 0x002fc600078e00b5 */
[----:B--2---:R-:W2:Y:S04]  /*292d0*/  LDL.LU.64 R180, [R1+0x688] ;  /* 0x0006880001b47983 */ /* 0x004ea80000300a00 */
[----:B------:R4:W-:Y:S04]  /*292e0*/  STL [R1+0x1790], R20 ;  /* 0x0017901401007387 */ /* 0x0009e80000100800 */
[----:B------:R-:W-:Y:S04]  /*292f0*/  STL [R1+0x179c], R250 ;  /* 0x00179cfa01007387 */ /* 0x000fe80000100800 */
[----:B------:R-:W-:Y:S04]  /*29300*/  STL [R1+0x1798], R251 ;  /* 0x001798fb01007387 */ /* 0x000fe80000100800 */
[----:B------:R-:W-:Y:S04]  /*29310*/  STL [R1+0x17a0], R194 ;  /* 0x0017a0c201007387 */ /* 0x000fe80000100800 */
[----:B------:R-:W-:Y:S04]  /*29320*/  STL [R1+0x1784], R195 ;  /* 0x001784c301007387 */ /* 0x000fe80000100800 */
[----:B------:R-:W-:Y:S01]  /*29330*/  STL [R1+0x1788], R124 ;  /* 0x0017887c01007387 */ /* 0x000fe20000100800 */
[----:B----4-:R-:W-:-:S03]  /*29340*/  IMAD.MOV.U32 R20, RZ, RZ, R183 ;  /* 0x000000ffff147224 */ /* 0x010fc600078e00b7 */
[----:B------:R-:W-:Y:S04]  /*29350*/  STL [R1+0x176c], R125 ;  /* 0x00176c7d01007387 */ /* 0x000fe80000100800 */
[----:B------:R1:W-:Y:S04]  /*29360*/  STL [R1+0x1774], R182 ;  /* 0x001774b601007387 */ /* 0x0003e80000100800 */
[----:B------:R-:W4:Y:S04]  /*29370*/  LDL.LU.64 R176, [R1+0x828] ;  /* 0x0008280001b07983 */ /* 0x000f280000300a00 */
[----:B------:R-:W-:Y:S04]  /*29380*/  STL [R1+0x177c], R184 ;  /* 0x00177cb801007387 */ /* 0x000fe80000100800 */
[----:B------:R1:W-:Y:S04]  /*29390*/  STL [R1+0x1770], R20 ;  /* 0x0017701401007387 */ /* 0x0003e80000100800 */
[----:B-1----:R-:W4:Y:S04]  /*293a0*/  LDL.LU.64 R182, [R1+0x6b8] ;  /* 0x0006b80001b67983 */ /* 0x002f280000300a00 */
[----:B------:R-:W-:Y:S01]  /*293b0*/  STL [R1+0x1780], R138 ;  /* 0x0017808a01007387 */ /* 0x000fe20000100800 */
[----:B------:R-:W-:-:S05]  /*293c0*/  MOV R20, R185 ;  /* 0x000000b900147202 */ /* 0x000fca0000000f00 */
[----:B------:R1:W-:Y:S04]  /*293d0*/  STL [R1+0x1778], R20 ;  /* 0x0017781401007387 */ /* 0x0003e80000100800 */
[----:B------:R-:W-:Y:S04]  /*293e0*/  STL [R1+0x1764], R139 ;  /* 0x0017648b01007387 */ /* 0x000fe80000100800 */
[----:B------:R-:W-:Y:S01]  /*293f0*/  STL [R1+0x1768], R94 ;  /* 0x0017685e01007387 */ /* 0x000fe20000100800 */
[----:B-1----:R-:W-:-:S03]  /*29400*/  IMAD.MOV.U32 R20, RZ, RZ, R187 ;  /* 0x000000ffff147224 */ /* 0x002fc600078e00bb */
[----:B------:R-:W-:Y:S04]  /*29410*/  STL [R1+0x174c], R95 ;  /* 0x00174c5f01007387 */ /* 0x000fe80000100800 */
[----:B------:R1:W-:Y:S04]  /*29420*/  STL [R1+0x1754], R186 ;  /* 0x001754ba01007387 */ /* 0x0003e80000100800 */
[----:B------:R-:W4:Y:S04]  /*29430*/  LDL.LU.64 R184, [R1+0x858] ;  /* 0x0008580001b87983 */ /* 0x000f280000300a00 */
[----:B------:R3:W-:Y:S04]  /*29440*/  STL [R1+0x1750], R20 ;  /* 0x0017501401007387 */ /* 0x0007e80000100800 */
[----:B---3--:R3:W-:Y:S04]  /*29450*/  STL [R1+0x175c], R188 ;  /* 0x00175cbc01007387 */ /* 0x0087e80000100800 */
[----:B-1----:R-:W4:Y:S01]  /*29460*/  LDL.LU.64 R186, [R1+0x708] ;  /* 0x0007080001ba7983 */ /* 0x002f220000300a00 */
[----:B------:R-:W-:-:S05]  /*29470*/  IMAD.MOV.U32 R20, RZ, RZ, R189 ;  /* 0x000000ffff147224 */ /* 0x000fca00078e00bd */
[----:B------:R1:W-:Y:S04]  /*29480*/  STL [R1+0x1758], R20 ;  /* 0x0017581401007387 */ /* 0x0003e80000100800 */
[----:B------:R-:W-:Y:S04]  /*29490*/  STL [R1+0x1760], R130 ;  /* 0x0017608201007387 */ /* 0x000fe80000100800 */
[----:B------:R-:W-:Y:S04]  /*294a0*/  STL [R1+0x1744], R131 ;  /* 0x0017448301007387 */ /* 0x000fe80000100800 */
[----:B---3--:R-:W3:Y:S01]  /*294b0*/  LDL.LU.64 R188, [R1+0x8] ;  /* 0x0000080001bc7983 */ /* 0x008ee20000300a00 */
[----:B-1----:R-:W-:-:S03]  /*294c0*/  MOV R20, R191 ;  /* 0x000000bf00147202 */ /* 0x002fc60000000f00 */
[----:B------:R-:W-:Y:S04]  /*294d0*/  STL [R1+0x1748], R90 ;  /* 0x0017485a01007387 */ /* 0x000fe80000100800 */
[----:B------:R-:W-:Y:S04]  /*294e0*/  STL [R1+0x172c], R91 ;  /* 0x00172c5b01007387 */ /* 0x000fe80000100800 */
[----:B------:R1:W-:Y:S04]  /*294f0*/  STL [R1+0x1734], R190 ;  /* 0x001734be01007387 */ /* 0x0003e80000100800 */
[----:B-1----:R-:W3:Y:S04]  /*29500*/  LDL.LU.64 R190, [R1+0x888] ;  /* 0x0008880001be7983 */ /* 0x002ee80000300a00 */
[----:B------:R1:W-:Y:S04]  /*29510*/  STL [R1+0x1730], R20 ;  /* 0x0017301401007387 */ /* 0x0003e80000100800 */
[----:B--2---:R2:W-:Y:S01]  /*29520*/  STL [R1+0x173c], R180 ;  /* 0x00173cb401007387 */ /* 0x0045e20000100800 */
[----:B-1----:R-:W-:-:S03]  /*29530*/  IMAD.MOV.U32 R20, RZ, RZ, R181 ;  /* 0x000000ffff147224 */ /* 0x002fc600078e00b5 */
[----:B------:R-:W3:Y:S04]  /*29540*/  LDL.LU.64 R178, [R1+0x730] ;  /* 0x0007300001b27983 */ /* 0x000ee80000300a00 */
[----:B------:R-:W-:Y:S04]  /*29550*/  STL [R1+0x1740], R192 ;  /* 0x001740c001007387 */ /* 0x000fe80000100800 */
[----:B------:R4:W-:Y:S04]  /*29560*/  STL [R1+0x1738], R20 ;  /* 0x0017381401007387 */ /* 0x0009e80000100800 */
[----:B--2---:R-:W2:Y:S04]  /*29570*/  LDL.LU.64 R180, [R1+0x638] ;  /* 0x0006380001b47983 */ /* 0x004ea80000300a00 */
[----:B------:R-:W-:Y:S04]  /*29580*/  STL [R1+0x1724], R193 ;  /* 0x001724c101007387 */ /* 0x000fe80000100800 */
[----:B------:R-:W-:Y:S04]  /*29590*/  STL [R1+0x1728], R88 ;  /* 0x0017285801007387 */ /* 0x000fe80000100800 */
[----:B------:R-:W-:Y:S01]  /*295a0*/  STL [R1+0x1704], R89 ;  /* 0x0017045901007387 */ /* 0x000fe20000100800 */
[----:B----4-:R-:W-:-:S03]  /*295b0*/  IMAD.MOV.U32 R20, RZ, RZ, R177 ;  /* 0x000000ffff147224 */ /* 0x010fc600078e00b1 */
[----:B------:R1:W-:Y:S04]  /*295c0*/  STL [R1+0x170c], R176 ;  /* 0x00170cb001007387 */ /* 0x0003e80000100800 */
[----:B------:R-:W4:Y:S04]  /*295d0*/  LDL.LU.64 R174, [R1+0x910] ;  /* 0x0009100001ae7983 */ /* 0x000f280000300a00 */
[----:B------:R1:W-:Y:S04]  /*295e0*/  STL [R1+0x1708], R20 ;  /* 0x0017081401007387 */ /* 0x0003e80000100800 */
[----:B------:R1:W-:Y:S04]  /*295f0*/  STL [R1+0x1714], R182 ;  /* 0x001714b601007387 */ /* 0x0003e80000100800 */
[----:B-1----:R-:W4:Y:S01]  /*29600*/  LDL.LU.64 R176, [R1+0x7d8] ;  /* 0x0007d80001b07983 */ /* 0x002f220000300a00 */
[----:B------:R-:W-:-:S03]  /*29610*/  MOV R20, R183 ;  /* 0x000000b700147202 */ /* 0x000fc60000000f00 */
[----:B------:R-:W-:Y:S04]  /*29620*/  STL [R1+0x171c], R236 ;  /* 0x00171cec01007387 */ /* 0x000fe80000100800 */
[----:B------:R1:W-:Y:S04]  /*29630*/  STL [R1+0x1710], R20 ;  /* 0x0017101401007387 */ /* 0x0003e80000100800 */
[----:B------:R-:W4:Y:S04]  /*29640*/  LDL.LU.64 R182, [R1+0x680] ;  /* 0x0006800001b67983 */ /* 0x000f280000300a00 */
[----:B------:R-:W-:Y:S04]  /*29650*/  STL [R1+0x1718], R237 ;  /* 0x001718ed01007387 */ /* 0x000fe80000100800 */
[----:B------:R-:W-:Y:S04]  /*29660*/  STL [R1+0x1720], R86 ;  /* 0x0017205601007387 */ /* 0x000fe80000100800 */
[----:B------:R-:W-:Y:S01]  /*29670*/  STL [R1+0x16e4], R87 ;  /* 0x0016e45701007387 */ /* 0x000fe20000100800 */
[----:B-1----:R-:W-:-:S03]  /*29680*/  IMAD.MOV.U32 R20, RZ, RZ, R185 ;  /* 0x000000ffff147224 */ /* 0x002fc600078e00b9 */
[----:B------:R1:W-:Y:S04]  /*29690*/  STL [R1+0x16ec], R184 ;  /* 0x0016ecb801007387 */ /* 0x0003e80000100800 */
[----:B-1----:R-:W4:Y:S04]  /*296a0*/  LDL.LU.64 R184, [R1+0x9b8] ;  /* 0x0009b80001b87983 */ /* 0x002f280000300a00 */
[----:B------:R1:W-:Y:S04]  /*296b0*/  STL [R1+0x16e8], R20 ;  /* 0x0016e81401007387 */ /* 0x0003e80000100800 */
[----:B------:R1:W-:Y:S02]  /*296c0*/  STL [R1+0x16f4], R186 ;  /* 0x0016f4ba01007387 */ /* 0x0003e40000100800 */
[----:B-1----:R-:W-:-:S02]  /*296d0*/  IMAD.MOV.U32 R20, RZ, RZ, R187 ;  /* 0x000000ffff147224 */ /* 0x002fc400078e00bb */
[----:B------:R-:W4:Y:S04]  /*296e0*/  LDL.LU.64 R186, [R1+0x820] ;  /* 0x0008200001ba7983 */ /* 0x000f280000300a00 */
[----:B------:R1:W-:Y:S04]  /*296f0*/  STL [R1+0x16f0], R20 ;  /* 0x0016f01401007387 */ /* 0x0003e80000100800 */
[----:B---3--:R3:W-:Y:S01]  /*29700*/  STL [R1+0x16fc], R188 ;  /* 0x0016fcbc01007387 */ /* 0x0087e20000100800 */
[----:B-1----:R-:W-:-:S03]  /*29710*/  MOV R20, R189 ;  /* 0x000000bd00147202 */ /* 0x002fc60000000f00 */
[----:B---3--:R-:W3:Y:S04]  /*29720*/  LDL.LU.64 R188, [R1+0x6b0] ;  /* 0x0006b00001bc7983 */ /* 0x008ee80000300a00 */
[----:B------:R1:W-:Y:S04]  /*29730*/  STL [R1+0x16f8], R20 ;  /* 0x0016f81401007387 */ /* 0x0003e80000100800 */
[----:B------:R-:W-:Y:S04]  /*29740*/  STL [R1+0x1700], R82 ;  /* 0x0017005201007387 */ /* 0x000fe80000100800 */
[----:B------:R-:W-:Y:S01]  /*29750*/  STL [R1+0x16c4], R83 ;  /* 0x0016c45301007387 */ /* 0x000fe20000100800 */
[----:B-1----:R-:W-:-:S03]  /*29760*/  IMAD.MOV.U32 R20, RZ, RZ, R191 ;  /* 0x000000ffff147224 */ /* 0x002fc600078e00bf */
[----:B------:R1:W-:Y:S04]  /*29770*/  STL [R1+0x16cc], R190 ;  /* 0x0016ccbe01007387 */ /* 0x0003e80000100800 */
[----:B------:R-:W-:Y:S04]  /*29780*/  STL [R1+0x16d4], R178 ;  /* 0x0016d4b201007387 */ /* 0x000fe80000100800 */
[----:B------:R2:W-:Y:S04]  /*29790*/  STL [R1+0x16c8], R20 ;  /* 0x0016c81401007387 */ /* 0x0005e80000100800 */
[----:B-1----:R-:W3:Y:S01]  /*297a0*/  LDL.LU.64 R190, [R1+0xa10] ;  /* 0x000a100001be7983 */ /* 0x002ee20000300a00 */
[----:B--2---:R-:W-:-:S03]  /*297b0*/  IMAD.MOV.U32 R20, RZ, RZ, R179 ;  /* 0x000000ffff147224 */ /* 0x004fc600078e00b3 */
[----:B------:R-:W-:Y:S04]  /*297c0*/  STL [R1+0x16dc], R180 ;  /* 0x0016dcb401007387 */ /* 0x000fe80000100800 */
[----:B------:R1:W-:Y:S04]  /*297d0*/  STL [R1+0x16d0], R20 ;  /* 0x0016d01401007387 */ /* 0x0003e80000100800 */
[----:B------:R-:W2:Y:S01]  /*297e0*/  LDL.LU.64 R178, [R1+0x848] ;  /* 0x0008480001b27983 */ /* 0x000ea20000300a00 */
[----:B-1----:R-:W-:-:S03]  /*297f0*/  MOV R20, R181 ;  /* 0x000000b500147202 */ /* 0x002fc60000000f00 */
[----:B------:R-:W-:Y:S04]  /*29800*/  STL [R1+0x16e0], R80 ;  /* 0x0016e05001007387 */ /* 0x000fe80000100800 */
[----:B------:R4:W-:Y:S04]  /*29810*/  STL [R1+0x16d8], R20 ;  /* 0x0016d81401007387 */ /* 0x0009e80000100800 */
[----:B------:R-:W2:Y:S04]  /*29820*/  LDL.LU.64 R180, [R1+0x700] ;  /* 0x0007000001b47983 */ /* 0x000ea80000300a00 */
[----:B------:R-:W-:Y:S01]  /*29830*/  STL [R1+0x16a4], R81 ;  /* 0x0016a45101007387 */ /* 0x000fe20000100800 */
[----:B----4-:R-:W-:-:S03]  /*29840*/  IMAD.MOV.U32 R20, RZ, RZ, R175 ;  /* 0x000000ffff147224 */ /* 0x010fc600078e00af */
[----:B------:R-:W-:Y:S04]  /*29850*/  STL [R1+0x16ac], R174 ;  /* 0x0016acae01007387 */ /* 0x000fe80000100800 */
[----:B------:R-:W-:Y:S04]  /*29860*/  STL [R1+0x16b4], R176 ;  /* 0x0016b4b001007387 */ /* 0x000fe80000100800 */
[----:B------:R1:W-:Y:S04]  /*29870*/  STL [R1+0x16a8], R20 ;  /* 0x0016a81401007387 */ /* 0x0003e80000100800 */
[----:B------:R-:W4:Y:S01]  /*29880*/  LDL.LU.64 R170, [R1+0xa40] ;  /* 0x000a400001aa7983 */ /* 0x000f220000300a00 */
[----:B-1----:R-:W-:-:S05]  /*29890*/  IMAD.MOV.U32 R20, RZ, RZ, R177 ;  /* 0x000000ffff147224 */ /* 0x002fca00078e00b1 */
[----:B------:R1:W-:Y:S04]  /*298a0*/  STL [R1+0x16b0], R20 ;  /* 0x0016b01401007387 */ /* 0x0003e80000100800 */
[----:B------:R1:W-:Y:S04]  /*298b0*/  STL [R1+0x16bc], R182 ;  /* 0x0016bcb601007387 */ /* 0x0003e80000100800 */
[----:B------:R-:W4:Y:S01]  /*298c0*/  LDL.LU.64 R172, [R1+0x878] ;  /* 0x0008780001ac7983 */ /* 0x000f220000300a00 */
[----:B-1----:R-:W-:-:S05]  /*298d0*/  MOV R20, R183 ;  /* 0x000000b700147202 */ /* 0x002fca0000000f00 */
[----:B------:R1:W-:Y:S04]  /*298e0*/  STL [R1+0x16b8], R20 ;  /* 0x0016b81401007387 */ /* 0x0003e80000100800 */
[----:B------:R-:W-:Y:S04]  /*298f0*/  STL [R1+0x16c0], R78 ;  /* 0x0016c04e01007387 */ /* 0x000fe80000100800 */
[----:B------:R-:W-:Y:S04]  /*29900*/  STL [R1+0x1684], R79 ;  /* 0x0016844f01007387 */ /* 0x000fe80000100800 */
[----:B------:R-:W4:Y:S01]  /*29910*/  LDL.LU.64 R182, [R1+0x728] ;  /* 0x0007280001b67983 */ /* 0x000f220000300a00 */
[----:B-1----:R-:W-:-:S03]  /*29920*/  IMAD.MOV.U32 R20, RZ, RZ, R185 ;  /* 0x000000ffff147224 */ /* 0x002fc600078e00b9 */
[----:B------:R1:W-:Y:S04]  /*29930*/  STL [R1+0x168c], R184 ;  /* 0x00168cb801007387 */ /* 0x0003e80000100800 */
[----:B-1----:R-:W4:Y:S04]  /*29940*/  LDL.LU.64 R184, [R1] ;  /* 0x0000000001b87983 */ /* 0x002f280000300a00 */
        /* <DEDUP_REMOVED lines=10> */
[----:B------:R-:W-:Y:S04]  /*299f0*/  STL [R1+0x13dc], R75 ;  /* 0x0013dc4b01007387 */ /* 0x000fe80000100800 */
[----:B------:R-:W3:Y:S04]  /*29a00*/  LDL.LU.64 R174, [R1+0x7c8] ;  /* 0x0007c80001ae7983 */ /* 0x000ee80000300a00 */
[----:B------:R2:W-:Y:S01]  /*29a10*/  STL [R1+0x13e4], R190 ;  /* 0x0013e4be01007387 */ /* 0x0005e20000100800 */
[----:B-1----:R-:W-:-:S03]  /*29a20*/  IMAD.MOV.U32 R20, RZ, RZ, R191 ;  /* 0x000000ffff147224 */ /* 0x002fc600078e00bf */
[----:B--2---:R-:W2:Y:S04]  /*29a30*/  LDL.LU.64 R190, [R1+0x668] ;  /* 0x0006680001be7983 */ /* 0x004ea80000300a00 */
[----:B------:R1:W-:Y:S04]  /*29a40*/  STL [R1+0x13e0], R20 ;  /* 0x0013e01401007387 */ /* 0x0003e80000100800 */
[----:B------:R1:W-:Y:S04]  /*29a50*/  STL [R1+0x13ec], R178 ;  /* 0x0013ecb201007387 */ /* 0x0003e80000100800 */
[----:B------:R-:W2:Y:S01]  /*29a60*/  LDL.LU.64 R176, [R1+0xb68] ;  /* 0x000b680001b07983 */ /* 0x000ea20000300a00 */
[----:B-1----:R-:W-:-:S05]  /*29a70*/  IMAD.MOV.U32 R20, RZ, RZ, R179 ;  /* 0x000000ffff147224 */ /* 0x002fca00078e00b3 */
[----:B------:R1:W-:Y:S04]  /*29a80*/  STL [R1+0x13e8], R20 ;  /* 0x0013e81401007387 */ /* 0x0003e80000100800 */
[----:B------:R4:W-:Y:S04]  /*29a90*/  STL [R1+0x13f4], R180 ;  /* 0x0013f4b401007387 */ /* 0x0009e80000100800 */
[----:B------:R-:W2:Y:S01]  /*29aa0*/  LDL.LU.64 R178, [R1+0x988] ;  /* 0x0009880001b27983 */ /* 0x000ea20000300a00 */
[----:B-1----:R-:W-:-:S05]  /*29ab0*/  MOV R20, R181 ;  /* 0x000000b500147202 */ /* 0x002fca0000000f00 */
[----:B------:R1:W-:Y:S04]  /*29ac0*/  STL [R1+0x13f0], R20 ;  /* 0x0013f01401007387 */ /* 0x0003e80000100800 */
[----:B------:R-:W-:Y:S04]  /*29ad0*/  STL [R1+0x13fc], R136 ;  /* 0x0013fc8801007387 */ /* 0x000fe80000100800 */
[----:B------:R-:W-:Y:S04]  /*29ae0*/  STL [R1+0x13f8], R137 ;  /* 0x0013f88901007387 */ /* 0x000fe80000100800 */
[----:B----4-:R-:W4:Y:S01]  /*29af0*/  LDL.LU.64 R180, [R1+0x818] ;  /* 0x0008180001b47983 */ /* 0x010f220000300a00 */
        /* <DEDUP_REMOVED lines=8> */
[----:B------:R1:W-:Y:S02]  /*29b80*/  STL [R1+0x1414], R182 ;  /* 0x001414b601007387 */ /* 0x0003e40000100800 */
[----:B-1----:R-:W-:-:S02]  /*29b90*/  MOV R20, R183 ;  /* 0x000000b700147202 */ /* 0x002fc40000000f00 */
[----:B------:R-:W4:Y:S04]  /*29ba0*/  LDL.LU.64 R182, [R1+0xa00] ;  /* 0x000a000001b67983 */ /* 0x000f280000300a00 */
[----:B------:R1:W-:Y:S04]  /*29bb0*/  STL [R1+0x1410], R20 ;  /* 0x0014101401007387 */ /* 0x0003e80000100800 */
[----:B------:R1:W-:Y:S02]  /*29bc0*/  STL [R1+0x141c], R184 ;  /* 0x00141cb801007387 */ /* 0x0003e40000100800 */
[----:B-1----:R-:W-:-:S02]  /*29bd0*/  IMAD.MOV.U32 R20, RZ, RZ, R185 ;  /* 0x000000ffff147224 */ /* 0x002fc400078e00b9 */
[----:B------:R-:W4:Y:S04]  /*29be0*/  LDL.LU.64 R184, [R1+0x840] ;  /* 0x0008400001b87983 */ /* 0x000f280000300a00 */
        /* <DEDUP_REMOVED lines=9> */
[----:B------:R1:W-:Y:S02]  /*29c80*/  STL [R1+0x1434], R174 ;  /* 0x001434ae01007387 */ /* 0x0003e40000100800 */
[----:B-1----:R-:W-:-:S02]  /*29c90*/  IMAD.MOV.U32 R20, RZ, RZ, R175 ;  /* 0x000000ffff147224 */ /* 0x002fc400078e00af */
[----:B------:R-:W3:Y:S04]  /*29ca0*/  LDL.LU.64 R174, [R1+0xa38] ;  /* 0x000a380001ae7983 */ /* 0x000ee80000300a00 */
[----:B------:R1:W-:Y:S04]  /*29cb0*/  STL [R1+0x1430], R20 ;  /* 0x0014301401007387 */ /* 0x0003e80000100800 */
[----:B--2---:R2:W-:Y:S01]  /*29cc0*/  STL [R1+0x143c], R190 ;  /* 0x00143cbe01007387 */ /* 0x0045e20000100800 */
[----:B-1----:R-:W-:-:S03]  /*29cd0*/  IMAD.MOV.U32 R20, RZ, RZ, R191 ;  /* 0x000000ffff147224 */ /* 0x002fc600078e00bf */
[----:B--2---:R-:W2:Y:S04]  /*29ce0*/  LDL.LU.64 R190, [R1+0x868] ;  /* 0x0008680001be7983 */ /* 0x004ea80000300a00 */
[----:B------:R1:W-:Y:S04]  /*29cf0*/  STL [R1+0x1438], R20 ;  /* 0x0014381401007387 */ /* 0x0003e80000100800 */
[----:B------:R1:W-:Y:S02]  /*29d00*/  STL [R1+0x1444], R176 ;  /* 0x001444b001007387 */ /* 0x0003e40000100800 */
[----:B-1----:R-:W-:-:S02]  /*29d10*/  MOV R20, R177 ;  /* 0x000000b100147202 */ /* 0x002fc40000000f00 */
[----:B------:R-:W2:Y:S04]  /*29d20*/  LDL.LU.64 R176, [R1+0x718] ;  /* 0x0007180001b07983 */ /* 0x000ea80000300a00 */
[----:B------:R1:W-:Y:S04]  /*29d30*/  STL [R1+0x1440], R20 ;  /* 0x0014401401007387 */ /* 0x0003e80000100800 */
[----:B------:R1:W-:Y:S02]  /*29d40*/  STL [R1+0x144c], R178 ;  /* 0x00144cb201007387 */ /* 0x0003e40000100800 */
[----:B-1----:R-:W-:-:S02]  /*29d50*/  IMAD.MOV.U32 R20, RZ, RZ, R179 ;  /* 0x000000ffff147224 */ /* 0x002fc400078e00b3 */
[----:B------:R-:W2:Y:S04]  /*29d60*/  LDL.LU.64 R178, [R1+0xcc8] ;  /* 0x000cc80001b27983 */ /* 0x000ea80000300a00 */
[----:B------:R1:W-:Y:S04]  /*29d70*/  STL [R1+0x1448], R20 ;  /* 0x0014481401007387 */ /* 0x0003e80000100800 */
[----:B----4-:R4:W-:Y:S01]  /*29d80*/  STL [R1+0x1454], R180 ;  /* 0x001454b401007387 */ /* 0x0109e20000100800 */
[----:B-1----:R-:W-:-:S03]  /*29d90*/  IMAD.MOV.U32 R20, RZ, RZ, R181 ;  /* 0x000000ffff147224 */ /* 0x002fc600078e00b5 */
[----:B----4-:R-:W4:Y:S04]  /*29da0*/  LDL.LU.64 R180, [R1+0xa88] ;  /* 0x000a880001b47983 */ /* 0x010f280000300a00 */
[----:B------:R1:W-:Y:S04]  /*29db0*/  STL [R1+0x1450], R20 ;  /* 0x0014501401007387 */ /* 0x0003e80000100800 */
[----:B------:R1:W-:Y:S02]  /*29dc0*/  STL [R1+0x145c], R170 ;  /* 0x00145caa01007387 */ /* 0x0003e40000100800 */
[----:B-1----:R-:W-:-:S02]  /*29dd0*/  MOV R20, R171 ;  /* 0x000000ab00147202 */ /* 0x002fc40000000f00 */
[----:B------:R-:W4:Y:S04]  /*29de0*/  LDL.LU.64 R170, [R1+0x8f0] ;  /* 0x0008f00001aa7983 */ /* 0x000f280000300a00 */
[----:B------:R1:W-:Y:S04]  /*29df0*/  STL [R1+0x1458], R20 ;  /* 0x0014581401007387 */ /* 0x0003e80000100800 */
[----:B------:R-:W-:Y:S04]  /*29e00*/  STL [R1+0x1464], R172 ;  /* 0x001464ac01007387 */ /* 0x000fe80000100800 */
[----:B------:R-:W4:Y:S01]  /*29e10*/  LDL.LU.64 R168, [R1+0x7b0] ;  /* 0x0007b00001a87983 */ /* 0x000f220000300a00 */
[----:B-1----:R-:W-:-:S05]  /*29e20*/  IMAD.MOV.U32 R20, RZ, RZ, R173 ;  /* 0x000000ffff147224 */ /* 0x002fca00078e00ad */
[----:B------:R1:W-:Y:S04]  /*29e30*/  STL [R1+0x1460], R20 ;  /* 0x0014601401007387 */ /* 0x0003e80000100800 */
[----:B------:R1:W-:Y:S02]  /*29e40*/  STL [R1+0x146c], R182 ;  /* 0x00146cb601007387 */ /* 0x0003e40000100800 */
[----:B-1----:R-:W-:Y:S02]  /*29e50*/  IMAD.MOV.U32 R20, RZ, RZ, R183 ;  /* 0x000000ffff147224 */ /* 0x002fe400078e00b7 */
        /* <DEDUP_REMOVED lines=10> */
[----:B---3--:R3:W-:Y:S01]  /*29f00*/  STL [R1+0x1484], R188 ;  /* 0x001484bc01007387 */ /* 0x0087e20000100800 */
[----:B-1----:R-:W-:-:S03]  /*29f10*/  IMAD.MOV.U32 R20, RZ, RZ, R189 ;  /* 0x000000ffff147224 */ /* 0x002fc600078e00bd */
[----:B---3--:R-:W3:Y:S04]  /*29f20*/  LDL.LU.64 R188, [R1+0x800] ;  /* 0x0008000001bc7983 */ /* 0x008ee80000300a00 */
[----:B------:R1:W-:Y:S04]  /*29f30*/  STL [R1+0x1480], R20 ;  /* 0x0014801401007387 */ /* 0x0003e80000100800 */
[----:B------:R-:W-:Y:S04]  /*29f40*/  STL [R1+0x148c], R174 ;  /* 0x00148cae01007387 */ /* 0x000fe80000100800 */
[----:B------:R-:W3:Y:S01]  /*29f50*/  LDL.LU.64 R172, [R1+0xd40] ;  /* 0x000d400001ac7983 */ /* 0x000ee20000300a00 */
[----:B-1----:R-:W-:-:S05]  /*29f60*/  MOV R20, R175 ;  /* 0x000000af00147202 */ /* 0x002fca0000000f00 */
[----:B------:R2:W-:Y:S02]  /*29f70*/  STL [R1+0x1488], R20 ;  /* 0x0014881401007387 */ /* 0x0005e40000100800 */
[----:B--2---:R-:W-:Y:S02]  /*29f80*/  IMAD.MOV.U32 R20, RZ, RZ, R191 ;  /* 0x000000ffff147224 */ /* 0x004fe400078e00bf */
[----:B------:R1:W-:Y:S04]  /*29f90*/  STL [R1+0x1494], R190 ;  /* 0x001494be01007387 */ /* 0x0003e80000100800 */
[----:B-1----:R-:W2:Y:S04]  /*29fa0*/  LDL.LU.64 R190, [R1+0xb88] ;  /* 0x000b880001be7983 */ /* 0x002ea80000300a00 */
[----:B------:R1:W-:Y:S04]  /*29fb0*/  STL [R1+0x1490], R20 ;  /* 0x0014901401007387 */ /* 0x0003e80000100800 */
[----:B------:R1:W-:Y:S04]  /*29fc0*/  STL [R1+0x149c], R176 ;  /* 0x00149cb001007387 */ /* 0x0003e80000100800 */
[----:B------:R-:W2:Y:S01]  /*29fd0*/  LDL.LU.64 R174, [R1+0x9e8] ;  /* 0x0009e80001ae7983 */ /* 0x000ea20000300a00 */
[----:B-1----:R-:W-:-:S03]  /*29fe0*/  IMAD.MOV.U32 R20, RZ, RZ, R177 ;  /* 0x000000ffff147224 */ /* 0x002fc600078e00b1 */
[----:B------:R-:W-:Y:S04]  /*29ff0*/  STL [R1+0x14a4], R178 ;  /* 0x0014a4b201007387 */ /* 0x000fe80000100800 */
[----:B------:R1:W-:Y:S04]  /*2a000*/  STL [R1+0x1498], R20 ;  /* 0x0014981401007387 */ /* 0x0003e80000100800 */
[----:B------:R-:W2:Y:S01]  /*2a010*/  LDL.LU.64 R176, [R1+0x838] ;  /* 0x0008380001b07983 */ /* 0x000ea20000300a00 */
[----:B-1----:R-:W-:-:S03]  /*2a020*/  MOV R20, R179 ;  /* 0x000000b300147202 */ /* 0x002fc60000000f00 */
[----:B----4-:R-:W-:Y:S04]  /*2a030*/  STL [R1+0x14ac], R180 ;  /* 0x0014acb401007387 */ /* 0x010fe80000100800 */
[----:B------:R1:W-:Y:S04]  /*2a040*/  STL [R1+0x14a0], R20 ;  /* 0x0014a01401007387 */ /* 0x0003e80000100800 */
[----:B------:R-:W4:Y:S01]  /*2a050*/  LDL.LU.64 R178, [R1+0xde0] ;  /* 0x000de00001b27983 */ /* 0x000f220000300a00 */
[----:B-1----:R-:W-:-:S03]  /*2a060*/  IMAD.MOV.U32 R20, RZ, RZ, R181 ;  /* 0x000000ffff147224 */ /* 0x002fc600078e00b5 */
[----:B------:R-:W-:Y:S04]  /*2a070*/  STL [R1+0x14b4], R170 ;  /* 0x0014b4aa01007387 */ /* 0x000fe80000100800 */
[----:B------:R1:W-:Y:S04]  /*2a080*/  STL [R1+0x14a8], R20 ;  /* 0x0014a81401007387 */ /* 0x0003e80000100800 */
[----:B------:R-:W4:Y:S01]  /*2a090*/  LDL.LU.64 R180, [R1+0xc40] ;  /* 0x000c400001b47983 */ /* 0x000f220000300a00 */
[----:B-1----:R-:W-:-:S03]  /*2a0a0*/  IMAD.MOV.U32 R20, RZ, RZ, R171 ;  /* 0x000000ffff147224 */ /* 0x002fc600078e00ab */
[----:B------:R-:W-:Y:S04]  /*2a0b0*/  STL [R1+0x14bc], R168 ;  /* 0x0014bca801007387 */ /* 0x000fe80000100800 */
[----:B------:R1:W-:Y:S04]  /*2a0c0*/  STL [R1+0x14b0], R20 ;  /* 0x0014b01401007387 */ /* 0x0003e80000100800 */
[----:B------:R-:W4:Y:S01]  /*2a0d0*/  LDL.LU.64 R170, [R1+0xa28] ;  /* 0x000a280001aa7983 */ /* 0x000f220000300a00 */
[----:B-1----:R-:W-:-:S03]  /*2a0e0*/  MOV R20, R169 ;  /* 0x000000a900147202 */ /* 0x002fc60000000f00 */
[----:B------:R-:W-:Y:S04]  /*2a0f0*/  STL [R1+0x14c4], R182 ;  /* 0x0014c4b601007387 */ /* 0x000fe80000100800 */
[----:B------:R1:W-:Y:S02]  /*2a100*/  STL [R1+0x14b8], R20 ;  /* 0x0014b81401007387 */ /* 0x0003e40000100800 */
[----:B-1----:R-:W-:Y:S02]  /*2a110*/  IMAD.MOV.U32 R20, RZ, RZ, R183 ;  /* 0x000000ffff147224 */ /* 0x002fe400078e00b7 */
[----:B------:R-:W4:Y:S04]  /*2a120*/  LDL.LU.64 R182, [R1+0x860] ;  /* 0x0008600001b67983 */ /* 0x000f280000300a00 */
        /* <DEDUP_REMOVED lines=9> */
[----:B---3--:R3:W-:Y:S01]  /*2a1c0*/  STL [R1+0x14dc], R188 ;  /* 0x0014dcbc01007387 */ /* 0x0087e20000100800 */
[----:B-1----:R-:W-:-:S03]  /*2a1d0*/  IMAD.MOV.U32 R20, RZ, RZ, R189 ;  /* 0x000000ffff147224 */ /* 0x002fc600078e00bd */
[----:B---3--:R-:W3:Y:S04]  /*2a1e0*/  LDL.LU.64 R188, [R1+0xa68] ;  /* 0x000a680001bc7983 */ /* 0x008ee80000300a00 */
[----:B------:R1:W-:Y:S04]  /*2a1f0*/  STL [R1+0x14d8], R20 ;  /* 0x0014d81401007387 */ /* 0x0003e80000100800 */
[----:B------:R1:W-:Y:S02]  /*2a200*/  STL [R1+0x14e4], R172 ;  /* 0x0014e4ac01007387 */ /* 0x0003e40000100800 */
[----:B-1----:R-:W-:-:S02]  /*2a210*/  IMAD.MOV.U32 R20, RZ, RZ, R173 ;  /* 0x000000ffff147224 */ /* 0x002fc400078e00ad */
[----:B------:R-:W3:Y:S04]  /*2a220*/  LDL.LU.64 R172, [R1+0x8b0] ;  /* 0x0008b00001ac7983 */ /* 0x000ee80000300a00 */
[----:B------:R2:W-:Y:S02]  /*2a230*/  STL [R1+0x14e0], R20 ;  /* 0x0014e01401007387 */ /* 0x0005e40000100800 */
[----:B--2---:R-:W-:Y:S02]  /*2a240*/  MOV R20, R191 ;  /* 0x000000bf00147202 */ /* 0x004fe40000000f00 */
        /* <DEDUP_REMOVED lines=8> */
[----:B-1----:R-:W-:-:S03]  /*2a2d0*/  IMAD.MOV.U32 R20, RZ, RZ, R177 ;  /* 0x000000ffff147224 */ /* 0x002fc600078e00b1 */
[----:B----4-:R-:W-:Y:S04]  /*2a2e0*/  STL [R1+0x1504], R178 ;  /* 0x001504b201007387 */ /* 0x010fe80000100800 */
[----:B------:R1:W-:Y:S04]  /*2a2f0*/  STL [R1+0x14f8], R20 ;  /* 0x0014f81401007387 */ /* 0x0003e80000100800 */
[----:B------:R-:W4:Y:S01]  /*2a300*/  LDL.LU.64 R176, [R1+0xb48] ;  /* 0x000b480001b07983 */ /* 0x000f220000300a00 */
[----:B-1----:R-:W-:-:S03]  /*2a310*/  MOV R20, R179 ;  /* 0x000000b300147202 */ /* 0x002fc60000000f00 */
[----:B------:R-:W-:Y:S04]  /*2a320*/  STL [R1+0x150c], R180 ;  /* 0x00150cb401007387 */ /* 0x000fe80000100800 */
[----:B------:R1:W-:Y:S04]  /*2a330*/  STL [R1+0x1500], R20 ;  /* 0x0015001401007387 */ /* 0x0003e80000100800 */
[----:B------:R-:W4:Y:S01]  /*2a340*/  LDL.LU.64 R178, [R1+0x930] ;  /* 0x0009300001b27983 */ /* 0x000f220000300a00 */
[----:B-1----:R-:W-:-:S03]  /*2a350*/  IMAD.MOV.U32 R20, RZ, RZ, R181 ;  /* 0x000000ffff147224 */ /* 0x002fc600078e00b5 */
[----:B------:R-:W-:Y:S04]  /*2a360*/  STL [R1+0x1514], R170 ;  /* 0x001514aa01007387 */ /* 0x000fe80000100800 */
[----:B------:R1:W-:Y:S04]  /*2a370*/  STL [R1+0x1508], R20 ;  /* 0x0015081401007387 */ /* 0x0003e80000100800 */
[----:B------:R-:W4:Y:S04]  /*2a380*/  LDL.LU.64 R180, [R1+0xea8] ;  /* 0x000ea80001b47983 */ /* 0x000f280000300a00 */
[----:B------:R-:W4:Y:S01]  /*2a390*/  LDL.LU.64 R168, [R1+0xd38] ;  /* 0x000d380001a87983 */ /* 0x000f220000300a00 */
[----:B-1----:R-:W-:-:S05]  /*2a3a0*/  IMAD.MOV.U32 R20, RZ, RZ, R171 ;  /* 0x000000ffff147224 */ /* 0x002fca00078e00ab */
[----:B------:R1:W-:Y:S04]  /*2a3b0*/  STL [R1+0x1510], R20 ;  /* 0x0015101401007387 */ /* 0x0003e80000100800 */
[----:B------:R1:W-:Y:S02]  /*2a3c0*/  STL [R1+0x151c], R182 ;  /* 0x00151cb601007387 */ /* 0x0003e40000100800 */
[----:B-1----:R-:W-:Y:S02]  /*2a3d0*/  MOV R20, R183 ;  /* 0x000000b700147202 */ /* 0x002fe40000000f00 */
[----:B------:R-:W4:Y:S04]  /*2a3e0*/  LDL.LU.64 R182, [R1+0xb78] ;  /* 0x000b780001b67983 */ /* 0x000f280000300a00 */
[----:B------:R1:W-:Y:S04]  /*2a3f0*/  STL [R1+0x1518], R20 ;  /* 0x0015181401007387 */ /* 0x0003e80000100800 */
[----:B------:R1:W-:Y:S02]  /*2a400*/  STL [R1+0x1524], R184 ;  /* 0x001524b801007387 */ /* 0x0003e40000100800 */
[----:B-1----:R-:W-:-:S02]  /*2a410*/  IMAD.MOV.U32 R20, RZ, RZ, R185 ;  /* 0x000000ffff147224 */ /* 0x002fc400078e00b9 */
[----:B------:R-:W4:Y:S04]  /*2a420*/  LDL.LU.64 R184, [R1+0x9e0] ;  /* 0x0009e00001b87983 */ /* 0x000f280000300a00 */
[----:B------:R1:W-:Y:S04]  /*2a430*/  STL [R1+0x1520], R20 ;  /* 0x0015201401007387 */ /* 0x0003e80000100800 */
[----:B------:R3:W-:Y:S04]  /*2a440*/  STL [R1+0x152c], R186 ;  /* 0x00152cba01007387 */ /* 0x0007e80000100800 */
[----:B------:R-:W4:Y:S01]  /*2a450*/  LDL.LU.64 R170, [R1+0xed8] ;  /* 0x000ed80001aa7983 */ /* 0x000f220000300a00 */
[----:B-1----:R-:W-:-:S03]  /*2a460*/  IMAD.MOV.U32 R20, RZ, RZ, R187 ;  /* 0x000000ffff147224 */ /* 0x002fc600078e00bb */
[----:B---3--:R-:W-:Y:S04]  /*2a470*/  STL [R1+0x1534], R188 ;  /* 0x001534bc01007387 */ /* 0x008fe80000100800 */
[----:B------:R1:W-:Y:S04]  /*2a480*/  STL [R1+0x1528], R20 ;  /* 0x0015281401007387 */ /* 0x0003e80000100800 */
[----:B------:R-:W3:Y:S01]  /*2a490*/  LDL.LU.64 R186, [R1+0xd60] ;  /* 0x000d600001ba7983 */ /* 0x000ee20000300a00 */
[----:B-1----:R-:W-:-:S03]  /*2a4a0*/  MOV R20, R189 ;  /* 0x000000bd00147202 */ /* 0x002fc60000000f00 */
[----:B------:R-:W-:Y:S04]  /*2a4b0*/  STL [R1+0x153c], R172 ;  /* 0x00153cac01007387 */ /* 0x000fe80000100800 */
[----:B------:R1:W-:Y:S04]  /*2a4c0*/  STL [R1+0x1530], R20 ;  /* 0x0015301401007387 */ /* 0x0003e80000100800 */
[----:B------:R-:W3:Y:S01]  /*2a4d0*/  LDL.LU.64 R188, [R1+0xbe8] ;  /* 0x000be80001bc7983 */ /* 0x000ee20000300a00 */
[----:B-1----:R-:W-:-:S03]  /*2a4e0*/  IMAD.MOV.U32 R20, RZ, RZ, R173 ;  /* 0x000000ffff147224 */ /* 0x002fc600078e00ad */
[----:B------:R-:W3:Y:S04]  /*2a4f0*/  LDL.LU.64 R172, [R1+0xa18] ;  /* 0x000a180001ac7983 */ /* 0x000ee80000300a00 */
[----:B------:R1:W-:Y:S04]  /*2a500*/  STL [R1+0x1538], R20 ;  /* 0x0015381401007387 */ /* 0x0003e80000100800 */
[----:B------:R1:W-:Y:S02]  /*2a510*/  STL [R1+0x1544], R190 ;  /* 0x001544be01007387 */ /* 0x0003e40000100800 */
[----:B-1----:R-:W-:-:S02]  /*2a520*/  IMAD.MOV.U32 R20, RZ, RZ, R191 ;  /* 0x000000ffff147224 */ /* 0x002fc400078e00bf */
[----:B------:R-:W3:Y:S04]  /*2a530*/  LDL.LU.64 R190, [R1+0xf00] ;  /* 0x000f000001be7983 */ /* 0x000ee80000300a00 */
[----:B------:R1:W-:Y:S04]  /*2a540*/  STL [R1+0x1540], R20 ;  /* 0x0015401401007387 */ /* 0x0003e80000100800 */
[----:B--2---:R2:W-:Y:S01]  /*2a550*/  STL [R1+0x154c], R174 ;  /* 0x00154cae01007387 */ /* 0x0045e20000100800 */
[----:B-1----:R-:W-:-:S03]  /*2a560*/  MOV R20, R175 ;  /* 0x000000af00147202 */ /* 0x002fc60000000f00 */
[----:B--2---:R-:W2:Y:S04]  /*2a570*/  LDL.LU.64 R174, [R1+0xe18] ;  /* 0x000e180001ae7983 */ /* 0x004ea80000300a00 */
[----:B------:R1:W-:Y:S04]  /*2a580*/  STL [R1+0x1548], R20 ;  /* 0x0015481401007387 */ /* 0x0003e80000100800 */
[----:B----4-:R4:W-:Y:S01]  /*2a590*/  STL [R1+0x1554], R176 ;  /* 0x001554b001007387 */ /* 0x0109e20000100800 */
[----:B-1----:R-:W-:-:S03]  /*2a5a0*/  IMAD.MOV.U32 R20, RZ, RZ, R177 ;  /* 0x000000ffff147224 */ /* 0x002fc600078e00b1 */
[----:B----4-:R-:W4:Y:S04]  /*2a5b0*/  LDL.LU.64 R176, [R1+0xca8] ;  /* 0x000ca80001b07983 */ /* 0x010f280000300a00 */
[----:B------:R1:W-:Y:S04]  /*2a5c0*/  STL [R1+0x1550], R20 ;  /* 0x0015501401007387 */ /* 0x0003e80000100800 */
[----:B------:R1:W-:Y:S02]  /*2a5d0*/  STL [R1+0x155c], R178 ;  /* 0x00155cb201007387 */ /* 0x0003e40000100800 */
[----:B-1----:R-:W-:-:S02]  /*2a5e0*/  IMAD.MOV.U32 R20, RZ, RZ, R179 ;  /* 0x000000ffff147224 */ /* 0x002fc400078e00b3 */
[----:B------:R-:W4:Y:S04]  /*2a5f0*/  LDL.LU.64 R178, [R1+0x6d8] ;  /* 0x0006d80001b27983 */ /* 0x000f280000300a00 */
[----:B------:R1:W-:Y:S04]  /*2a600*/  STL [R1+0x1558], R20 ;  /* 0x0015581401007387 */ /* 0x0003e80000100800 */
[----:B------:R1:W-:Y:S02]  /*2a610*/  STL [R1+0x1564], R180 ;  /* 0x001564b401007387 */ /* 0x0003e40000100800 */
[----:B-1----:R-:W-:-:S02]  /*2a620*/  MOV R20, R181 ;  /* 0x000000b500147202 */ /* 0x002fc40000000f00 */
[----:B------:R-:W-:Y:S04]  /*2a630*/  STL [R1+0x156c], R168 ;  /* 0x00156ca801007387 */ /* 0x000fe80000100800 */
[----:B------:R1:W-:Y:S04]  /*2a640*/  STL [R1+0x1560], R20 ;  /* 0x0015601401007387 */ /* 0x0003e80000100800 */
[----:B------:R-:W4:Y:S01]  /*2a650*/  LDL.LU.64 R180, [R1+0xf38] ;  /* 0x000f380001b47983 */ /* 0x000f220000300a00 */
[----:B-1----:R-:W-:-:S03]  /*2a660*/  IMAD.MOV.U32 R20, RZ, RZ, R169 ;  /* 0x000000ffff147224 */ /* 0x002fc600078e00a9 */
[----:B------:R-:W-:Y:S04]  /*2a670*/  STL [R1+0x1574], R182 ;  /* 0x001574b601007387 */ /* 0x000fe80000100800 */
[----:B------:R1:W-:Y:S02]  /*2a680*/  STL [R1+0x1568], R20 ;  /* 0x0015681401007387 */ /* 0x0003e40000100800 */
[----:B-1----:R-:W-:Y:S02]  /*2a690*/  IMAD.MOV.U32 R20, RZ, RZ, R183 ;  /* 0x000000ffff147224 */ /* 0x002fe400078e00b7 */
        /* <DEDUP_REMOVED lines=8> */
[----:B---3--:R-:W-:Y:S04]  /*2a720*/  STL [R1+0x158c], R186 ;  /* 0x00158cba01007387 */ /* 0x008fe80000100800 */
[----:B------:R1:W-:Y:S02]  /*2a730*/  STL [R1+0x1580], R20 ;  /* 0x0015801401007387 */ /* 0x0003e40000100800 */
[----:B-1----:R-:W-:Y:S02]  /*2a740*/  IMAD.MOV.U32 R20, RZ, RZ, R187 ;  /* 0x000000ffff147224 */ /* 0x002fe400078e00bb */
[----:B------:R-:W3:Y:S04]  /*2a750*/  LDL.LU.64 R186, [R1+0x740] ;  /* 0x0007400001ba7983 */ /* 0x000ee80000300a00 */
[----:B------:R1:W-:Y:S04]  /*2a760*/  STL [R1+0x1588], R20 ;  /* 0x0015881401007387 */ /* 0x0003e80000100800 */
[----:B------:R1:W-:Y:S02]  /*2a770*/  STL [R1+0x1594], R188 ;  /* 0x001594bc01007387 */ /* 0x0003e40000100800 */
[----:B-1----:R-:W-:-:S02]  /*2a780*/  MOV R20, R189 ;  /* 0x000000bd00147202 */ /* 0x002fc40000000f00 */
[----:B------:R-:W-:Y:S04]  /*2a790*/  STL [R1+0x159c], R172 ;  /* 0x00159cac01007387 */ /* 0x000fe80000100800 */
[----:B------:R1:W-:Y:S04]  /*2a7a0*/  STL [R1+0x1590], R20 ;  /* 0x0015901401007387 */ /* 0x0003e80000100800 */
[----:B------:R-:W3:Y:S01]  /*2a7b0*/  LDL.LU.64 R188, [R1+0xf88] ;  /* 0x000f880001bc7983 */ /* 0x000ee20000300a00 */
[----:B-1----:R-:W-:-:S03]  /*2a7c0*/  IMAD.MOV.U32 R20, RZ, RZ, R173 ;  /* 0x000000ffff147224 */ /* 0x002fc600078e00ad */
[----:B------:R-:W-:Y:S04]  /*2a7d0*/  STL [R1+0x15a4], R190 ;  /* 0x0015a4be01007387 */ /* 0x000fe80000100800 */
[----:B------:R1:W-:Y:S02]  /*2a7e0*/  STL [R1+0x1598], R20 ;  /* 0x0015981401007387 */ /* 0x0003e40000100800 */
[----:B-1----:R-:W-:Y:S02]  /*2a7f0*/  IMAD.MOV.U32 R20, RZ, RZ, R191 ;  /* 0x000000ffff147224 */ /* 0x002fe400078e00bf */
[----:B------:R-:W3:Y:S04]  /*2a800*/  LDL.LU.64 R190, [R1+0xea0] ;  /* 0x000ea00001be7983 */ /* 0x000ee80000300a00 */
[----:B------:R1:W-:Y:S04]  /*2a810*/  STL [R1+0x15a0], R20 ;  /* 0x0015a01401007387 */ /* 0x0003e80000100800 */
[----:B--2---:R-:W-:Y:S04]  /*2a820*/  STL [R1+0x15ac], R174 ;  /* 0x0015acae01007387 */ /* 0x004fe80000100800 */
[----:B------:R-:W2:Y:S01]  /*2a830*/  LDL.LU.64 R160, [R1+0xd10] ;  /* 0x000d100001a07983 */ /* 0x000ea20000300a00 */
[----:B-1----:R-:W-:-:S05]  /*2a840*/  MOV R20, R175 ;  /* 0x000000af00147202 */ /* 0x002fca0000000f00 */
[----:B------:R1:W-:Y:S04]  /*2a850*/  STL [R1+0x15a8], R20 ;  /* 0x0015a81401007387 */ /* 0x0003e80000100800 */
[----:B----4-:R-:W-:Y:S01]  /*2a860*/  STL [R1+0x15b4], R176 ;  /* 0x0015b4b001007387 */ /* 0x010fe20000100800 */
[----:B-1----:R-:W-:-:S03]  /*2a870*/  IMAD.MOV.U32 R20, RZ, RZ, R177 ;  /* 0x000000ffff147224 */ /* 0x002fc600078e00b1 */
[----:B------:R-:W4:Y:S04]  /*2a880*/  LDL.LU.64 R162, [R1+0x748] ;  /* 0x0007480001a27983 */ /* 0x000f280000300a00 */
[----:B------:R1:W-:Y:S04]  /*2a890*/  STL [R1+0x15b0], R20 ;  /* 0x0015b01401007387 */ /* 0x0003e80000100800 */
[----:B------:R-:W-:Y:S04]  /*2a8a0*/  STL [R1+0x15bc], R178 ;  /* 0x0015bcb201007387 */ /* 0x000fe80000100800 */
[----:B------:R-:W4:Y:S01]  /*2a8b0*/  LDL.LU.64 R164, [R1+0xfb8] ;  /* 0x000fb80001a47983 */ /* 0x000f220000300a00 */
[----:B-1----:R-:W-:-:S03]  /*2a8c0*/  IMAD.MOV.U32 R20, RZ, RZ, R179 ;  /* 0x000000ffff147224 */ /* 0x002fc600078e00b3 */
[----:B------:R-:W4:Y:S04]  /*2a8d0*/  LDL.LU.64 R166, [R1+0xec0] ;  /* 0x000ec00001a67983 */ /* 0x000f280000300a00 */
[----:B------:R1:W-:Y:S04]  /*2a8e0*/  STL [R1+0x15b8], R20 ;  /* 0x0015b81401007387 */ /* 0x0003e80000100800 */
[----:B------:R-:W-:Y:S04]  /*2a8f0*/  STL [R1+0x15c4], R180 ;  /* 0x0015c4b401007387 */ /* 0x000fe80000100800 */
[----:B------:R-:W4:Y:S01]  /*2a900*/  LDL.LU.64 R168, [R1+0xd58] ;  /* 0x000d580001a87983 */ /* 0x000f220000300a00 */
[----:B-1----:R-:W-:-:S03]  /*2a910*/  MOV R20, R181 ;  /* 0x000000b500147202 */ /* 0x002fc60000000f00 */
        /* <DEDUP_REMOVED lines=12> */
[----:B---3--:R-:W-:Y:S04]  /*2a9e0*/  STL [R1+0x15dc], R186 ;  /* 0x0015dcba01007387 */ /* 0x008fe80000100800 */
[----:B------:R-:W3:Y:S01]  /*2a9f0*/  LDL.LU.64 R180, [R1+0x7e0] ;  /* 0x0007e00001b47983 */ /* 0x000ee20000300a00 */
[----:B-1----:R-:W-:-:S03]  /*2aa00*/  MOV R20, R187 ;  /* 0x000000bb00147202 */ /* 0x002fc60000000f00 */
[----:B------:R-:W3:Y:S04]  /*2aa10*/  LDL.LU.64 R182, [R1+0x7f0] ;  /* 0x0007f00001b67983 */ /* 0x000ee80000300a00 */
[----:B------:R1:W-:Y:S04]  /*2aa20*/  STL [R1+0x15d8], R20 ;  /* 0x0015d81401007387 */ /* 0x0003e80000100800 */
[----:B------:R-:W-:Y:S04]  /*2aa30*/  STL [R1+0x15e4], R188 ;  /* 0x0015e4bc01007387 */ /* 0x000fe80000100800 */
[----:B------:R-:W3:Y:S01]  /*2aa40*/  LDL.LU.64 R184, [R1+0x6a8] ;  /* 0x0006a80001b87983 */ /* 0x000ee20000300a00 */
[----:B-1----:R-:W-:-:S03]  /*2aa50*/  IMAD.MOV.U32 R20, RZ, RZ, R189 ;  /* 0x000000ffff147224 */ /* 0x002fc600078e00bd */
[----:B------:R-:W3:Y:S04]  /*2aa60*/  LDL.LU.64 R186, [R1+0x6c0] ;  /* 0x0006c00001ba7983 */ /* 0x000ee80000300a00 */
[----:B------:R1:W-:Y:S04]  /*2aa70*/  STL [R1+0x15e0], R20 ;  /* 0x0015e01401007387 */ /* 0x0003e80000100800 */
[----:B------:R2:W-:Y:S01]  /*2aa80*/  STL [R1+0x15ec], R190 ;  /* 0x0015ecbe01007387 */ /* 0x0005e20000100800 */
[----:B-1----:R-:W-:-:S03]  /*2aa90*/  IMAD.MOV.U32 R20, RZ, RZ, R191 ;  /* 0x000000ffff147224 */ /* 0x002fc600078e00bf */
[----:B------:R-:W3:Y:S04]  /*2aaa0*/  LDL.LU.64 R188, [R1+0xb0] ;  /* 0x0000b00001bc7983 */ /* 0x000ee80000300a00 */
[----:B--2---:R-:W-:Y:S04]  /*2aab0*/  STL [R1+0x15f4], R160 ;  /* 0x0015f4a001007387 */ /* 0x004fe80000100800 */
[----:B------:R1:W-:Y:S04]  /*2aac0*/  STL [R1+0x15e8], R20 ;  /* 0x0015e81401007387 */ /* 0x0003e80000100800 */
[----:B------:R-:W2:Y:S01]  /*2aad0*/  LDL.LU.64 R190, [R1+0xc8] ;  /* 0x0000c80001be7983 */ /* 0x000ea20000300a00 */
[----:B-1----:R-:W-:-:S03]  /*2aae0*/  MOV R20, R161 ;  /* 0x000000a100147202 */ /* 0x002fc60000000f00 */
[----:B----4-:R-:W-:Y:S04]  /*2aaf0*/  STL [R1+0x15fc], R162 ;  /* 0x0015fca201007387 */ /* 0x010fe80000100800 */
[----:B------:R1:W-:Y:S02]  /*2ab00*/  STL [R1+0x15f0], R20 ;  /* 0x0015f01401007387 */ /* 0x0003e40000100800 */
[----:B-1----:R-:W-:Y:S02]  /*2ab10*/  IMAD.MOV.U32 R20, RZ, RZ, R163 ;  /* 0x000000ffff147224 */ /* 0x002fe400078e00a3 */
[----:B------:R-:W-:Y:S04]  /*2ab20*/  STL [R1+0x1604], R164 ;  /* 0x001604a401007387 */ /* 0x000fe80000100800 */
[----:B------:R1:W-:Y:S04]  /*2ab30*/  STL [R1+0x15f8], R20 ;  /* 0x0015f81401007387 */ /* 0x0003e80000100800 */
[----:B------:R-:W-:Y:S01]  /*2ab40*/  STL [R1+0x160c], R166 ;  /* 0x00160ca601007387 */ /* 0x000fe20000100800 */
[----:B-1----:R-:W-:-:S05]  /*2ab50*/  IMAD.MOV.U32 R20, RZ, RZ, R165 ;  /* 0x000000ffff147224 */ /* 0x002fca00078e00a5 */
[----:B------:R1:W-:Y:S04]  /*2ab60*/  STL [R1+0x1600], R20 ;  /* 0x0016001401007387 */ /* 0x0003e80000100800 */
[----:B------:R-:W-:Y:S01]  /*2ab70*/  STL [R1+0x1614], R168 ;  /* 0x001614a801007387 */ /* 0x000fe20000100800 */
[----:B-1----:R-:W-:-:S05]  /*2ab80*/  MOV R20, R167 ;  /* 0x000000a700147202 */ /* 0x002fca0000000f00 */
[----:B------:R1:W-:Y:S04]  /*2ab90*/  STL [R1+0x1608], R20 ;  /* 0x0016081401007387 */ /* 0x0003e80000100800 */
[----:B------:R-:W-:Y:S01]  /*2aba0*/  STL [R1+0x161c], R170 ;  /* 0x00161caa01007387 */ /* 0x000fe20000100800 */
[----:B-1----:R-:W-:-:S05]  /*2abb0*/  IMAD.MOV.U32 R20, RZ, RZ, R169 ;  /* 0x000000ffff147224 */ /* 0x002fca00078e00a9 */
        /* <DEDUP_REMOVED lines=13> */
[----:B---3--:R-:W-:Y:S01]  /*2ac90*/  STL [R1+0x1644], R180 ;  /* 0x001644b401007387 */ /* 0x008fe20000100800 */
        /* <DEDUP_REMOVED lines=10> */
[----:B------:R1:W-:Y:S02]  /*2ad40*/  STL [R1+0x1650], R20 ;  /* 0x0016501401007387 */ /* 0x0003e40000100800 */
[----:B-1----:R-:W-:Y:S02]  /*2ad50*/  IMAD.MOV.U32 R20, RZ, RZ, R187 ;  /* 0x000000ffff147224 */ /* 0x002fe400078e00bb */
[----:B------:R-:W-:Y:S04]  /*2ad60*/  STL [R1+0x1664], R188 ;  /* 0x001664bc01007387 */ /* 0x000fe80000100800 */
[----:B------:R1:W-:Y:S04]  /*2ad70*/  STL [R1+0x1658], R20 ;  /* 0x0016581401007387 */ /* 0x0003e80000100800 */
[----:B------:R-:W3:Y:S01]  /*2ad80*/  LDL.LU.64 R174, [R1+0x898] ;  /* 0x0008980001ae7983 */ /* 0x000ee20000300a00 */
[----:B-1----:R-:W-:-:S05]  /*2ad90*/  IMAD.MOV.U32 R20, RZ, RZ, R189 ;  /* 0x000000ffff147224 */ /* 0x002fca00078e00bd */
[----:B------:R1:W-:Y:S04]  /*2ada0*/  STL [R1+0x1660], R20 ;  /* 0x0016601401007387 */ /* 0x0003e80000100800 */
[----:B--2---:R2:W-:Y:S04]  /*2adb0*/  STL [R1+0x166c], R190 ;  /* 0x00166cbe01007387 */ /* 0x0045e80000100800 */
[----:B------:R-:W4:Y:S01]  /*2adc0*/  LDL.LU.64 R176, [R1+0x8a8] ;  /* 0x0008a80001b07983 */ /* 0x000f220000300a00 */
[----:B-1----:R-:W-:-:S03]  /*2add0*/  MOV R20, R191 ;  /* 0x000000bf00147202 */ /* 0x002fc60000000f00 */
[----:B------:R-:W4:Y:S04]  /*2ade0*/  LDL.LU.64 R178, [R1+0x6c8] ;  /* 0x0006c80001b27983 */ /* 0x000f280000300a00 */
[----:B------:R-:W-:Y:S04]  /*2adf0*/  STL [R1+0x1668], R20 ;  /* 0x0016681401007387 */ /* 0x000fe80000100800 */
[----:B------:R-:W-:Y:S04]  /*2ae00*/  STL [R1+0x1674], R92 ;  /* 0x0016745c01007387 */ /* 0x000fe80000100800 */
[----:B------:R-:W4:Y:S04]  /*2ae10*/  LDL.LU.64 R180, [R1+0x6d0] ;  /* 0x0006d00001b47983 */ /* 0x000f280000300a00 */
[----:B------:R-:W-:Y:S04]  /*2ae20*/  STL [R1+0x1670], R93 ;  /* 0x0016705d01007387 */ /* 0x000fe80000100800 */
[----:B------:R-:W4:Y:S04]  /*2ae30*/  LDL.LU.64 R182, [R1+0xf8] ;  /* 0x0000f80001b67983 */ /* 0x000f280000300a00 */
[----:B------:R-:W-:Y:S04]  /*2ae40*/  STL [R1+0x167c], R126 ;  /* 0x00167c7e01007387 */ /* 0x000fe80000100800 */
[----:B------:R-:W4:Y:S04]  /*2ae50*/  LDL.LU.64 R184, [R1+0x110] ;  /* 0x0001100001b87983 */ /* 0x000f280000300a00 */
[----:B------:R-:W-:Y:S04]  /*2ae60*/  STL [R1+0x1678], R127 ;  /* 0x0016787f01007387 */ /* 0x000fe80000100800 */
[----:B------:R-:W4:Y:S04]  /*2ae70*/  LDL.LU.64 R186, [R1+0xa8] ;  /* 0x0000a80001ba7983 */ /* 0x000f280000300a00 */
[----:B------:R-:W-:Y:S04]  /*2ae80*/  STL [R1+0x1680], R72 ;  /* 0x0016804801007387 */ /* 0x000fe80000100800 */
[----:B------:R-:W-:Y:S04]  /*2ae90*/  STL [R1+0x13d4], R73 ;  /* 0x0013d44901007387 */ /* 0x000fe80000100800 */
[----:B------:R-:W-:Y:S04]  /*2aea0*/  STL [R1+0x13d8], R70 ;  /* 0x0013d84601007387 */ /* 0x000fe80000100800 */
[----:B------:R-:W4:Y:S04]  /*2aeb0*/  LDL.LU.64 R188, [R1+0xc0] ;  /* 0x0000c00001bc7983 */ /* 0x000f280000300a00 */
[----:B------:R-:W-:Y:S04]  /*2aec0*/  STL [R1+0x13cc], R71 ;  /* 0x0013cc4701007387 */ /* 0x000fe80000100800 */
[----:B------:R-:W-:Y:S04]  /*2aed0*/  STL [R1+0x13d0], R68 ;  /* 0x0013d04401007387 */ /* 0x000fe80000100800 */
[----:B------:R-:W-:Y:S04]  /*2aee0*/  STL [R1+0x13c4], R69 ;  /* 0x0013c44501007387 */ /* 0x000fe80000100800 */
[----:B------:R-:W-:Y:S04]  /*2aef0*/  STL [R1+0x13c8], R66 ;  /* 0x0013c84201007387 */ /* 0x000fe80000100800 */
[----:B------:R-:W-:Y:S04]  /*2af00*/  STL [R1+0x13bc], R67 ;  /* 0x0013bc4301007387 */ /* 0x000fe80000100800 */
[----:B------:R-:W-:Y:S04]  /*2af10*/  STL [R1+0x13c0], R60 ;  /* 0x0013c03c01007387 */ /* 0x000fe80000100800 */
[----:B------:R-:W-:Y:S04]  /*2af20*/  STL [R1+0x13b4], R61 ;  /* 0x0013b43d01007387 */ /* 0x000fe80000100800 */
[----:B--2---:R-:W2:Y:S04]  /*2af30*/  LDL.LU.64 R190, [R1+0x20] ;  /* 0x0000200001be7983 */ /* 0x004ea80000300a00 */
[----:B------:R-:W-:Y:S04]  /*2af40*/  STL [R1+0x13b8], R58 ;  /* 0x0013b83a01007387 */ /* 0x000fe80000100800 */
[----:B------:R-:W-:Y:S04]  /*2af50*/  STL [R1+0x13ac], R59 ;  /* 0x0013ac3b01007387 */ /* 0x000fe80000100800 */
[----:B------:R-:W-:Y:S04]  /*2af60*/  STL [R1+0x13b0], R12 ;  /* 0x0013b00c01007387 */ /* 0x000fe80000100800 */
[----:B------:R-:W-:Y:S04]  /*2af70*/  STL [R1+0x13a4], R13 ;  /* 0x0013a40d01007387 */ /* 0x000fe80000100800 */
[----:B------:R3:W-:Y:S04]  /*2af80*/  STL [R1+0x13a8], R10 ;  /* 0x0013a80a01007387 */ /* 0x0007e80000100800 */
[----:B------:R-:W-:Y:S01]  /*2af90*/  STL [R1+0x134c], R11 ;  /* 0x00134c0b01007387 */ /* 0x000fe20000100800 */
[----:B---3--:R-:W-:-:S03]  /*2afa0*/  IMAD.MOV.U32 R10, RZ, RZ, R175 ;  /* 0x000000ffff0a7224 */ /* 0x008fc600078e00af */
[----:B------:R-:W-:Y:S04]  /*2afb0*/  STL [R1+0x1354], R174 ;  /* 0x001354ae01007387 */ /* 0x000fe80000100800 */
[----:B----4-:R-:W-:Y:S04]  /*2afc0*/  STL [R1+0x135c], R176 ;  /* 0x00135cb001007387 */ /* 0x010fe80000100800 */
        /* <DEDUP_REMOVED lines=16> */
[----:B------:R-:W3:Y:S04]  /*2b0d0*/  LDL.LU.64 R168, [R1+0x9d8] ;  /* 0x0009d80001a87983 */ /* 0x000ee80000300a00 */
[----:B------:R-:W4:Y:S01]  /*2b0e0*/  LDL.LU.64 R170, [R1+0x8a0] ;  /* 0x0008a00001aa7983 */ /* 0x000f220000300a00 */
[----:B-1----:R-:W-:-:S05]  /*2b0f0*/  IMAD.MOV.U32 R10, RZ, RZ, R187 ;  /* 0x000000ffff0a7224 */ /* 0x002fca00078e00bb */
[----:B------:R1:W-:Y:S04]  /*2b100*/  STL [R1+0x1380], R10 ;  /* 0x0013800a01007387 */ /* 0x0003e80000100800 */
[----:B------:R-:W-:Y:S04]  /*2b110*/  STL [R1+0x138c], R188 ;  /* 0x00138cbc01007387 */ /* 0x000fe80000100800 */
[----:B------:R-:W4:Y:S01]  /*2b120*/  LDL.LU.64 R172, [R1+0x6e0] ;  /* 0x0006e00001ac7983 */ /* 0x000f220000300a00 */
[----:B-1----:R-:W-:-:S03]  /*2b130*/  IMAD.MOV.U32 R10, RZ, RZ, R189 ;  /* 0x000000ffff0a7224 */ /* 0x002fc600078e00bd */
[----:B------:R-:W4:Y:S04]  /*2b140*/  LDL.LU.64 R174, [R1+0x678] ;  /* 0x0006780001ae7983 */ /* 0x000f280000300a00 */
[----:B------:R1:W-:Y:S04]  /*2b150*/  STL [R1+0x1388], R10 ;  /* 0x0013880a01007387 */ /* 0x0003e80000100800 */
[----:B------:R-:W-:Y:S04]  /*2b160*/  STL [R1+0x1394], R246 ;  /* 0x001394f601007387 */ /* 0x000fe80000100800 */
[----:B------:R-:W4:Y:S04]  /*2b170*/  LDL.LU.64 R176, [R1+0x158] ;  /* 0x0001580001b07983 */ /* 0x000f280000300a00 */
[----:B------:R-:W-:Y:S04]  /*2b180*/  STL [R1+0x1390], R247 ;  /* 0x001390f701007387 */ /* 0x000fe80000100800 */
[----:B------:R-:W4:Y:S04]  /*2b190*/  LDL.LU.64 R178, [R1+0x2f0] ;  /* 0x0002f00001b27983 */ /* 0x000f280000300a00 */
[----:B--2---:R2:W-:Y:S04]  /*2b1a0*/  STL [R1+0x139c], R190 ;  /* 0x00139cbe01007387 */ /* 0x0045e80000100800 */
[----:B------:R-:W4:Y:S01]  /*2b1b0*/  LDL.LU.64 R180, [R1+0x108] ;  /* 0x0001080001b47983 */ /* 0x000f220000300a00 */
[----:B-1----:R-:W-:-:S03]  /*2b1c0*/  MOV R10, R191 ;  /* 0x000000bf000a7202 */ /* 0x002fc60000000f00 */
[----:B------:R-:W-:Y:S04]  /*2b1d0*/  STL [R1+0x13a0], R64 ;  /* 0x0013a04001007387 */ /* 0x000fe80000100800 */
[----:B------:R-:W-:Y:S04]  /*2b1e0*/  STL [R1+0x1398], R10 ;  /* 0x0013980a01007387 */ /* 0x000fe80000100800 */
[----:B------:R-:W4:Y:S04]  /*2b1f0*/  LDL.LU.64 R182, [R1+0x120] ;  /* 0x0001200001b67983 */ /* 0x000f280000300a00 */
[----:B------:R-:W-:Y:S04]  /*2b200*/  STL [R1+0x1344], R65 ;  /* 0x0013444101007387 */ /* 0x000fe80000100800 */
        /* <DEDUP_REMOVED lines=11> */
[----:B------:R3:W-:Y:S04]  /*2b2c0*/  STL [R1+0x1328], R6 ;  /* 0x0013280601007387 */ /* 0x0007e80000100800 */
[----:B--2---:R-:W2:Y:S04]  /*2b2d0*/  LDL.LU.64 R190, [R1+0x40] ;  /* 0x0000400001be7983 */ /* 0x004ea80000300a00 */
[----:B------:R-:W-:Y:S01]  /*2b2e0*/  STL [R1+0x12bc], R7 ;  /* 0x0012bc0701007387 */ /* 0x000fe20000100800 */
[----:B---3--:R-:W-:-:S03]  /*2b2f0*/  IMAD.MOV.U32 R6, RZ, RZ, R169 ;  /* 0x000000ffff067224 */ /* 0x008fc600078e00a9 */
[----:B------:R-:W-:Y:S04]  /*2b300*/  STL [R1+0x12c4], R168 ;  /* 0x0012c4a801007387 */ /* 0x000fe80000100800 */
[----:B----4-:R-:W-:Y:S04]  /*2b310*/  STL [R1+0x12cc], R170 ;  /* 0x0012ccaa01007387 */ /* 0x010fe80000100800 */
[----:B------:R1:W-:Y:S02]  /*2b320*/  STL [R1+0x12c0], R6 ;  /* 0x0012c00601007387 */ /* 0x0003e40000100800 */
[----:B-1----:R-:W-:-:S02]  /*2b330*/  IMAD.MOV.U32 R6, RZ, RZ, R171 ;  /* 0x000000ffff067224 */ /* 0x002fc400078e00ab */
[----:B------:R-:W-:Y:S04]  /*2b340*/  STL [R1+0x12d4], R172 ;  /* 0x0012d4ac01007387 */ /* 0x000fe80000100800 */
        /* <DEDUP_REMOVED lines=13> */
[----:B------:R-:W3:Y:S01]  /*2b420*/  LDL.LU.64 R178, [R1+0x9d0] ;  /* 0x0009d00001b27983 */ /* 0x000ee20000300a00 */
[----:B-1----:R-:W-:-:S03]  /*2b430*/  IMAD.MOV.U32 R6, RZ, RZ, R181 ;  /* 0x000000ffff067224 */ /* 0x002fc600078e00b5 */
        /* <DEDUP_REMOVED lines=8> */
[----:B-1----:R-:W-:-:S05]  /*2b4c0*/  MOV R6, R185 ;  /* 0x000000b900067202 */ /* 0x002fca0000000f00 */
        /* <DEDUP_REMOVED lines=8> */
[----:B-1----:R-:W-:-:S05]  /*2b550*/  IMAD.MOV.U32 R6, RZ, RZ, R189 ;  /* 0x000000ffff067224 */ /* 0x002fca00078e00bd */
[----:B------:R1:W-:Y:S04]  /*2b560*/  STL [R1+0x1310], R6 ;  /* 0x0013100601007387 */ /* 0x0003e80000100800 */
[----:B--2---:R2:W-:Y:S04]  /*2b570*/  STL [R1+0x131c], R190 ;  /* 0x00131cbe01007387 */ /* 0x0045e80000100800 */
[----:B------:R-:W4:Y:S01]  /*2b580*/  LDL.LU.64 R186, [R1+0x2d8] ;  /* 0x0002d80001ba7983 */ /* 0x000f220000300a00 */
[----:B-1----:R-:W-:-:S05]  /*2b590*/  MOV R6, R191 ;  /* 0x000000bf00067202 */ /* 0x002fca0000000f00 */
[----:B------:R-:W-:Y:S04]  /*2b5a0*/  STL [R1+0x1318], R6 ;  /* 0x0013180601007387 */ /* 0x000fe80000100800 */
[----:B------:R-:W-:Y:S04]  /*2b5b0*/  STL [R1+0x1320], R16 ;  /* 0x0013201001007387 */ /* 0x000fe80000100800 */
[----:B------:R-:W-:Y:S04]  /*2b5c0*/  STL [R1+0x12b4], R17 ;  /* 0x0012b41101007387 */ /* 0x000fe80000100800 */
[----:B------:R-:W4:Y:S04]  /*2b5d0*/  LDL.LU.64 R188, [R1+0x100] ;  /* 0x0001000001bc7983 */ /* 0x000f280000300a00 */
[----:B------:R-:W-:Y:S04]  /*2b5e0*/  STL [R1+0x12b8], R14 ;  /* 0x0012b80e01007387 */ /* 0x000fe80000100800 */
[----:B------:R-:W-:Y:S04]  /*2b5f0*/  STL [R1+0x12ac], R15 ;  /* 0x0012ac0f01007387 */ /* 0x000fe80000100800 */
[----:B--2---:R-:W2:Y:S04]  /*2b600*/  LDL.LU.64 R190, [R1+0x118] ;  /* 0x0001180001be7983 */ /* 0x004ea80000300a00 */
[----:B------:R-:W-:Y:S04]  /*2b610*/  STL [R1+0x12b0], R4 ;  /* 0x0012b00401007387 */ /* 0x000fe80000100800 */
[----:B------:R-:W-:Y:S04]  /*2b620*/  STL [R1+0x12a4], R5 ;  /* 0x0012a40501007387 */ /* 0x000fe80000100800 */
[----:B------:R-:W2:Y:S04]  /*2b630*/  LDL.LU.64 R174, [R1+0xb8] ;  /* 0x0000b80001ae7983 */ /* 0x000ea80000300a00 */
[----:B------:R1:W-:Y:S04]  /*2b640*/  STL [R1+0x12a8], R2 ;  /* 0x0012a80201007387 */ /* 0x0003e80000100800 */
[----:B------:R-:W-:Y:S04]  /*2b650*/  STL [R1+0x420], R3 ;  /* 0x0004200301007387 */ /* 0x000fe80000100800 */
[----:B------:R-:W2:Y:S04]  /*2b660*/  LDL.LU.64 R176, [R1+0xd0] ;  /* 0x0000d00001b07983 */ /* 0x000ea80000300a00 */
[----:B---3--:R3:W-:Y:S01]  /*2b670*/  STL [R1+0x428], R178 ;  /* 0x000428b201007387 */ /* 0x0087e20000100800 */
[----:B-1----:R-:W-:-:S03]  /*2b680*/  IMAD.MOV.U32 R2, RZ, RZ, R179 ;  /* 0x000000ffff027224 */ /* 0x002fc600078e00b3 */
[----:B---3--:R-:W3:Y:S04]  /*2b690*/  LDL.LU.64 R178, [R1+0x48] ;  /* 0x0000480001b27983 */ /* 0x008ee80000300a00 */
[----:B------:R1:W-:Y:S04]  /*2b6a0*/  STL [R1+0x424], R2 ;  /* 0x0004240201007387 */ /* 0x0003e80000100800 */
[----:B----4-:R4:W-:Y:S01]  /*2b6b0*/  STL [R1+0x430], R180 ;  /* 0x000430b401007387 */ /* 0x0109e20000100800 */
[----:B-1----:R-:W-:-:S03]  /*2b6c0*/  IMAD.MOV.U32 R2, RZ, RZ, R181 ;  /* 0x000000ffff027224 */ /* 0x002fc600078e00b5 */
[----:B----4-:R-:W4:Y:S04]  /*2b6d0*/  LDL.LU.64 R180, [R1+0x60] ;  /* 0x0000600001b47983 */ /* 0x010f280000300a00 */
[----:B------:R1:W-:Y:S04]  /*2b6e0*/  STL [R1+0x42c], R2 ;  /* 0x00042c0201007387 */ /* 0x0003e80000100800 */
[----:B------:R-:W-:Y:S01]  /*2b6f0*/  STL [R1+0x438], R168 ;  /* 0x000438a801007387 */ /* 0x000fe20000100800 */
[----:B-1----:R-:W-:-:S03]  /*2b700*/  MOV R2, R169 ;  /* 0x000000a900027202 */ /* 0x002fc60000000f00 */
[----:B------:R-:W-:Y:S04]  /*2b710*/  STL [R1+0x440], R170 ;  /* 0x000440aa01007387 */ /* 0x000fe80000100800 */
[----:B------:R1:W-:Y:S04]  /*2b720*/  STL [R1+0x434], R2 ;  /* 0x0004340201007387 */ /* 0x0003e80000100800 */
[----:B------:R-:W-:Y:S01]  /*2b730*/  STL [R1+0x448], R172 ;  /* 0x000448ac01007387 */ /* 0x000fe20000100800 */
[----:B-1----:R-:W-:-:S05]  /*2b740*/  IMAD.MOV.U32 R2, RZ, RZ, R171 ;  /* 0x000000ffff027224 */ /* 0x002fca00078e00ab */
[----:B------:R1:W-:Y:S04]  /*2b750*/  STL [R1+0x43c], R2 ;  /* 0x00043c0201007387 */ /* 0x0003e80000100800 */
[----:B------:R-:W-:Y:S01]  /*2b760*/  STL [R1+0x450], R182 ;  /* 0x000450b601007387 */ /* 0x000fe20000100800 */
[----:B-1----:R-:W-:-:S05]  /*2b770*/  IMAD.MOV.U32 R2, RZ, RZ, R173 ;  /* 0x000000ffff027224 */ /* 0x002fca00078e00ad */
        /* <DEDUP_REMOVED lines=12> */
[----:B------:R2:W-:Y:S01]  /*2b840*/  STL [R1+0x468], R188 ;  /* 0x000468bc01007387 */ /* 0x0005e20000100800 */
[----:B-1----:R-:W-:-:S03]  /*2b850*/  MOV R2, R189 ;  /* 0x000000bd00027202 */ /* 0x002fc60000000f00 */
[----:B--2---:R-:W2:Y:S04]  /*2b860*/  LDL.LU.64 R188, [R1+0x798] ;  /* 0x0007980001bc7983 */ /* 0x004ea80000300a00 */
[----:B------:R1:W-:Y:S04]  /*2b870*/  STL [R1+0x464], R2 ;  /* 0x0004640201007387 */ /* 0x0003e80000100800 */
[----:B------:R1:W-:Y:S02]  /*2b880*/  STL [R1+0x470], R190 ;  /* 0x000470be01007387 */ /* 0x0003e40000100800 */
[----:B-1----:R-:W-:-:S02]  /*2b890*/  IMAD.MOV.U32 R2, RZ, RZ, R191 ;  /* 0x000000ffff027224 */ /* 0x002fc400078e00bf */
[----:B------:R-:W2:Y:S04]  /*2b8a0*/  LDL.LU.64 R190, [R1+0x768] ;  /* 0x0007680001be7983 */ /* 0x000ea80000300a00 */
[----:B------:R1:W-:Y:S04]  /*2b8b0*/  STL [R1+0x46c], R2 ;  /* 0x00046c0201007387 */ /* 0x0003e80000100800 */
[----:B------:R1:W-:Y:S02]  /*2b8c0*/  STL [R1+0x478], R174 ;  /* 0x000478ae01007387 */ /* 0x0003e40000100800 */
[----:B-1----:R-:W-:-:S02]  /*2b8d0*/  IMAD.MOV.U32 R2, RZ, RZ, R175 ;  /* 0x000000ffff027224 */ /* 0x002fc400078e00af */
[----:B------:R-:W2:Y:S04]  /*2b8e0*/  LDL.LU.64 R174, [R1+0x770] ;  /* 0x0007700001ae7983 */ /* 0x000ea80000300a00 */
[----:B------:R1:W-:Y:S04]  /*2b8f0*/  STL [R1+0x474], R2 ;  /* 0x0004740201007387 */ /* 0x0003e80000100800 */
[----:B------:R1:W-:Y:S02]  /*2b900*/  STL [R1+0x480], R176 ;  /* 0x000480b001007387 */ /* 0x0003e40000100800 */
[----:B-1----:R-:W-:-:S02]  /*2b910*/  MOV R2, R177 ;  /* 0x000000b100027202 */ /* 0x002fc40000000f00 */
[----:B------:R-:W2:Y:S04]  /*2b920*/  LDL.LU.64 R176, [R1+0x650] ;  /* 0x0006500001b07983 */ /* 0x000ea80000300a00 */
[----:B------:R1:W-:Y:S04]  /*2b930*/  STL [R1+0x47c], R2 ;  /* 0x00047c0201007387 */ /* 0x0003e80000100800 */
[----:B---3--:R-:W-:Y:S04]  /*2b940*/  STL [R1+0x488], R178 ;  /* 0x000488b201007387 */ /* 0x008fe80000100800 */
[----:B------:R-:W3:Y:S01]  /*2b950*/  LDL.LU.64 R170, [R1+0x720] ;  /* 0x0007200001aa7983 */ /* 0x000ee20000300a00 */
[----:B-1----:R-:W-:-:S05]  /*2b960*/  IMAD.MOV.U32 R2, RZ, RZ, R179 ;  /* 0x000000ffff027224 */ /* 0x002fca00078e00b3 */
[----:B------:R1:W-:Y:S04]  /*2b970*/  STL [R1+0x484], R2 ;  /* 0x0004840201007387 */ /* 0x0003e80000100800 */
[----:B----4-:R4:W-:Y:S04]  /*2b980*/  STL [R1+0x490], R180 ;  /* 0x000490b401007387 */ /* 0x0109e80000100800 */
[----:B------:R-:W3:Y:S01]  /*2b990*/  LDL.LU.64 R172, [R1+0x2e0] ;  /* 0x0002e00001ac7983 */ /* 0x000ee20000300a00 */
[----:B-1----:R-:W-:-:S05]  /*2b9a0*/  IMAD.MOV.U32 R2, RZ, RZ, R181 ;  /* 0x000000ffff027224 */ /* 0x002fca00078e00b5 */
[----:B------:R1:W-:Y:S04]  /*2b9b0*/  STL [R1+0x48c], R2 ;  /* 0x00048c0201007387 */ /* 0x0003e80000100800 */
[----:B------:R-:W-:Y:S04]  /*2b9c0*/  STL [R1+0x498], R76 ;  /* 0x0004984c01007387 */ /* 0x000fe80000100800 */
[----:B------:R-:W-:Y:S04]  /*2b9d0*/  STL [R1+0x494], R77 ;  /* 0x0004944d01007387 */ /* 0x000fe80000100800 */
[----:B------:R-:W3:Y:S04]  /*2b9e0*/  LDL.LU.64 R178, [R1+0x2e8] ;  /* 0x0002e80001b27983 */ /* 0x000ee80000300a00 */
[----:B------:R-:W-:Y:S04]  /*2b9f0*/  STL [R1+0x4a0], R84 ;  /* 0x0004a05401007387 */ /* 0x000fe80000100800 */
[----:B------:R-:W-:Y:S04]  /*2ba00*/  STL [R1+0x49c], R85 ;  /* 0x00049c5501007387 */ /* 0x000fe80000100800 */
[----:B----4-:R-:W4:Y:S04]  /*2ba10*/  LDL.LU.64 R180, [R1+0x128] ;  /* 0x0001280001b47983 */ /* 0x010f280000300a00 */
        /* <DEDUP_REMOVED lines=12> */
[----:B--2---:R2:W-:Y:S01]  /*2bae0*/  STL [R1+0x4c0], R188 ;  /* 0x0004c0bc01007387 */ /* 0x0045e20000100800 */
        /* <DEDUP_REMOVED lines=22> */
[----:B------:R1:W-:Y:S04]  /*2bc50*/  STL [R1+0x4e4], R2 ;  /* 0x0004e40201007387 */ /* 0x0003e80000100800 */
[----:B------:R1:W-:Y:S02]  /*2bc60*/  STL [R1+0x4f0], R178 ;  /* 0x0004f0b201007387 */ /* 0x0003e40000100800 */
[----:B-1----:R-:W-:-:S02]  /*2bc70*/  MOV R2, R179 ;  /* 0x000000b300027202 */ /* 0x002fc40000000f00 */
[----:B------:R-:W3:Y:S04]  /*2bc80*/  LDL.LU.64 R178, [R1+0x7a0] ;  /* 0x0007a00001b27983 */ /* 0x000ee80000300a00 */
        /* <DEDUP_REMOVED lines=41> */
[----:B------:R1:W-:Y:S02]  /*2bf20*/  STL [R1+0x548], R178 ;  /* 0x000548b201007387 */ /* 0x0003e40000100800 */
[----:B-1----:R-:W-:-:S02]  /*2bf30*/  IMAD.MOV.U32 R2, RZ, RZ, R179 ;  /* 0x000000ffff027224 */ /* 0x002fc400078e00b3 */
[----:B------:R-:W3:Y:S04]  /*2bf40*/  LDL.LU.64 R178, [R1+0xf0] ;  /* 0x0000f00001b27983 */ /* 0x000ee80000300a00 */
[----:B------:R1:W-:Y:S04]  /*2bf50*/  STL [R1+0x544], R2 ;  /* 0x0005440201007387 */ /* 0x0003e80000100800 */
[----:B----4-:R4:W-:Y:S01]  /*2bf60*/  STL [R1+0x550], R180 ;  /* 0x000550b401007387 */ /* 0x0109e20000100800 */
[----:B-1----:R-:W-:-:S03]  /*2bf70*/  MOV R2, R181 ;  /* 0x000000b500027202 */ /* 0x002fc60000000f00 */
[----:B----4-:R-:W4:Y:S04]  /*2bf80*/  LDL.LU.64 R180, [R1+0xe58] ;  /* 0x000e580001b47983 */ /* 0x010f280000300a00 */
        /* <DEDUP_REMOVED lines=13> */
[----:B--2---:R2:W-:Y:S01]  /*2c060*/  STL [R1+0x570], R188 ;  /* 0x000570bc01007387 */ /* 0x0045e20000100800 */
[----:B-1----:R-:W-:-:S03]  /*2c070*/  IMAD.MOV.U32 R2, RZ, RZ, R189 ;  /* 0x000000ffff027224 */ /* 0x002fc600078e00bd */
[----:B--2---:R-:W2:Y:S04]  /*2c080*/  LDL.LU.64 R188, [R1+0x7e8] ;  /* 0x0007e80001bc7983 */ /* 0x004ea80000300a00 */
        /* <DEDUP_REMOVED lines=13> */
[----:B---3--:R3:W-:Y:S01]  /*2c160*/  STL [R1+0x590], R170 ;  /* 0x000590aa01007387 */ /* 0x0087e20000100800 */
[----:B-1----:R-:W-:-:S03]  /*2c170*/  IMAD.MOV.U32 R2, RZ, RZ, R171 ;  /* 0x000000ffff027224 */ /* 0x002fc600078e00ab */
[----:B---3--:R-:W3:Y:S04]  /*2c180*/  LDL.LU.64 R170, [R1+0x3f8] ;  /* 0x0003f80001aa7983 */ /* 0x008ee80000300a00 */
[----:B------:R1:W-:Y:S04]  /*2c190*/  STL [R1+0x58c], R2 ;  /* 0x00058c0201007387 */ /* 0x0003e80000100800 */
[----:B------:R1:W-:Y:S02]  /*2c1a0*/  STL [R1+0x598], R172 ;  /* 0x000598ac01007387 */ /* 0x0003e40000100800 */
[----:B-1----:R-:W-:-:S02]  /*2c1b0*/  MOV R2, R173 ;  /* 0x000000ad00027202 */ /* 0x002fc40000000f00 */
[----:B------:R-:W3:Y:S04]  /*2c1c0*/  LDL.LU.64 R172, [R1+0x3e0] ;  /* 0x0003e00001ac7983 */ /* 0x000ee80000300a00 */
[----:B------:R1:W-:Y:S04]  /*2c1d0*/  STL [R1+0x594], R2 ;  /* 0x0005940201007387 */ /* 0x0003e80000100800 */
[----:B------:R1:W-:Y:S02]  /*2c1e0*/  STL [R1+0x5a0], R178 ;  /* 0x0005a0b201007387 */ /* 0x0003e40000100800 */
[----:B-1----:R-:W-:-:S02]  /*2c1f0*/  IMAD.MOV.U32 R2, RZ, RZ, R179 ;  /* 0x000000ffff027224 */ /* 0x002fc400078e00b3 */
[----:B------:R-:W3:Y:S04]  /*2c200*/  LDL.LU.64 R178, [R1+0x328] ;  /* 0x0003280001b27983 */ /* 0x000ee80000300a00 */
        /* <DEDUP_REMOVED lines=1368> */
[----:B------:R1:W-:Y:S02]  /*31790*/  STL [R1+0x104c], R2 ;  /* 0x00104c0201007387 */ /* 0x0003e40000100800 */
[----:B-1----:R-:W-:Y:S02]  /*317a0*/  IMAD.MOV.U32 R2, RZ, RZ, R183 ;  /* 0x000000ffff027224 */ /* 0x002fe400078e00b7 */
[----:B------:R1:W-:Y:S04]  /*317b0*/  STL [R1+0x1058], R182 ;  /* 0x001058b601007387 */ /* 0x0003e80000100800 */
[----:B-1----:R-:W4:Y:S04]  /*317c0*/  LDL.LU.64 R182, [R1+0x1c48] ;  /* 0x001c480001b67983 */ /* 0x002f280000300a00 */
        /* <DEDUP_REMOVED lines=25> */
[----:B---3--:R3:W-:Y:S04]  /*31960*/  STL [R1+0x1090], R170 ;  /* 0x001090aa01007387 */ /* 0x0087e80000100800 */
[----:B------:R-:W2:Y:S01]  /*31970*/  LDL.LU.64 R168, [R1+0x1a10] ;  /* 0x001a100001a87983 */ /* 0x000ea20000300a00 */
[----:B-1----:R-:W-:-:S05]  /*31980*/  MOV R2, R171 ;  /* 0x000000ab00027202 */ /* 0x002fca0000000f00 */
[----:B------:R1:W-:Y:S04]  /*31990*/  STL [R1+0x108c], R2 ;  /* 0x00108c0201007387 */ /* 0x0003e80000100800 */
[----:B------:R-:W-:Y:S04]  /*319a0*/  STL [R1+0x1098], R172 ;  /* 0x001098ac01007387 */ /* 0x000fe80000100800 */
[----:B---3--:R-:W3:Y:S01]  /*319b0*/  LDL.LU.64 R170, [R1+0x1a18] ;  /* 0x001a180001aa7983 */ /* 0x008ee20000300a00 */
[----:B-1----:R-:W-:-:S05]  /*319c0*/  IMAD.MOV.U32 R2, RZ, RZ, R173 ;  /* 0x000000ffff027224 */ /* 0x002fca00078e00ad */
[----:B------:R1:W-:Y:S04]  /*319d0*/  STL [R1+0x1094], R2 ;  /* 0x0010940201007387 */ /* 0x0003e80000100800 */
[----:B------:R1:W-:Y:S02]  /*319e0*/  STL [R1+0x10a0], R178 ;  /* 0x0010a0b201007387 */ /* 0x0003e40000100800 */
[----:B-1----:R-:W-:Y:S02]  /*319f0*/  IMAD.MOV.U32 R2, RZ, RZ, R179 ;  /* 0x000000ffff027224 */ /* 0x002fe400078e00b3 */
        /* <DEDUP_REMOVED lines=22> */
[----:B------:R-:W-:Y:S04]  /*31b60*/  STL [R1+0x10d0], R190 ;  /* 0x0010d0be01007387 */ /* 0x000fe80000100800 */
[----:B------:R-:W2:Y:S01]  /*31b70*/  LDL.LU.64 R172, [R1+0x1c60] ;  /* 0x001c600001ac7983 */ /* 0x000ea20000300a00 */
[----:B-1----:R-:W-:-:S05]  /*31b80*/  IMAD.MOV.U32 R2, RZ, RZ, R191 ;  /* 0x000000ffff027224 */ /* 0x002fca00078e00bf */
[----:B------:R1:W-:Y:S04]  /*31b90*/  STL [R1+0x10cc], R2 ;  /* 0x0010cc0201007387 */ /* 0x0003e80000100800 */
[----:B------:R1:W-:Y:S02]  /*31ba0*/  STL [R1+0x10d8], R174 ;  /* 0x0010d8ae01007387 */ /* 0x0003e40000100800 */
[----:B-1----:R-:W-:Y:S02]  /*31bb0*/  MOV R2, R175 ;  /* 0x000000af00027202 */ /* 0x002fe40000000f00 */
[----:B------:R-:W2:Y:S04]  /*31bc0*/  LDL.LU.64 R190, [R1+0x1c68] ;  /* 0x001c680001be7983 */ /* 0x000ea80000300a00 */
[----:B------:R-:W-:Y:S04]  /*31bd0*/  STL [R1+0x10e0], R176 ;  /* 0x0010e0b001007387 */ /* 0x000fe80000100800 */
[----:B------:R1:W-:Y:S04]  /*31be0*/  STL [R1+0x10d4], R2 ;  /* 0x0010d40201007387 */ /* 0x0003e80000100800 */
[----:B------:R-:W2:Y:S01]  /*31bf0*/  LDL.LU.64 R174, [R1+0x1c10] ;  /* 0x001c100001ae7983 */ /* 0x000ea20000300a00 */
[----:B-1----:R-:W-:-:S03]  /*31c00*/  IMAD.MOV.U32 R2, RZ, RZ, R177 ;  /* 0x000000ffff027224 */ /* 0x002fc600078e00b1 */
[----:B------:R-:W-:Y:S04]  /*31c10*/  STL [R1+0x10e8], R168 ;  /* 0x0010e8a801007387 */ /* 0x000fe80000100800 */
[----:B------:R1:W-:Y:S04]  /*31c20*/  STL [R1+0x10dc], R2 ;  /* 0x0010dc0201007387 */ /* 0x0003e80000100800 */
[----:B------:R-:W2:Y:S01]  /*31c30*/  LDL.LU.64 R176, [R1+0x1c18] ;  /* 0x001c180001b07983 */ /* 0x000ea20000300a00 */
[----:B-1----:R-:W-:-:S03]  /*31c40*/  IMAD.MOV.U32 R2, RZ, RZ, R169 ;  /* 0x000000ffff027224 */ /* 0x002fc600078e00a9 */
[----:B---3--:R-:W-:Y:S04]  /*31c50*/  STL [R1+0x10f0], R170 ;  /* 0x0010f0aa01007387 */ /* 0x008fe80000100800 */
[----:B------:R1:W-:Y:S02]  /*31c60*/  STL [R1+0x10e4], R2 ;  /* 0x0010e40201007387 */ /* 0x0003e40000100800 */
[----:B-1----:R-:W-:Y:S02]  /*31c70*/  MOV R2, R171 ;  /* 0x000000ab00027202 */ /* 0x002fe40000000f00 */
        /* <DEDUP_REMOVED lines=9> */
[----:B------:R1:W-:Y:S02]  /*31d10*/  STL [R1+0x10fc], R2 ;  /* 0x0010fc0201007387 */ /* 0x0003e40000100800 */
[----:B-1----:R-:W-:Y:S02]  /*31d20*/  MOV R2, R183 ;  /* 0x000000b700027202 */ /* 0x002fe40000000f00 */
        /* <DEDUP_REMOVED lines=17> */
[----:B------:R-:W-:Y:S04]  /*31e40*/  STL [R1+0x1130], R190 ;  /* 0x001130be01007387 */ /* 0x000fe80000100800 */
[----:B------:R1:W-:Y:S04]  /*31e50*/  STL [R1+0x1124], R2 ;  /* 0x0011240201007387 */ /* 0x0003e80000100800 */
[----:B------:R-:W2:Y:S01]  /*31e60*/  LDL.LU.64 R172, [R1+0x11f8] ;  /* 0x0011f80001ac7983 */ /* 0x000ea20000300a00 */
[----:B-1----:R-:W-:-:S03]  /*31e70*/  IMAD.MOV.U32 R2, RZ, RZ, R191 ;  /* 0x000000ffff027224 */ /* 0x002fc600078e00bf */
[----:B------:R-:W-:Y:S04]  /*31e80*/  STL [R1+0x1138], R174 ;  /* 0x001138ae01007387 */ /* 0x000fe80000100800 */
[----:B------:R1:W-:Y:S04]  /*31e90*/  STL [R1+0x112c], R2 ;  /* 0x00112c0201007387 */ /* 0x0003e80000100800 */
[----:B------:R-:W2:Y:S01]  /*31ea0*/  LDL.LU.64 R190, [R1+0x1188] ;  /* 0x0011880001be7983 */ /* 0x000ea20000300a00 */
[----:B-1----:R-:W-:-:S03]  /*31eb0*/  MOV R2, R175 ;  /* 0x000000af00027202 */ /* 0x002fc60000000f00 */
[----:B------:R-:W-:Y:S04]  /*31ec0*/  STL [R1+0x1140], R176 ;  /* 0x001140b001007387 */ /* 0x000fe80000100800 */
[----:B------:R1:W-:Y:S04]  /*31ed0*/  STL [R1+0x1134], R2 ;  /* 0x0011340201007387 */ /* 0x0003e80000100800 */
[----:B------:R-:W2:Y:S01]  /*31ee0*/  LDL.LU.64 R174, [R1+0x1190] ;  /* 0x0011900001ae7983 */ /* 0x000ea20000300a00 */
[----:B-1----:R-:W-:-:S03]  /*31ef0*/  IMAD.MOV.U32 R2, RZ, RZ, R177 ;  /* 0x000000ffff027224 */ /* 0x002fc600078e00b1 */
[----:B------:R-:W2:Y:S04]  /*31f00*/  LDL.LU.64 R176, [R1+0x1198] ;  /* 0x0011980001b07983 */ /* 0x000ea80000300a00 */
[----:B------:R1:W-:Y:S04]  /*31f10*/  STL [R1+0x113c], R2 ;  /* 0x00113c0201007387 */ /* 0x0003e80000100800 */
[----:B---3--:R-:W-:Y:S04]  /*31f20*/  STL [R1+0x1148], R170 ;  /* 0x001148aa01007387 */ /* 0x008fe80000100800 */
[----:B------:R-:W3:Y:S01]  /*31f30*/  LDL.LU.64 R168, [R1+0x11a0] ;  /* 0x0011a00001a87983 */ /* 0x000ee20000300a00 */
[----:B-1----:R-:W-:-:S05]  /*31f40*/  IMAD.MOV.U32 R2, RZ, RZ, R171 ;  /* 0x000000ffff027224 */ /* 0x002fca00078e00ab */
[----:B------:R1:W-:Y:S04]  /*31f50*/  STL [R1+0x1144], R2 ;  /* 0x0011440201007387 */ /* 0x0003e80000100800 */
[----:B------:R1:W-:Y:S02]  /*31f60*/  STL [R1+0x1150], R178 ;  /* 0x001150b201007387 */ /* 0x0003e40000100800 */
[----:B-1----:R-:W-:Y:S02]  /*31f70*/  MOV R2, R179 ;  /* 0x000000b300027202 */ /* 0x002fe40000000f00 */
        /* <DEDUP_REMOVED lines=10> */
[----:B------:R1:W-:Y:S04]  /*32020*/  STL [R1+0x1168], R184 ;  /* 0x001168b801007387 */ /* 0x0003e80000100800 */
[----:B------:R-:W4:Y:S01]  /*32030*/  LDL.LU.64 R170, [R1+0x1c38] ;  /* 0x001c380001aa7983 */ /* 0x000f220000300a00 */
[----:B-1----:R-:W-:-:S03]  /*32040*/  MOV R2, R185 ;  /* 0x000000b900027202 */ /* 0x002fc60000000f00 */
[----:B------:R-:W-:Y:S04]  /*32050*/  STL [R1+0x1170], R186 ;  /* 0x001170ba01007387 */ /* 0x000fe80000100800 */
[----:B------:R1:W-:Y:S04]  /*32060*/  STL [R1+0x1164], R2 ;  /* 0x0011640201007387 */ /* 0x0003e80000100800 */
[----:B------:R-:W4:Y:S01]  /*32070*/  LDL.LU.64 R184, [R1+0x1bd0] ;  /* 0x001bd00001b87983 */ /* 0x000f220000300a00 */
[----:B-1----:R-:W-:-:S03]  /*32080*/  IMAD.MOV.U32 R2, RZ, RZ, R187 ;  /* 0x000000ffff027224 */ /* 0x002fc600078e00bb */
[----:B--2---:R-:W-:Y:S04]  /*32090*/  STL [R1+0x1178], R188 ;  /* 0x001178bc01007387 */ /* 0x004fe80000100800 */
[----:B------:R1:W-:Y:S04]  /*320a0*/  STL [R1+0x116c], R2 ;  /* 0x00116c0201007387 */ /* 0x0003e80000100800 */
[----:B------:R-:W2:Y:S01]  /*320b0*/  LDL.LU.64 R186, [R1+0x1bd8] ;  /* 0x001bd80001ba7983 */ /* 0x000ea20000300a00 */
[----:B-1----:R-:W-:-:S03]  /*320c0*/  IMAD.MOV.U32 R2, RZ, RZ, R189 ;  /* 0x000000ffff027224 */ /* 0x002fc600078e00bd */
        /* <DEDUP_REMOVED lines=9> */
[----:B------:R1:W-:Y:S02]  /*32160*/  STL [R1+0x1184], R2 ;  /* 0x0011840201007387 */ /* 0x0003e40000100800 */
[----:B-1----:R-:W-:Y:S02]  /*32170*/  IMAD.MOV.U32 R2, RZ, RZ, R175 ;  /* 0x000000ffff027224 */ /* 0x002fe400078e00af */
[----:B------:R1:W-:Y:S04]  /*32180*/  STL [R1+0x1190], R174 ;  /* 0x001190ae01007387 */ /* 0x0003e80000100800 */
[----:B------:R-:W-:Y:S04]  /*32190*/  STL [R1+0x1198], R176 ;  /* 0x001198b001007387 */ /* 0x000fe80000100800 */
[----:B------:R3:W-:Y:S04]  /*321a0*/  STL [R1+0x118c], R2 ;  /* 0x00118c0201007387 */ /* 0x0007e80000100800 */
[----:B-1----:R-:W2:Y:S01]  /*321b0*/  LDL.LU.64 R174, [R1+0x1ab8] ;  /* 0x001ab80001ae7983 */ /* 0x002ea20000300a00 */
[----:B---3--:R-:W-:-:S03]  /*321c0*/  MOV R2, R177 ;  /* 0x000000b100027202 */ /* 0x008fc60000000f00 */
        /* <DEDUP_REMOVED lines=9> */
[----:B----4-:R4:W-:Y:S01]  /*32260*/  STL [R1+0x11b0], R180 ;  /* 0x0011b0b401007387 */ /* 0x0109e20000100800 */
[----:B-1----:R-:W-:-:S03]  /*32270*/  MOV R2, R181 ;  /* 0x000000b500027202 */ /* 0x002fc60000000f00 */
[----:B----4-:R-:W4:Y:S04]  /*32280*/  LDL.LU.64 R180, [R1+0x1208] ;  /* 0x0012080001b47983 */ /* 0x010f280000300a00 */
[----:B------:R1:W-:Y:S02]  /*32290*/  STL [R1+0x11ac], R2 ;  /* 0x0011ac0201007387 */ /* 0x0003e40000100800 */
[----:B-1----:R-:W-:Y:S02]  /*322a0*/  IMAD.MOV.U32 R2, RZ, RZ, R183 ;  /* 0x000000ffff027224 */ /* 0x002fe400078e00b7 */
[----:B------:R1:W-:Y:S04]  /*322b0*/  STL [R1+0x11b8], R182 ;  /* 0x0011b8b601007387 */ /* 0x0003e80000100800 */
[----:B------:R-:W-:Y:S04]  /*322c0*/  STL [R1+0x11c0], R170 ;  /* 0x0011c0aa01007387 */ /* 0x000fe80000100800 */
[----:B------:R1:W-:Y:S04]  /*322d0*/  STL [R1+0x11b4], R2 ;  /* 0x0011b40201007387 */ /* 0x0003e80000100800 */
[----:B-1----:R-:W4:Y:S01]  /*322e0*/  LDL.LU.64 R182, [R1+0x1210] ;  /* 0x0012100001b67983 */ /* 0x002f220000300a00 */
[----:B------:R-:W-:-:S03]  /*322f0*/  IMAD.MOV.U32 R2, RZ, RZ, R171 ;  /* 0x000000ffff027224 */ /* 0x000fc600078e00ab */
[----:B------:R-:W-:Y:S04]  /*32300*/  STL [R1+0x11c8], R184 ;  /* 0x0011c8b801007387 */ /* 0x000fe80000100800 */
[----:B------:R1:W-:Y:S02]  /*32310*/  STL [R1+0x11bc], R2 ;  /* 0x0011bc0201007387 */ /* 0x0003e40000100800 */
[----:B-1----:R-:W-:Y:S02]  /*32320*/  MOV R2, R185 ;  /* 0x000000b900027202 */ /* 0x002fe40000000f00 */
[----:B------:R-:W4:Y:S04]  /*32330*/  LDL.LU.64 R184, [R1+0x1218] ;  /* 0x0012180001b87983 */ /* 0x000f280000300a00 */
[----:B------:R1:W-:Y:S04]  /*32340*/  STL [R1+0x11c4], R2 ;  /* 0x0011c40201007387 */ /* 0x0003e80000100800 */
[----:B--2---:R2:W-:Y:S01]  /*32350*/  STL [R1+0x11d0], R186 ;  /* 0x0011d0ba01007387 */ /* 0x0045e20000100800 */
[----:B-1----:R-:W-:-:S03]  /*32360*/  IMAD.MOV.U32 R2, RZ, RZ, R187 ;  /* 0x000000ffff027224 */ /* 0x002fc600078e00bb */
[----:B------:R-:W-:Y:S04]  /*32370*/  STL [R1+0x11d8], R188 ;  /* 0x0011d8bc01007387 */ /* 0x000fe80000100800 */
[----:B------:R1:W-:Y:S04]  /*32380*/  STL [R1+0x11cc], R2 ;  /* 0x0011cc0201007387 */ /* 0x0003e80000100800 */
[----:B--2---:R-:W2:Y:S01]  /*32390*/  LDL.LU.64 R186, [R1+0x1220] ;  /* 0x0012200001ba7983 */ /* 0x004ea20000300a00 */
        /* <DEDUP_REMOVED lines=11> */
[----:B------:R-:W-:Y:S04]  /*32450*/  STL [R1+0x11f0], R174 ;  /* 0x0011f0ae01007387 */ /* 0x000fe80000100800 */
[----:B------:R-:W2:Y:S01]  /*32460*/  LDL.LU.64 R166, [R1+0x1c58] ;  /* 0x001c580001a67983 */ /* 0x000ea20000300a00 */
[----:B-1----:R-:W-:-:S03]  /*32470*/  IMAD.MOV.U32 R2, RZ, RZ, R175 ;  /* 0x000000ffff027224 */ /* 0x002fc600078e00af */
[----:B---3--:R-:W-:Y:S04]  /*32480*/  STL [R1+0x11f8], R176 ;  /* 0x0011f8b001007387 */ /* 0x008fe80000100800 */
[----:B------:R1:W-:Y:S04]  /*32490*/  STL [R1+0x11ec], R2 ;  /* 0x0011ec0201007387 */ /* 0x0003e80000100800 */
[----:B------:R-:W3:Y:S04]  /*324a0*/  LDL.LU.64 R168, [R1+0x1c00] ;  /* 0x001c000001a87983 */ /* 0x000ee80000300a00 */
[----:B------:R-:W3:Y:S01]  /*324b0*/  LDL.LU.64 R170, [R1+0x1c08] ;  /* 0x001c080001aa7983 */ /* 0x000ee20000300a00 */
[----:B-1----:R-:W-:-:S05]  /*324c0*/  MOV R2, R177 ;  /* 0x000000b100027202 */ /* 0x002fca0000000f00 */
[----:B------:R1:W-:Y:S02]  /*324d0*/  STL [R1+0x11f4], R2 ;  /* 0x0011f40201007387 */ /* 0x0003e40000100800 */
[----:B-1----:R-:W-:Y:S02]  /*324e0*/  IMAD.MOV.U32 R2, RZ, RZ, R179 ;  /* 0x000000ffff027224 */ /* 0x002fe400078e00b3 */
[----:B------:R-:W-:Y:S04]  /*324f0*/  STL [R1+0x1200], R178 ;  /* 0x001200b201007387 */ /* 0x000fe80000100800 */
[----:B------:R-:W3:Y:S04]  /*32500*/  LDL.LU.64 R172, [R1+0x1b90] ;  /* 0x001b900001ac7983 */ /* 0x000ee80000300a00 */
[----:B------:R1:W-:Y:S04]  /*32510*/  STL [R1+0x11fc], R2 ;  /* 0x0011fc0201007387 */ /* 0x0003e80000100800 */
[----:B----4-:R-:W-:Y:S01]  /*32520*/  STL [R1+0x1208], R180 ;  /* 0x001208b401007387 */ /* 0x010fe20000100800 */
[----:B-1----:R-:W-:-:S03]  /*32530*/  IMAD.MOV.U32 R2, RZ, RZ, R181 ;  /* 0x000000ffff027224 */ /* 0x002fc600078e00b5 */
[----:B------:R-:W4:Y:S04]  /*32540*/  LDL.LU.64 R174, [R1+0x1b98] ;  /* 0x001b980001ae7983 */ /* 0x000f280000300a00 */
[----:B------:R-:W4:Y:S04]  /*32550*/  LDL.LU.64 R176, [R1+0x1b00] ;  /* 0x001b000001b07983 */ /* 0x000f280000300a00 */
[----:B------:R1:W-:Y:S02]  /*32560*/  STL [R1+0x1204], R2 ;  /* 0x0012040201007387 */ /* 0x0003e40000100800 */
[----:B-1----:R-:W-:-:S02]  /*32570*/  MOV R2, R183 ;  /* 0x000000b700027202 */ /* 0x002fc40000000f00 */
[----:B------:R-:W-:Y:S04]  /*32580*/  STL [R1+0x1210], R182 ;  /* 0x001210b601007387 */ /* 0x000fe80000100800 */
[----:B------:R-:W4:Y:S04]  /*32590*/  LDL.LU.64 R178, [R1+0x1b08] ;  /* 0x001b080001b27983 */ /* 0x000f280000300a00 */
[----:B------:R-:W4:Y:S04]  /*325a0*/  LDL.LU.64 R180, [R1+0x1278] ;  /* 0x0012780001b47983 */ /* 0x000f280000300a00 */
[----:B------:R1:W-:Y:S02]  /*325b0*/  STL [R1+0x120c], R2 ;  /* 0x00120c0201007387 */ /* 0x0003e40000100800 */
[----:B-1----:R-:W-:-:S02]  /*325c0*/  IMAD.MOV.U32 R2, RZ, RZ, R185 ;  /* 0x000000ffff027224 */ /* 0x002fc400078e00b9 */
[----:B------:R1:W-:Y:S04]  /*325d0*/  STL [R1+0x1218], R184 ;  /* 0x001218b801007387 */ /* 0x0003e80000100800 */
[----:B------:R-:W4:Y:S04]  /*325e0*/  LDL.LU.64 R182, [R1+0x1280] ;  /* 0x0012800001b67983 */ /* 0x000f280000300a00 */
[----:B-1----:R-:W4:Y:S04]  /*325f0*/  LDL.LU.64 R184, [R1+0x19b0] ;  /* 0x0019b00001b87983 */ /* 0x002f280000300a00 */
        /* <DEDUP_REMOVED lines=8> */
[----:B------:R1:W-:Y:S02]  /*32680*/  STL [R1+0x1224], R2 ;  /* 0x0012240201007387 */ /* 0x0003e40000100800 */
[----:B-1----:R-:W-:Y:S02]  /*32690*/  IMAD.MOV.U32 R2, RZ, RZ, R165 ;  /* 0x000000ffff027224 */ /* 0x002fe400078e00a5 */
[----:B------:R-:W-:Y:S04]  /*326a0*/  STL [R1+0x1230], R164 ;  /* 0x001230a401007387 */ /* 0x000fe80000100800 */
[----:B------:R-:W-:Y:S04]  /*326b0*/  STL [R1+0x1238], R190 ;  /* 0x001238be01007387 */ /* 0x000fe80000100800 */
[----:B------:R1:W-:Y:S02]  /*326c0*/  STL [R1+0x122c], R2 ;  /* 0x00122c0201007387 */ /* 0x0003e40000100800 */
[----:B-1----:R-:W-:-:S02]  /*326d0*/  IMAD.MOV.U32 R2, RZ, RZ, R191 ;  /* 0x000000ffff027224 */ /* 0x002fc400078e00bf */
[----:B------:R-:W-:Y:S04]  /*326e0*/  STL [R1+0x1240], R166 ;  /* 0x001240a601007387 */ /* 0x000fe80000100800 */
[----:B------:R1:W-:Y:S04]  /*326f0*/  STL [R1+0x1234], R2 ;  /* 0x0012340201007387 */ /* 0x0003e80000100800 */
[----:B------:R-:W2:Y:S01]  /*32700*/  LDL.LU.64 R190, [R1+0x1958] ;  /* 0x0019580001be7983 */ /* 0x000ea20000300a00 */
[----:B-1----:R-:W-:-:S03]  /*32710*/  MOV R2, R167 ;  /* 0x000000a700027202 */ /* 0x002fc60000000f00 */
[----:B---3--:R-:W-:Y:S04]  /*32720*/  STL [R1+0x1248], R168 ;  /* 0x001248a801007387 */ /* 0x008fe80000100800 */
[----:B------:R1:W-:Y:S04]  /*32730*/  STL [R1+0x123c], R2 ;  /* 0x00123c0201007387 */ /* 0x0003e80000100800 */
[----:B------:R-:W-:Y:S01]  /*32740*/  STL [R1+0x1250], R170 ;  /* 0x001250aa01007387 */ /* 0x000fe20000100800 */
[----:B-1----:R-:W-:-:S05]  /*32750*/  IMAD.MOV.U32 R2, RZ, RZ, R169 ;  /* 0x000000ffff027224 */ /* 0x002fca00078e00a9 */
[----:B------:R1:W-:Y:S04]  /*32760*/  STL [R1+0x1244], R2 ;  /* 0x0012440201007387 */ /* 0x0003e80000100800 */
[----:B------:R-:W3:Y:S01]  /*32770*/  LDL R252, [R1+0x1820] ;  /* 0x0018200001fc7983 */ /* 0x000ee20000100800 */
[----:B-1----:R-:W-:-:S05]  /*32780*/  IMAD.MOV.U32 R2, RZ, RZ, R171 ;  /* 0x000000ffff027224 */ /* 0x002fca00078e00ab */
[----:B------:R1:W-:Y:S04]  /*32790*/  STL [R1+0x124c], R2 ;  /* 0x00124c0201007387 */ /* 0x0003e80000100800 */
[----:B------:R-:W-:Y:S01]  /*327a0*/  STL [R1+0x1258], R172 ;  /* 0x001258ac01007387 */ /* 0x000fe20000100800 */
[----:B-1----:R-:W-:-:S03]  /*327b0*/  MOV R2, R173 ;  /* 0x000000ad00027202 */ /* 0x002fc60000000f00 */
[----:B----4-:R-:W-:Y:S04]  /*327c0*/  STL [R1+0x1260], R174 ;  /* 0x001260ae01007387 */ /* 0x010fe80000100800 */
[----:B------:R1:W-:Y:S04]  /*327d0*/  STL [R1+0x1254], R2 ;  /* 0x0012540201007387 */ /* 0x0003e80000100800 */
[----:B------:R-:W-:Y:S01]  /*327e0*/  STL [R1+0x1268], R176 ;  /* 0x001268b001007387 */ /* 0x000fe20000100800 */
[----:B-1----:R-:W-:-:S05]  /*327f0*/  IMAD.MOV.U32 R2, RZ, RZ, R175 ;  /* 0x000000ffff027224 */ /* 0x002fca00078e00af */
[----:B------:R1:W-:Y:S02]  /*32800*/  STL [R1+0x125c], R2 ;  /* 0x00125c0201007387 */ /* 0x0003e40000100800 */
[----:B-1----:R-:W-:Y:S02]  /*32810*/  IMAD.MOV.U32 R2, RZ, RZ, R177 ;  /* 0x000000ffff027224 */ /* 0x002fe400078e00b1 */
[----:B------:R-:W-:Y:S04]  /*32820*/  STL [R1+0x1270], R178 ;  /* 0x001270b201007387 */ /* 0x000fe80000100800 */
[----:B------:R1:W-:Y:S04]  /*32830*/  STL [R1+0x1264], R2 ;  /* 0x0012640201007387 */ /* 0x0003e80000100800 */
[----:B------:R-:W-:Y:S01]  /*32840*/  STL [R1+0x1278], R180 ;  /* 0x001278b401007387 */ /* 0x000fe20000100800 */
[----:B-1----:R-:W-:-:S05]  /*32850*/  MOV R2, R179 ;  /* 0x000000b300027202 */ /* 0x002fca0000000f00 */
[----:B------:R1:W-:Y:S02]  /*32860*/  STL [R1+0x126c], R2 ;  /* 0x00126c0201007387 */ /* 0x0003e40000100800 */
[----:B-1----:R-:W-:Y:S02]  /*32870*/  IMAD.MOV.U32 R2, RZ, RZ, R181 ;  /* 0x000000ffff027224 */ /* 0x002fe400078e00b5 */
[----:B------:R-:W-:Y:S04]  /*32880*/  STL [R1+0x1280], R182 ;  /* 0x001280b601007387 */ /* 0x000fe80000100800 */
[----:B------:R1:W-:Y:S04]  /*32890*/  STL [R1+0x1274], R2 ;  /* 0x0012740201007387 */ /* 0x0003e80000100800 */
[----:B------:R-:W-:Y:S01]  /*328a0*/  STL [R1+0x1288], R184 ;  /* 0x001288b801007387 */ /* 0x000fe20000100800 */
[----:B-1----:R-:W-:-:S05]  /*328b0*/  IMAD.MOV.U32 R2, RZ, RZ, R183 ;  /* 0x000000ffff027224 */ /* 0x002fca00078e00b7 */
[----:B------:R1:W-:Y:S02]  /*328c0*/  STL [R1+0x127c], R2 ;  /* 0x00127c0201007387 */ /* 0x0003e40000100800 */
[----:B-1----:R-:W-:Y:S02]  /*328d0*/  MOV R2, R185 ;  /* 0x000000b900027202 */ /* 0x002fe40000000f00 */
[----:B--2---:R-:W-:Y:S04]  /*328e0*/  STL [R1+0x1290], R186 ;  /* 0x001290ba01007387 */ /* 0x004fe80000100800 */
[----:B------:R1:W-:Y:S02]  /*328f0*/  STL [R1+0x1284], R2 ;  /* 0x0012840201007387 */ /* 0x0003e40000100800 */
[----:B-1----:R-:W-:-:S02]  /*32900*/  IMAD.MOV.U32 R2, RZ, RZ, R187 ;  /* 0x000000ffff027224 */ /* 0x002fc400078e00bb */
[----:B------:R-:W-:-:S03]  /*32910*/  IMAD.MOV.U32 R4, RZ, RZ, R189 ;  /* 0x000000ffff047224 */ /* 0x000fc600078e00bd */
[----:B------:R1:W-:Y:S04]  /*32920*/  STL [R1+0x128c], R2 ;  /* 0x00128c0201007387 */ /* 0x0003e80000100800 */
[----:B------:R-:W-:Y:S04]  /*32930*/  STL [R1+0x1298], R188 ;  /* 0x001298bc01007387 */ /* 0x000fe80000100800 */
[----:B------:R2:W-:Y:S01]  /*32940*/  STL [R1+0x1294], R4 ;  /* 0x0012940401007387 */ /* 0x0005e20000100800 */
[----:B------:R-:W4:Y:S01]  /*32950*/  S2R R249, SR_TID.X ;  /* 0x0000000000f97919 */ /* 0x000f220000002100 */
[----:B------:R-:W-:-:S02]  /*32960*/  IMAD.MOV.U32 R5, RZ, RZ, R191 ;  /* 0x000000ffff057224 */ /* 0x000fc400078e00bf */
[----:B------:R1:W-:Y:S04]  /*32970*/  STL [R1+0x12a0], R190 ;  /* 0x0012a0be01007387 */ /* 0x0003e80000100800 */
[----:B------:R1:W-:Y:S04]  /*32980*/  STL [R1+0x129c], R5 ;  /* 0x00129c0501007387 */ /* 0x0003e80000100800 */
        /* <DEDUP_REMOVED lines=106> */
[----:B----4-:R-:W-:-:S03]  /*33030*/  LOP3.LUT R242, R249, 0x7, RZ, 0xc0, !PT ;  /* 0x00000007f9f27812 */ /* 0x010fc600078ec0ff */
[----:B------:R4:W-:Y:S04]  /*33040*/  STL [R1+0x208], RZ ;  /* 0x000208ff01007387 */ /* 0x0009e80000100800 */
[----:B------:R4:W-:Y:S04]  /*33050*/  STL [R1+0x20c], RZ ;  /* 0x00020cff01007387 */ /* 0x0009e80000100800 */
[----:B------:R4:W-:Y:S04]  /*33060*/  STL [R1+0x1d0], RZ ;  /* 0x0001d0ff01007387 */ /* 0x0009e80000100800 */
[----:B------:R4:W-:Y:S04]  /*33070*/  STL [R1+0x1d4], RZ ;  /* 0x0001d4ff01007387 */ /* 0x0009e80000100800 */
[----:B------:R4:W-:Y:S01]  /*33080*/  STL [R1+0x1d8], RZ ;  /* 0x0001d8ff01007387 */ /* 0x0009e20000100800 */
[----:B------:R-:W-:-:S03]  /*33090*/  IMAD R242, R242, 0x210, RZ ;  /* 0x00000210f2f27824 */ /* 0x000fc600078e02ff */
[----:B------:R4:W-:Y:S01]  /*330a0*/  STL [R1+0x1dc], RZ ;  /* 0x0001dcff01007387 */ /* 0x0009e20000100800 */
[C---:B-1----:R-:W-:Y:S02]  /*330b0*/  SHF.L.U32 R2, R249.reuse, 0x1, RZ ;  /* 0x00000001f9027819 */ /* 0x042fe400000006ff */
[C---:B------:R-:W-:Y:S02]  /*330c0*/  LOP3.LUT R3, R249.reuse, 0x3, RZ, 0xc0, !PT ;  /* 0x00000003f9037812 */ /* 0x040fe400078ec0ff */
[----:B------:R-:W-:Y:S01]  /*330d0*/  LOP3.LUT R242, R242, 0x30, R2, 0x78, !PT ;  /* 0x00000030f2f27812 */ /* 0x000fe200078e7802 */
[C---:B------:R-:W-:Y:S01]  /*330e0*/  IMAD.SHL.U32 R2, R249.reuse, 0x80, RZ ;  /* 0x00000080f9027824 */ /* 0x040fe200078e00ff */
[----:B------:R-:W-:Y:S02]  /*330f0*/  LOP3.LUT R241, R249, 0x1c, RZ, 0xc0, !PT ;  /* 0x0000001cf9f17812 */ /* 0x000fe400078ec0ff */
[----:B--2---:R-:W-:Y:S02]  /*33100*/  SHF.R.S32.HI R4, RZ, 0x1f, R248 ;  /* 0x0000001fff047819 */ /* 0x004fe400000114f8 */
[----:B------:R-:W-:Y:S01]  /*33110*/  LOP3.LUT R242, R242, 0x1000, R2, 0xf8, !PT ;  /* 0x00001000f2f27812 */ /* 0x000fe200078ef802 */
[----:B------:R-:W-:Y:S01]  /*33120*/  IMAD R241, R3, 0x120, R241 ;  /* 0x0000012003f17824 */ /* 0x000fe200078e02f1 */
[----:B---3--:R-:W-:-:S02]  /*33130*/  SHF.R.S32.HI R3, RZ, 0x1f, R252 ;  /* 0x0000001fff037819 */ /* 0x008fc400000114fc */
[----:B------:R-:W-:Y:S02]  /*33140*/  SHF.R.S32.HI R2, RZ, 0x1f, R0 ;  /* 0x0000001fff027819 */ /* 0x000fe40000011400 */
[----:B------:R-:W-:Y:S02]  /*33150*/  LEA.HI R4, R4, R248, RZ, 0x7 ;  /* 0x000000f804047211 */ /* 0x000fe400078f38ff */
[----:B------:R-:W-:Y:S02]  /*33160*/  CS2R R132, SRZ ;  /* 0x0000000000847805 */ /* 0x000fe4000001ff00 */
[C---:B------:R-:W-:Y:S02]  /*33170*/  SHF.L.U64.HI R3, R252.reuse, 0x2, R3 ;  /* 0x00000002fc037819 */ /* 0x040fe40000010203 */
[----:B------:R-:W-:Y:S02]  /*33180*/  CS2R R134, SRZ ;  /* 0x0000000000867805 */ /* 0x000fe4000001ff00 */
[----:B------:R-:W-:Y:S01]  /*33190*/  SHF.L.U32 R240, R252, 0x2, RZ ;  /* 0x00000002fcf07819 */ /* 0x000fe200000006ff */
[----:B------:R-:W-:Y:S01]  /*331a0*/  IMAD.MOV.U32 R252, RZ, RZ, RZ ;  /* 0x000000fffffc7224 */ /* 0x000fe200078e00ff */
[C---:B------:R-:W-:Y:S01]  /*331b0*/  SHF.L.U64.HI R2, R0.reuse, 0x2, R2 ;  /* 0x0000000200027819 */ /* 0x040fe20000010202 */
[----:B------:R-:W-:Y:S01]  /*331c0*/  IMAD.SHL.U32 R0, R0, 0x4, RZ ;  /* 0x0000000400007824 */ /* 0x000fe200078e00ff */
        /* <DEDUP_REMOVED lines=49> */
[----:B------:R-:W-:Y:S02]  /*334e0*/  SHF.R.S32.HI R4, RZ, 0x7, R4 ;  /* 0x00000007ff047819 */ /* 0x000fe40000011404 */
        /* <DEDUP_REMOVED lines=20> */
[----:B------:R-:W-:Y:S01]  /*33630*/  CS2R R190, SRZ ;  /* 0x0000000000be7805 */ /* 0x000fe2000001ff00 */
[----:B------:R-:W-:Y:S01]  /*33640*/  UMOV UR5, 0x1 ;  /* 0x0000000100057882 */ /* 0x000fe20000000000 */
[----:B----4-:R-:W-:-:S05]  /*33650*/  UMOV UR6, 0xffffffff ;  /* 0xffffffff00067882 */ /* 0x010fca0000000000 */
.L_x_1:
[----:B------:R-:W-:-:S04]  /*33660*/  DEPBAR.LE SB0, 0x2 ;  /* 0x000080800000791a */ /* 0x000fc80000000000 */
[----:B------:R-:W-:Y:S01]  /*33670*/  UIADD3 UR6, UPT, UPT, UR6, 0x1, URZ ;  /* 0x0000000106067890 */ /* 0x000fe2000fffe0ff */
[----:B------:R-:W-:Y:S03]  /*33680*/  STL [R1+0x20a4], R252 ;  /* 0x0020a4fc01007387 */ /* 0x000fe60000100800 */
[----:B------:R-:W-:Y:S01]  /*33690*/  UISETP.GT.AND UP0, UPT, UR6, 0x1, UPT ;  /* 0x000000010600788c */ /* 0x000fe2000bf04270 */
[----:B------:R1:W-:Y:S03]  /*336a0*/  STL [R1+0x20a0], R240 ;  /* 0x0020a0f001007387 */ /* 0x0003e60000100800 */
[----:B------:R-:W-:Y:S01]  /*336b0*/  USEL UR6, UR6, URZ, !UP0 ;  /* 0x000000ff06067287 */ /* 0x000fe2000c000000 */
[----:B------:R2:W-:Y:S03]  /*336c0*/  STL [R1+0x209c], R3 ;  /* 0x00209c0301007387 */ /* 0x0005e60000100800 */
[----:B------:R-:W-:Y:S01]  /*336d0*/  ULEA UR10, UR6, UR4, 0x11 ;  /* 0x00000004060a7291 */ /* 0x000fe2000f8e88ff */
[----:B------:R-:W-:Y:S01]  /*336e0*/  BAR.SYNC.DEFER_BLOCKING 0x0 ;  /* 0x0000000000007b1d */ /* 0x000fe20000010000 */
[----:B------:R-:W-:Y:S01]  /*336f0*/  ULEA UR7, UR6, UR4, 0xf ;  /* 0x0000000406077291 */ /* 0x000fe2000f8e78ff */
[----:B-1----:R-:W-:-:S02]  /*33700*/  LOP3.LUT R240, R241, 0x60, RZ, 0x3c, !PT ;  /* 0x00000060f1f07812 */ /* 0x002fc400078e3cff */
[C---:B--2---:R-:W-:Y:S02]  /*33710*/  LOP3.LUT R3, R241.reuse, 0x40, RZ, 0x3c, !PT ;  /* 0x00000040f1037812 */ /* 0x044fe400078e3cff */
[----:B------:R-:W-:Y:S04]  /*33720*/  STL [R1+0x2098], R0 ;  /* 0x0020980001007387 */ /* 0x000fe80000100800 */
[----:B------:R-:W-:Y:S04]  /*33730*/  STL [R1+0x2094], R2 ;  /* 0x0020940201007387 */ /* 0x000fe80000100800 */
[----:B-----5:R1:W-:Y:S04]  /*33740*/  STL [R1+0x2090], R243 ;  /* 0x002090f301007387 */ /* 0x0203e80000100800 */
[----:B------:R-:W-:Y:S01]  /*33750*/  LDSM.16.M88.4 R12, [R242+UR10+0x2000] ;  /* 0x0020000af20c783b */ /* 0x000fe20008000200 */
[----:B-1----:R-:W-:-:S03]  /*33760*/  LOP3.LUT R243, R241, 0x20, RZ, 0x3c, !PT ;  /* 0x00000020f1f37812 */ /* 0x002fc600078e3cff */
[----:B------:R-:W-:Y:S04]  /*33770*/  LDSM.16.M88.4 R8, [R242+UR10+0x4000] ;  /* 0x0040000af208783b */ /* 0x000fe80008000200 */
[----:B------:R-:W-:Y:S04]  /*33780*/  LDSM.16.M88.4 R4, [R242+UR10+0x6000] ;  /* 0x0060000af204783b */ /* 0x000fe80008000200 */
[----:B------:R-:W-:Y:S04]  /*33790*/  LDSM.16.M88.4 R92, [R242+UR10+0x8000] ;  /* 0x0080000af25c783b */ /* 0x000fe80008000200 */
[----:B------:R-:W-:Y:S04]  /*337a0*/  LDSM.16.M88.4 R88, [R242+UR10+0xa000] ;  /* 0x00a0000af258783b */ /* 0x000fe80008000200 */
[----:B------:R-:W-:Y:S04]  /*337b0*/  LDSM.16.M88.4 R84, [R242+UR10+0xc000] ;  /* 0x00c0000af254783b */ /* 0x000fe80008000200 */
[----:B------:R-:W-:Y:S04]  /*337c0*/  LDS R124, [R241+UR7+0x40000] ;  /* 0x04000007f17c7984 */ /* 0x000fe80008000800 */
[----:B------:R-:W-:Y:S04]  /*337d0*/  LDS R126, [R241+UR7+0x40400] ;  /* 0x04040007f17e7984 */ /* 0x000fe80008000800 */
[----:B------:R-:W-:Y:S04]  /*337e0*/  LDS R125, [R243+UR7+0x40000] ;  /* 0x04000007f37d7984 */ /* 0x000fe80008000800 */
[----:B------:R-:W1:Y:S04]  /*337f0*/  LDS R127, [R243+UR7+0x40400] ;  /* 0x04040007f37f7984 */ /* 0x000e680008000800 */
[----:B------:R-:W-:Y:S04]  /*33800*/  LDSM.16.M88.4 R80, [R242+UR10+0xe000] ;  /* 0x00e0000af250783b */ /* 0x000fe80008000200 */
[----:B------:R-:W-:Y:S04]  /*33810*/  LDSM.16.M88.4 R76, [R242+UR10+0x10000] ;  /* 0x0100000af24c783b */ /* 0x000fe80008000200 */
[----:B------:R-:W2:Y:S04]  /*33820*/  LDSM.16.M88.4 R16, [R242+UR10] ;  /* 0x0000000af210783b */ /* 0x000ea80008000200 */
[----:B------:R-:W3:Y:S04]  /*33830*/  LDSM.16.M88.4 R72, [R242+UR10+0x12000] ;  /* 0x0120000af248783b */ /* 0x000ee80008000200 */
[----:B------:R-:W4:Y:S04]  /*33840*/  LDSM.16.M88.4 R68, [R242+UR10+0x14000] ;  /* 0x0140000af244783b */ /* 0x000f280008000200 */
[----:B------:R-:W3:Y:S04]  /*33850*/  LDSM.16.M88.4 R64, [R242+UR10+0x16000] ;  /* 0x0160000af240783b */ /* 0x000ee80008000200 */
[----:B------:R-:W3:Y:S04]  /*33860*/  LDSM.16.M88.4 R60, [R242+UR10+0x18000] ;  /* 0x0180000af23c783b */ /* 0x000ee80008000200 */
[----:B------:R-:W3:Y:S04]  /*33870*/  LDSM.16.M88.4 R56, [R242+UR10+0x1a000] ;  /* 0x01a0000af238783b */ /* 0x000ee80008000200 */
[----:B------:R-:W3:Y:S04]  /*33880*/  LDSM.16.M88.4 R244, [R242+UR10+0x1c000] ;  /* 0x01c0000af2f4783b */ /* 0x000ee80008000200 */
[----:B------:R-:W3:Y:S01]  /*33890*/  LDSM.16.M88.4 R236, [R242+UR10+0x1e000] ;  /* 0x01e0000af2ec783b */ /* 0x000ee20008000200 */
[C---:B-1----:R-:W-:Y:S03]  /*338a0*/  HMMA.1688.F32.TF32 R100, R124.reuse, R84, R100 ;  /* 0x000000547c64723c */ /* 0x042fe60000081064 */
[----:B------:R-:W-:Y:S04]  /*338b0*/  STL [R1+0x2ed4], R14 ;  /* 0x002ed40e01007387 */ /* 0x000fe80000100800 */
[----:B------:R-:W-:Y:S01]  /*338c0*/  STL [R1+0x2ed0], R15 ;  /* 0x002ed00f01007387 */ /* 0x000fe20000100800 */
[C---:B------:R-:W-:Y:S03]  /*338d0*/  HMMA.1688.F32.TF32 R116, R124.reuse, R8, R116 ;  /* 0x000000087c74723c */ /* 0x040fe60000081074 */
[----:B------:R-:W-:Y:S04]  /*338e0*/  STL [R1+0x2ed8], R11 ;  /* 0x002ed80b01007387 */ /* 0x000fe80000100800 */
[----:B------:R-:W-:Y:S01]  /*338f0*/  STL [R1+0x2eb4], R6 ;  /* 0x002eb40601007387 */ /* 0x000fe20000100800 */
[C---:B--2---:R-:W-:Y:S03]  /*33900*/  HMMA.1688.F32.TF32 R128, R124.reuse, R16, R132 ;  /* 0x000000107c80723c */ /* 0x044fe60000081084 */
[----:B------:R-:W-:Y:S04]  /*33910*/  STL [R1+0x2eb0], R7 ;  /* 0x002eb00701007387 */ /* 0x000fe80000100800 */
[----:B------:R1:W-:Y:S01]  /*33920*/  STL [R1+0x2e9c], R94 ;  /* 0x002e9c5e01007387 */ /* 0x0003e20000100800 */
[C---:B------:R-:W-:Y:S03]  /*33930*/  HMMA.1688.F32.TF32 R112, R124.reuse, R4, R112 ;  /* 0x000000047c70723c */ /* 0x040fe60000081070 */
[----:B------:R-:W-:Y:S04]  /*33940*/  STL [R1+0x2e98], R95 ;  /* 0x002e985f01007387 */ /* 0x000fe80000100800 */
[----:B------:R-:W-:Y:S01]  /*33950*/  STL [R1+0x2e90], R90 ;  /* 0x002e905a01007387 */ /* 0x000fe20000100800 */
[----:B------:R-:W-:Y:S01]  /*33960*/  HMMA.1688.F32.TF32 R108, R124, R92, R108 ;  /* 0x0000005c7c6c723c */ /* 0x000fe2000008106c */
[----:B-1----:R-:W-:-:S02]  /*33970*/  IMAD.MOV.U32 R94, RZ, RZ, R103 ;  /* 0x000000ffff5e7224 */ /* 0x002fc400078e0067 */
[----:B------:R-:W-:Y:S01]  /*33980*/  STL [R1+0x2e8c], R91 ;  /* 0x002e8c5b01007387 */ /* 0x000fe20000100800 */
[----:B------:R-:W-:Y:S01]  /*33990*/  IMAD.MOV.U32 R133, RZ, RZ, R130 ;  /* 0x000000ffff857224 */ /* 0x000fe200078e0082 */
[----:B------:R-:W-:Y:S01]  /*339a0*/  MOV R132, R131 ;  /* 0x0000008300847202 */ /* 0x000fe20000000f00 */
[----:B------:R-:W-:Y:S01]  /*339b0*/  IMAD.MOV.U32 R134, RZ, RZ, R129 ;  /* 0x000000ffff867224 */ /* 0x000fe200078e0081 */
[----:B------:R-:W-:Y:S01]  /*339c0*/  STL [R1+0x2e7c], R86 ;  /* 0x002e7c5601007387 */ /* 0x000fe20000100800 */
[----:B------:R-:W-:Y:S01]  /*339d0*/  MOV R135, R128 ;  /* 0x0000008000877202 */ /* 0x000fe20000000f00 */
[----:B------:R-:W-:Y:S01]  /*339e0*/  IMAD.MOV.U32 R131, RZ, RZ, R116 ;  /* 0x000000ffff837224 */ /* 0x000fe200078e0074 */
[----:B------:R-:W-:Y:S01]  /*339f0*/  MOV R129, R118 ;  /* 0x0000007600817202 */ /* 0x000fe20000000f00 */
[----:B------:R-:W-:Y:S01]  /*33a00*/  STL [R1+0x2e78], R87 ;  /* 0x002e785701007387 */ /* 0x000fe20000100800 */
[----:B------:R-:W-:Y:S01]  /*33a10*/  IMAD.MOV.U32 R130, RZ, RZ, R117 ;  /* 0x000000ffff827224 */ /* 0x000fe200078e0075 */
[----:B------:R-:W-:Y:S01]  /*33a20*/  MOV R138, R113 ;  /* 0x00000071008a7202 */ /* 0x000fe20000000f00 */
[----:B------:R-:W-:Y:S01]  /*33a30*/  IMAD.MOV.U32 R128, RZ, RZ, R119 ;  /* 0x000000ffff807224 */ /* 0x000fe200078e0077 */
[----:B------:R-:W-:Y:S01]  /*33a40*/  STL [R1+0x2e84], R82 ;  /* 0x002e845201007387 */ /* 0x000fe20000100800 */
[----:B------:R-:W-:Y:S01]  /*33a50*/  IMAD.MOV.U32 R139, RZ, RZ, R112 ;  /* 0x000000ffff8b7224 */ /* 0x000fe200078e0070 */
[C---:B------:R-:W-:Y:S01]  /*33a60*/  HMMA.1688.F32.TF32 R96, R124.reuse, R80, R96 ;  /* 0x000000507c60723c */ /* 0x040fe20000081060 */
[----:B------:R-:W-:Y:S01]  /*33a70*/  IMAD.MOV.U32 R137, RZ, RZ, R114 ;  /* 0x000000ffff897224 */ /* 0x000fe200078e0072 */
[----:B------:R-:W-:Y:S01]  /*33a80*/  STL [R1+0x2e80], R83 ;  /* 0x002e805301007387 */ /* 0x000fe20000100800 */
[----:B------:R-:W-:Y:S01]  /*33a90*/  IMAD.MOV.U32 R136, RZ, RZ, R115 ;  /* 0x000000ffff887224 */ /* 0x000fe200078e0073 */
[----:B------:R-:W-:Y:S01]  /*33aa0*/  MOV R11, R108 ;  /* 0x0000006c000b7202 */ /* 0x000fe20000000f00 */
[----:B------:R-:W-:Y:S01]  /*33ab0*/  IMAD.MOV.U32 R14, RZ, RZ, R109 ;  /* 0x000000ffff0e7224 */ /* 0x000fe200078e006d */
[----:B------:R-:W-:Y:S01]  /*33ac0*/  STL [R1+0x2e70], R78 ;  /* 0x002e704e01007387 */ /* 0x000fe20000100800 */
[----:B------:R-:W-:Y:S01]  /*33ad0*/  IMAD.MOV.U32 R15, RZ, RZ, R110 ;  /* 0x000000ffff0f7224 */ /* 0x000fe200078e006e */
[C---:B------:R-:W-:Y:S02]  /*33ae0*/  HMMA.1688.F32.TF32 R104, R124.reuse, R88, R104 ;  /* 0x000000587c68723c */ /* 0x040fe40000081068 */
[----:B------:R-:W-:Y:S04]  /*33af0*/  STL [R1+0x2e6c], R79 ;  /* 0x002e6c4f01007387 */ /* 0x000fe80000100800 */
[----:B---3--:R-:W-:Y:S02]  /*33b00*/  STL [R1+0x2e88], R74 ;  /* 0x002e884a01007387 */ /* 0x008fe40000100800 */
[----:B------:R-:W-:Y:S02]  /*33b10*/  HMMA.1688.F32.TF32 R248, R124, R12, R120 ;  /* 0x0000000c7cf8723c */ /* 0x000fe40000081078 */
[----:B------:R-:W-:Y:S01]  /*33b20*/  STL [R1+0x2e74], R75 ;  /* 0x002e744b01007387 */ /* 0x000fe20000100800 */
[----:B------:R-:W-:-:S02]  /*33b30*/  IMAD.MOV.U32 R6, RZ, RZ, R97 ;  /* 0x000000ffff067224 */ /* 0x000fc400078e0061 */
[----:B------:R-:W-:Y:S01]  /*33b40*/  IMAD.MOV.U32 R7, RZ, RZ, R98 ;  /* 0x000000ffff077224 */ /* 0x000fe200078e0062 */
[----:B----4-:R1:W-:Y:S04]  /*33b50*/  STL [R1+0x2ea0], R70 ;  /* 0x002ea04601007387 */ /* 0x0103e80000100800 */
[----:B------:R-:W-:Y:S04]  /*33b60*/  STL [R1+0x2e94], R71 ;  /* 0x002e944701007387 */ /* 0x000fe80000100800 */
[----:B------:R2:W-:Y:S01]  /*33b70*/  STL [R1+0x2ea8], R66 ;  /* 0x002ea84201007387 */ /* 0x0005e20000100800 */
[----:B-1----:R-:W-:-:S03]  /*33b80*/  IMAD.MOV.U32 R70, RZ, RZ, R102 ;  /* 0x000000ffff467224 */ /* 0x002fc600078e0066 */
[----:B------:R1:W-:Y:S04]  /*33b90*/  STL [R1+0x2ea4], R67 ;  /* 0x002ea44301007387 */ /* 0x0003e80000100800 */
[----:B------:R3:W-:Y:S01]  /*33ba0*/  STL [R1+0x2eb8], R62 ;  /* 0x002eb83e01007387 */ /* 0x0007e20000100800 */
[----:B--2---:R-:W-:-:S03]  /*33bb0*/  IMAD.MOV.U32 R66, RZ, RZ, R100 ;  /* 0x000000ffff427224 */ /* 0x004fc600078e0064 */
[----:B------:R2:W-:Y:S01]  /*33bc0*/  STL [R1+0x2eac], R63 ;  /* 0x002eac3f01007387 */ /* 0x0005e20000100800 */
[----:B-1----:R-:W-:-:S03]  /*33bd0*/  MOV R67, R101 ;  /* 0x0000006500437202 */ /* 0x002fc60000000f00 */
[----:B------:R-:W-:Y:S01]  /*33be0*/  STL [R1+0x2ec0], R58 ;  /* 0x002ec03a01007387 */ /* 0x000fe20000100800 */
[----:B---3--:R-:W-:-:S03]  /*33bf0*/  MOV R62, R96 ;  /* 0x00000060003e7202 */ /* 0x008fc60000000f00 */
[----:B------:R-:W-:Y:S01]  /*33c00*/  STL [R1+0x2ebc], R59 ;  /* 0x002ebc3b01007387 */ /* 0x000fe20000100800 */
[----:B--2---:R-:W-:-:S03]  /*33c10*/  MOV R63, R99 ;  /* 0x00000063003f7202 */ /* 0x004fc60000000f00 */
[----:B------:R1:W-:Y:S04]  /*33c20*/  STL [R1+0x2ec8], R246 ;  /* 0x002ec8f601007387 */ /* 0x0003e80000100800 */
[----:B------:R-:W-:Y:S04]  /*33c30*/  LDS R228, [R3+UR7+0x40000] ;  /* 0x0400000703e47984 */ /* 0x000fe80008000800 */
[----:B------:R-:W-:Y:S04]  /*33c40*/  LDS R230, [R3+UR7+0x40400] ;  /* 0x0404000703e67984 */ /* 0x000fe80008000800 */
[----:B------:R-:W-:Y:S04]  /*33c50*/  LDS R229, [R240+UR7+0x40000] ;  /* 0x04000007f0e57984 */ /* 0x000fe80008000800 */
[----:B------:R-:W2:Y:S01]  /*33c60*/  LDS R231, [R240+UR7+0x40400] ;  /* 0x04040007f0e77984 */ /* 0x000ea20008000800 */
[----:B------:R-:W-:Y:S01]  /*33c70*/  HMMA.1688.F32.TF32 R24, R124, R68, R24 ;  /* 0x000000447c18723c */ /* 0x000fe20000081018 */
[----:B-1----:R-:W-:Y:S01]  /*33c80*/  IMAD.MOV.U32 R246, RZ, RZ, R104 ;  /* 0x000000fffff67224 */ /* 0x002fe200078e0068 */
[----:B------:R-:W-:Y:S01]  /*33c90*/  MOV R58, R106 ;  /* 0x0000006a003a7202 */ /* 0x000fe20000000f00 */
[----:B------:R1:W-:Y:S01]  /*33ca0*/  STL [R1+0x2ec4], R247 ;  /* 0x002ec4f701007387 */ /* 0x0003e20000100800 */
[----:B------:R-:W-:-:S03]  /*33cb0*/  IMAD.MOV.U32 R59, RZ, RZ, R107 ;  /* 0x000000ffff3b7224 */ /* 0x000fc600078e006b */
[----:B------:R3:W-:Y:S04]  /*33cc0*/  STL [R1+0x2ecc], R239 ;  /* 0x002eccef01007387 */ /* 0x0007e80000100800 */
[----:B------:R-:W-:Y:S01]  /*33cd0*/  STL [R1+0x2dd8], R242 ;  /* 0x002dd8f201007387 */ /* 0x000fe20000100800 */
[----:B------:R-:W-:Y:S01]  /*33ce0*/  HMMA.1688.F32.TF32 R232, R124, R64, R20 ;  /* 0x000000407ce8723c */ /* 0x000fe20000081014 */
[----:B-1----:R-:W-:Y:S02]  /*33cf0*/  IMAD.MOV.U32 R247, RZ, RZ, R105 ;  /* 0x000000fffff77224 */ /* 0x002fe400078e0069 */
[----:B------:R-:W-:Y:S01]  /*33d00*/  STL [R1+0x414], R3 ;  /* 0x0004140301007387 */ /* 0x000fe20000100800 */
[----:B---3--:R-:W-:-:S03]  /*33d10*/  MOV R239, R111 ;  /* 0x0000006f00ef7202 */ /* 0x008fc60000000f00 */
[----:B------:R-:W-:Y:S04]  /*33d20*/  STL [R1+0x418], R240 ;  /* 0x000418f001007387 */ /* 0x000fe80000100800 */
[----:B------:R-:W2:Y:S04]  /*33d30*/  LDL.LU.64 R100, [R1+0x160] ;  /* 0x0001600001647983 */ /* 0x000ea80000300a00 */
[----:B------:R-:W2:Y:S01]  /*33d40*/  LDL.LU.64 R102, [R1+0x168] ;  /* 0x0001680001667983 */ /* 0x000ea20000300a00 */
[C---:B------:R-:W-:Y:S03]  /*33d50*/  HMMA.1688.F32.TF32 R44, R124.reuse, R72, R44 ;  /* 0x000000487c2c723c */ /* 0x040fe6000008102c */
[----:B------:R-:W3:Y:S04]  /*33d60*/  LDL.LU.64 R116, [R1+0x1c0] ;  /* 0x0001c00001747983 */ /* 0x000ee80000300a00 */
[----:B------:R-:W3:Y:S01]  /*33d70*/  LDL.LU.64 R118, [R1+0x1c8] ;  /* 0x0001c80001767983 */ /* 0x000ee20000300a00 */
[----:B------:R-:W-:Y:S03]  /*33d80*/  HMMA.1688.F32.TF32 R48, R124, R76, R48 ;  /* 0x0000004c7c30723c */ /* 0x000fe60000081030 */
[----:B------:R-:W4:Y:S04]  /*33d90*/  LDL.LU.64 R112, [R1+0x1b0] ;  /* 0x0001b00001707983 */ /* 0x000f280000300a00 */
[----:B------:R-:W4:Y:S04]  /*33da0*/  LDL.LU.64 R114, [R1+0x1b8] ;  /* 0x0001b80001727983 */ /* 0x000f280000300a00 */
[----:B------:R-:W4:Y:S01]  /*33db0*/  LDL.LU.64 R108, [R1+0x1a0] ;  /* 0x0001a000016c7983 */ /* 0x000f220000300a00 */
[----:B------:R-:W-:Y:S01]  /*33dc0*/  MOV R87, R24 ;  /* 0x0000001800577202 */ /* 0x000fe20000000f00 */
[----:B------:R-:W-:Y:S01]  /*33dd0*/  IMAD.MOV.U32 R75, RZ, RZ, R25 ;  /* 0x000000ffff4b7224 */ /* 0x000fe200078e0019 */
[----:B------:R-:W-:Y:S01]  /*33de0*/  MOV R79, R27 ;  /* 0x0000001b004f7202 */ /* 0x000fe20000000f00 */
[----:B------:R-:W4:Y:S01]  /*33df0*/  LDL.LU.64 R110, [R1+0x1a8] ;  /* 0x0001a800016e7983 */ /* 0x000f220000300a00 */
[----:B------:R-:W-:Y:S01]  /*33e00*/  IMAD.MOV.U32 R78, RZ, RZ, R26 ;  /* 0x000000ffff4e7224 */ /* 0x000fe200078e001a */
[----:B------:R-:W-:Y:S01]  /*33e10*/  MOV R82, R45 ;  /* 0x0000002d00527202 */ /* 0x000fe20000000f00 */
[----:B------:R-:W-:Y:S01]  /*33e20*/  IMAD.MOV.U32 R74, RZ, RZ, R44 ;  /* 0x000000ffff4a7224 */ /* 0x000fe200078e002c */
[----:B------:R-:W4:Y:S01]  /*33e30*/  LDL.LU.64 R96, [R1+0x190] ;  /* 0x0001900001607983 */ /* 0x000f220000300a00 */
[----:B------:R-:W-:Y:S01]  /*33e40*/  IMAD.MOV.U32 R83, RZ, RZ, R46 ;  /* 0x000000ffff537224 */ /* 0x000fe200078e002e */
[----:B------:R-:W-:Y:S01]  /*33e50*/  MOV R90, R50 ;  /* 0x00000032005a7202 */ /* 0x000fe20000000f00 */
[----:B------:R-:W-:Y:S01]  /*33e60*/  IMAD.MOV.U32 R86, RZ, RZ, R47 ;  /* 0x000000ffff567224 */ /* 0x000fe200078e002f */
[----:B------:R-:W4:Y:S01]  /*33e70*/  LDL.LU.64 R98, [R1+0x198] ;  /* 0x0001980001627983 */ /* 0x000f220000300a00 */
[----:B------:R-:W-:-:S02]  /*33e80*/  IMAD.MOV.U32 R95, RZ, RZ, R48 ;  /* 0x000000ffff5f7224 */ /* 0x000fc400078e0030 */
[----:B------:R-:W-:Y:S01]  /*33e90*/  IMAD.MOV.U32 R71, RZ, RZ, R49 ;  /* 0x000000ffff477224 */ /* 0x000fe200078e0031 */
[----:B------:R-:W4:Y:S01]  /*33ea0*/  LDL.LU.64 R104, [R1+0x90] ;  /* 0x0000900001687983 */ /* 0x000f220000300a00 */
[----:B------:R-:W-:-:S03]  /*33eb0*/  IMAD.MOV.U32 R91, RZ, RZ, R51 ;  /* 0x000000ffff5b7224 */ /* 0x000fc600078e0033 */
[----:B------:R-:W4:Y:S04]  /*33ec0*/  LDL.LU.64 R106, [R1+0x98] ;  /* 0x00009800016a7983 */ /* 0x000f280000300a00 */
[----:B------:R-:W-:Y:S04]  /*33ed0*/  LDS R44, [R241+UR7+0x40080] ;  /* 0x04008007f12c7984 */ /* 0x000fe80008000800 */
[----:B------:R-:W-:Y:S04]  /*33ee0*/  LDS R46, [R241+UR7+0x40480] ;  /* 0x04048007f12e7984 */ /* 0x000fe80008000800 */
[----:B------:R-:W-:Y:S04]  /*33ef0*/  LDS R45, [R243+UR7+0x40080] ;  /* 0x04008007f32d7984 */ /* 0x000fe80008000800 */
[----:B------:R-:W1:Y:S04]  /*33f00*/  LDS R47, [R243+UR7+0x40480] ;  /* 0x04048007f32f7984 */ /* 0x000e680008000800 */
[----:B------:R-:W-:Y:S04]  /*33f10*/  LDS R48, [R3+UR7+0x40080] ;  /* 0x0400800703307984 */ /* 0x000fe80008000800 */
[----:B------:R-:W-:Y:S04]  /*33f20*/  LDS R50, [R3+UR7+0x40480] ;  /* 0x0404800703327984 */ /* 0x000fe80008000800 */
[----:B------:R-:W-:Y:S04]  /*33f30*/  LDS R49, [R240+UR7+0x40080] ;  /* 0x04008007f0317984 */ /* 0x000fe80008000800 */
[----:B------:R-:W1:Y:S01]  /*33f40*/  LDS R51, [R240+UR7+0x40480] ;  /* 0x04048007f0337984 */ /* 0x000e620008000800 */
[C---:B--2---:R-:W-:Y:S03]  /*33f50*/  HMMA.1688.F32.TF32 R20, R228.reuse, R16, R100 ;  /* 0x00000010e414723c */ /* 0x044fe60000081064 */
[----:B------:R-:W2:Y:S04]  /*33f60*/  LDL.LU.64 R100, [R1+0x180] ;  /* 0x0001800001647983 */ /* 0x000ea80000300a00 */
[----:B------:R-:W2:Y:S01]  /*33f70*/  LDL.LU.64 R102, [R1+0x188] ;  /* 0x0001880001667983 */ /* 0x000ea20000300a00 */
[C---:B---3--:R-:W-:Y:S08]  /*33f80*/  HMMA.1688.F32.TF32 R24, R228.reuse, R12, R116 ;  /* 0x0000000ce418723c */ /* 0x048ff00000081074 */
[C---:B----4-:R-:W-:Y:S03]  /*33f90*/  HMMA.1688.F32.TF32 R224, R228.reuse, R8, R112 ;  /* 0x00000008e4e0723c */ /* 0x050fe60000081070 */
[----:B------:R-:W-:Y:S04]  /*33fa0*/  STL [R1+0x2df4], R20 ;  /* 0x002df41401007387 */ /* 0x000fe80000100800 */
[----:B------:R-:W-:Y:S04]  /*33fb0*/  STL [R1+0x2df0], R21 ;  /* 0x002df01501007387 */ /* 0x000fe80000100800 */
[----:B------:R-:W-:Y:S04]  /*33fc0*/  STL [R1+0x2dec], R22 ;  /* 0x002dec1601007387 */ /* 0x000fe80000100800 */
[----:B------:R-:W-:Y:S04]  /*33fd0*/  STL [R1+0x2de8], R23 ;  /* 0x002de81701007387 */ /* 0x000fe80000100800 */
[----:B------:R-:W-:Y:S04]  /*33fe0*/  STL [R1+0x2dfc], R24 ;  /* 0x002dfc1801007387 */ /* 0x000fe80000100800 */
[----:B------:R-:W-:Y:S04]  /*33ff0*/  STL [R1+0x2df8], R25 ;  /* 0x002df81901007387 */ /* 0x000fe80000100800 */
[----:B------:R-:W-:Y:S04]  /*34000*/  STL [R1+0x2de4], R26 ;  /* 0x002de41a01007387 */ /* 0x000fe80000100800 */
[----:B------:R3:W-:Y:S02]  /*34010*/  STL [R1+0x2de0], R27 ;  /* 0x002de01b01007387 */ /* 0x0007e40000100800 */
[C---:B---3--:R-:W-:Y:S02]  /*34020*/  HMMA.1688.F32.TF32 R24, R228.reuse, R4, R108 ;  /* 0x00000004e418723c */ /* 0x048fe4000008106c */
[----:B------:R-:W-:Y:S04]  /*34030*/  STL [R1+0x2e08], R224 ;  /* 0x002e08e001007387 */ /* 0x000fe80000100800 */
[----:B------:R-:W-:Y:S02]  /*34040*/  STL [R1+0x2e04], R225 ;  /* 0x002e04e101007387 */ /* 0x000fe40000100800 */
[C---:B------:R-:W-:Y:S02]  /*34050*/  HMMA.1688.F32.TF32 R20, R228.reuse, R92, R96 ;  /* 0x0000005ce414723c */ /* 0x040fe40000081060 */
[----:B------:R-:W-:Y:S04]  /*34060*/  STL [R1+0x2e00], R226 ;  /* 0x002e00e201007387 */ /* 0x000fe80000100800 */
[----:B------:R-:W-:Y:S04]  /*34070*/  STL [R1+0x2ddc], R227 ;  /* 0x002ddce301007387 */ /* 0x000fe80000100800 */
[----:B------:R-:W3:Y:S04]  /*34080*/  LDL.LU.64 R96, [R1+0x70] ;  /* 0x0000700001607983 */ /* 0x000ee80000300a00 */
[----:B------:R-:W-:Y:S04]  /*34090*/  STL.64 [R1+0xb0], R24 ;  /* 0x0000b01801007387 */ /* 0x000fe80000100a00 */
[----:B------:R-:W-:Y:S04]  /*340a0*/  STL.64 [R1+0xb8], R26 ;  /* 0x0000b81a01007387 */ /* 0x000fe80000100a00 */
[----:B------:R-:W3:Y:S04]  /*340b0*/  LDL.LU.64 R98, [R1+0x78] ;  /* 0x0000780001627983 */ /* 0x000ee80000300a00 */
[----:B------:R-:W-:Y:S04]  /*340c0*/  STL.64 [R1+0xa0], R20 ;  /* 0x0000a01401007387 */ /* 0x000fe80000100a00 */
[----:B------:R4:W-:Y:S04]  /*340d0*/  STL.64 [R1+0xa8], R22 ;  /* 0x0000a81601007387 */ /* 0x0009e80000100a00 */
[----:B------:R-:W3:Y:S04]  /*340e0*/  LDL.LU.64 R108, [R1+0x170] ;  /* 0x00017000016c7983 */ /* 0x000ee80000300a00 */
[----:B------:R-:W3:Y:S01]  /*340f0*/  LDL.LU.64 R110, [R1+0x178] ;  /* 0x00017800016e7983 */ /* 0x000ee20000300a00 */
[----:B----4-:R-:W-:-:S15]  /*34100*/  HMMA.1688.F32.TF32 R20, R228, R88, R104 ;  /* 0x00000058e414723c */ /* 0x010fde0000081068 */
[----:B------:R-:W-:-:S04]  /*34110*/  NOP ;  /* 0x0000000000007918 */ /* 0x000fc80000000000 */
[----:B------:R-:W-:Y:S01]  /*34120*/  IMAD.MOV.U32 R24, RZ, RZ, R23 ;  /* 0x000000ffff187224 */ /* 0x000fe200078e0017 */
[----:B------:R-:W-:Y:S01]  /*34130*/  MOV R226, R22 ;  /* 0x0000001600e27202 */ /* 0x000fe20000000f00 */
[----:B------:R-:W-:Y:S02]  /*34140*/  IMAD.MOV.U32 R225, RZ, RZ, R21 ;  /* 0x000000ffffe17224 */ /* 0x000fe400078e0015 */
[----:B------:R-:W-:Y:S01]  /*34150*/  IMAD.MOV.U32 R224, RZ, RZ, R20 ;  /* 0x000000ffffe07224 */ /* 0x000fe200078e0014 */
[----:B------:R4:W-:Y:S04]  /*34160*/  STL [R1+0x2e18], R24 ;  /* 0x002e181801007387 */ /* 0x0009e80000100800 */
[----:B------:R1:W-:Y:S04]  /*34170*/  STL [R1+0x2e14], R226 ;  /* 0x002e14e201007387 */ /* 0x0003e80000100800 */
[----:B------:R-:W-:Y:S04]  /*34180*/  STL [R1+0x2e10], R225 ;  /* 0x002e10e101007387 */ /* 0x000fe80000100800 */
[----:B------:R1:W-:Y:S04]  /*34190*/  STL [R1+0x2e0c], R224 ;  /* 0x002e0ce001007387 */ /* 0x0003e80000100800 */
[----:B------:R-:W4:Y:S04]  /*341a0*/  LDL.LU.64 R104, [R1+0x50] ;  /* 0x0000500001687983 */ /* 0x000f280000300a00 */
[----:B------:R-:W4:Y:S01]  /*341b0*/  LDL.LU.64 R106, [R1+0x58] ;  /* 0x00005800016a7983 */ /* 0x000f220000300a00 */
[----:B--2---:R-:W-:-:S15]  /*341c0*/  HMMA.1688.F32.TF32 R100, R228, R84, R100 ;  /* 0x00000054e464723c */ /* 0x004fde0000081064 */
[----:B------:R-:W-:-:S04]  /*341d0*/  NOP ;  /* 0x0000000000007918 */ /* 0x000fc80000000000 */
[----:B------:R-:W-:Y:S01]  /*341e0*/  IMAD.MOV.U32 R25, RZ, RZ, R100 ;  /* 0x000000ffff197224 */ /* 0x000fe200078e0064 */
[----:B------:R-:W-:Y:S01]  /*341f0*/  MOV R20, R101 ;  /* 0x0000006500147202 */ /* 0x000fe20000000f00 */
[----:B------:R-:W-:Y:S01]  /*34200*/  IMAD.MOV.U32 R21, RZ, RZ, R102 ;  /* 0x000000ffff157224 */ /* 0x000fe200078e0066 */
[----:B------:R-:W2:Y:S01]  /*34210*/  LDL.LU.64 R100, [R1+0x30] ;  /* 0x0000300001647983 */ /* 0x000ea20000300a00 */
[----:B------:R-:W-:-:S03]  /*34220*/  IMAD.MOV.U32 R22, RZ, RZ, R103 ;  /* 0x000000ffff167224 */ /* 0x000fc600078e0067 */
[----:B------:R-:W2:Y:S04]  /*34230*/  LDL.LU.64 R102, [R1+0x38] ;  /* 0x0000380001667983 */ /* 0x000ea80000300a00 */
[----:B------:R-:W-:Y:S04]  /*34240*/  STL [R1+0x2e28], R22 ;  /* 0x002e281601007387 */ /* 0x000fe80000100800 */
[----:B------:R-:W-:Y:S04]  /*34250*/  STL [R1+0x2e24], R21 ;  /* 0x002e241501007387 */ /* 0x000fe80000100800 */
[----:B------:R-:W-:Y:S04]  /*34260*/  STL [R1+0x2e20], R20 ;  /* 0x002e201401007387 */ /* 0x000fe80000100800 */
[----:B------:R1:W-:Y:S01]  /*34270*/  STL [R1+0x2e1c], R25 ;  /* 0x002e1c1901007387 */ /* 0x0003e20000100800 */
[----:B---3--:R-:W-:-:S15]  /*34280*/  HMMA.1688.F32.TF32 R96, R228, R80, R96 ;  /* 0x00000050e460723c */ /* 0x008fde0000081060 */
[----:B------:R-:W-:-:S04]  /*34290*/  NOP ;  /* 0x0000000000007918 */ /* 0x000fc80000000000 */
[----:B----4-:R-:W-:Y:S01]  /*342a0*/  MOV R24, R96 ;  /* 0x0000006000187202 */ /* 0x010fe20000000f00 */
[----:B-1----:R-:W-:Y:S01]  /*342b0*/  IMAD.MOV.U32 R226, RZ, RZ, R97 ;  /* 0x000000ffffe27224 */ /* 0x002fe200078e0061 */
[----:B------:R-:W-:Y:S01]  /*342c0*/  MOV R224, R99 ;  /* 0x0000006300e07202 */ /* 0x000fe20000000f00 */
[----:B------:R-:W-:Y:S01]  /*342d0*/  IMAD.MOV.U32 R225, RZ, RZ, R98 ;  /* 0x000000ffffe17224 */ /* 0x000fe200078e0062 */
[----:B------:R-:W3:Y:S04]  /*342e0*/  LDL.LU.64 R96, [R1+0x10] ;  /* 0x0000100001607983 */ /* 0x000ee80000300a00 */
[----:B------:R-:W3:Y:S01]  /*342f0*/  LDL.LU.64 R98, [R1+0x18] ;  /* 0x0000180001627983 */ /* 0x000ee20000300a00 */
[C---:B------:R-:W-:Y:S03]  /*34300*/  HMMA.1688.F32.TF32 R108, R228.reuse, R76, R108 ;  /* 0x0000004ce46c723c */ /* 0x040fe6000008106c */
[----:B------:R-:W-:Y:S04]  /*34310*/  STL [R1+0x2e38], R224 ;  /* 0x002e38e001007387 */ /* 0x000fe80000100800 */
[----:B------:R-:W-:Y:S04]  /*34320*/  STL [R1+0x2e34], R225 ;  /* 0x002e34e101007387 */ /* 0x000fe80000100800 */
[----:B------:R-:W-:Y:S04]  /*34330*/  STL [R1+0x2e30], R24 ;  /* 0x002e301801007387 */ /* 0x000fe80000100800 */
[----:B------:R1:W-:Y:S04]  /*34340*/  STL [R1+0x2e2c], R226 ;  /* 0x002e2ce201007387 */ /* 0x0003e80000100800 */
[----:B------:R-:W-:Y:S01]  /*34350*/  IMAD.MOV.U32 R25, RZ, RZ, R111 ;  /* 0x000000ffff197224 */ /* 0x000fe200078e006f */
[----:B------:R-:W-:Y:S01]  /*34360*/  MOV R20, R110 ;  /* 0x0000006e00147202 */ /* 0x000fe20000000f00 */
[----:B------:R-:W-:Y:S01]  /*34370*/  HMMA.1688.F32.TF32 R104, R228, R72, R104 ;  /* 0x00000048e468723c */ /* 0x000fe20000081068 */
[----:B------:R-:W-:-:S02]  /*34380*/  IMAD.MOV.U32 R22, RZ, RZ, R108 ;  /* 0x000000ffff167224 */ /* 0x000fc400078e006c */
[----:B------:R-:W-:Y:S01]  /*34390*/  IMAD.MOV.U32 R21, RZ, RZ, R109 ;  /* 0x000000ffff157224 */ /* 0x000fe200078e006d */
[----:B------:R-:W-:Y:S04]  /*343a0*/  STL [R1+0x2e48], R25 ;  /* 0x002e481901007387 */ /* 0x000fe80000100800 */
[----:B------:R-:W-:Y:S04]  /*343b0*/  STL [R1+0x2e44], R20 ;  /* 0x002e441401007387 */ /* 0x000fe80000100800 */
[----:B------:R-:W-:Y:S07]  /*343c0*/  STL [R1+0x2e40], R22 ;  /* 0x002e401601007387 */ /* 0x000fee0000100800 */
[----:B-1----:R-:W-:-:S02]  /*343d0*/  IMAD.MOV.U32 R226, RZ, RZ, R107 ;  /* 0x000000ffffe27224 */ /* 0x002fc400078e006b */
[----:B------:R-:W-:Y:S01]  /*343e0*/  IMAD.MOV.U32 R24, RZ, RZ, R106 ;  /* 0x000000ffff187224 */ /* 0x000fe200078e006a */
[----:B------:R-:W-:Y:S01]  /*343f0*/  MOV R225, R105 ;  /* 0x0000006900e17202 */ /* 0x000fe20000000f00 */
[----:B------:R-:W-:Y:S01]  /*34400*/  IMAD.MOV.U32 R224, RZ, RZ, R104 ;  /* 0x000000ffffe07224 */ /* 0x000fe200078e0068 */
[----:B------:R-:W-:Y:S04]  /*34410*/  STL [R1+0x2e3c], R21 ;  /* 0x002e3c1501007387 */ /* 0x000fe80000100800 */
[----:B------:R-:W-:Y:S04]  /*34420*/  STL [R1+0x2e58], R226 ;  /* 0x002e58e201007387 */ /* 0x000fe80000100800 */
[----:B------:R-:W-:Y:S04]  /*34430*/  STL [R1+0x2e54], R24 ;  /* 0x002e541801007387 */ /* 0x000fe80000100800 */
[----:B------:R-:W-:Y:S04]  /*34440*/  STL [R1+0x2e50], R224 ;  /* 0x002e50e001007387 */ /* 0x000fe80000100800 */
[----:B------:R-:W-:Y:S01]  /*34450*/  STL [R1+0x2e4c], R225 ;  /* 0x002e4ce101007387 */ /* 0x000fe20000100800 */
[----:B--2---:R-:W-:-:S15]  /*34460*/  HMMA.1688.F32.TF32 R100, R228, R68, R100 ;  /* 0x00000044e464723c */ /* 0x004fde0000081064 */
[----:B------:R-:W-:-:S04]  /*34470*/  NOP ;  /* 0x0000000000007918 */ /* 0x000fc80000000000 */
[----:B------:R-:W-:Y:S01]  /*34480*/  MOV R227, R103 ;  /* 0x0000006700e37202 */ /* 0x000fe20000000f00 */
[----:B------:R-:W-:Y:S01]  /*34490*/  IMAD.MOV.U32 R27, RZ, RZ, R102 ;  /* 0x000000ffff1b7224 */ /* 0x000fe200078e0066 */
[----:B------:R-:W-:Y:S01]  /*344a0*/  MOV R23, R100 ;  /* 0x0000006400177202 */ /* 0x000fe20000000f00 */
[----:B------:R-:W-:Y:S02]  /*344b0*/  IMAD.MOV.U32 R26, RZ, RZ, R101 ;  /* 0x000000ffff1a7224 */ /* 0x000fe400078e0065 */
[----:B------:R-:W-:Y:S04]  /*344c0*/  STL [R1+0x2e68], R227 ;  /* 0x002e68e301007387 */ /* 0x000fe80000100800 */
[----:B------:R-:W-:Y:S04]  /*344d0*/  STL [R1+0x2e64], R27 ;  /* 0x002e641b01007387 */ /* 0x000fe80000100800 */
[----:B------:R-:W-:Y:S04]  /*344e0*/  STL [R1+0x2e60], R26 ;  /* 0x002e601a01007387 */ /* 0x000fe80000100800 */
[----:B------:R1:W-:Y:S04]  /*344f0*/  STL [R1+0x2e5c], R23 ;  /* 0x002e5c1701007387 */ /* 0x0003e80000100800 */
[----:B------:R-:W2:Y:S04]  /*34500*/  LDL.LU.64 R100, [R1+0x1f0] ;  /* 0x0001f00001647983 */ /* 0x000ea80000300a00 */
[----:B------:R-:W2:Y:S01]  /*34510*/  LDL.LU.64 R102, [R1+0x1f8] ;  /* 0x0001f80001667983 */ /* 0x000ea20000300a00 */
[C---:B-1----:R-:W-:Y:S08]  /*34520*/  HMMA.1688.F32.TF32 R20, R228.reuse, R60, R204 ;  /* 0x0000003ce414723c */ /* 0x042ff000000810cc */
[----:B---3--:R-:W-:Y:S11]  /*34530*/  HMMA.1688.F32.TF32 R96, R228, R64, R96 ;  /* 0x00000040e460723c */ /* 0x008ff60000081060 */
[----:B------:R-:W-:Y:S01]  /*34540*/  IMAD.MOV.U32 R226, RZ, RZ, R20 ;  /* 0x000000ffffe27224 */ /* 0x000fe200078e0014 */
[----:B------:R-:W-:Y:S01]  /*34550*/  MOV R24, R21 ;  /* 0x0000001500187202 */ /* 0x000fe20000000f00 */
[----:B------:R-:W-:-:S02]  /*34560*/  IMAD.MOV.U32 R224, RZ, RZ, R22 ;  /* 0x000000ffffe07224 */ /* 0x000fc400078e0016 */
[----:B------:R-:W-:Y:S02]  /*34570*/  IMAD.MOV.U32 R225, RZ, RZ, R23 ;  /* 0x000000ffffe17224 */ /* 0x000fe400078e0017 */
[C---:B------:R-:W-:Y:S02]  /*34580*/  HMMA.1688.F32.TF32 R20, R228.reuse, R56, R200 ;  /* 0x00000038e414723c */ /* 0x040fe400000810c8 */
[----:B------:R-:W-:Y:S01]  /*34590*/  IMAD.MOV.U32 R242, RZ, RZ, R96 ;  /* 0x000000fffff27224 */ /* 0x000fe200078e0060 */
[----:B------:R-:W-:Y:S01]  /*345a0*/  MOV R2, R98 ;  /* 0x0000006200027202 */ /* 0x000fe20000000f00 */
[----:B------:R-:W-:Y:S02]  /*345b0*/  IMAD.MOV.U32 R252, RZ, RZ, R97 ;  /* 0x000000fffffc7224 */ /* 0x000fe400078e0061 */
[----:B------:R-:W-:Y:S02]  /*345c0*/  IMAD.MOV.U32 R0, RZ, RZ, R99 ;  /* 0x000000ffff007224 */ /* 0x000fe400078e0063 */
[----:B------:R-:W-:Y:S11]  /*345d0*/  HMMA.1688.F32.TF32 R96, R228, R244, R196 ;  /* 0x000000f4e460723c */ /* 0x000ff600000810c4 */
[----:B------:R-:W-:Y:S01]  /*345e0*/  MOV R227, R20 ;  /* 0x0000001400e37202 */ /* 0x000fe20000000f00 */
[----:B------:R-:W-:-:S02]  /*345f0*/  IMAD.MOV.U32 R27, RZ, RZ, R21 ;  /* 0x000000ffff1b7224 */ /* 0x000fc400078e0015 */
[----:B------:R-:W-:-:S05]  /*34600*/  IMAD.MOV.U32 R26, RZ, RZ, R22 ;  /* 0x000000ffff1a7224 */ /* 0x000fca00078e0016 */
[----:B------:R-:W-:Y:S01]  /*34610*/  MOV R25, R96 ;  /* 0x0000006000197202 */ /* 0x000fe20000000f00 */
[----:B------:R-:W-:Y:S01]  /*34620*/  IMAD.MOV.U32 R20, RZ, RZ, R97 ;  /* 0x000000ffff147224 */ /* 0x000fe200078e0061 */
[----:B------:R-:W-:Y:S01]  /*34630*/  MOV R21, R99 ;  /* 0x0000006300157202 */ /* 0x000fe20000000f00 */
[----:B------:R-:W-:Y:S01]  /*34640*/  IMAD.MOV.U32 R22, RZ, RZ, R98 ;  /* 0x000000ffff167224 */ /* 0x000fe200078e0062 */
[----:B------:R-:W3:Y:S04]  /*34650*/  LDL.LU.64 R96, [R1+0x1e0] ;  /* 0x0001e00001607983 */ /* 0x000ee80000300a00 */
[----:B------:R-:W3:Y:S04]  /*34660*/  LDL.LU.64 R98, [R1+0x1e8] ;  /* 0x0001e80001627983 */ /* 0x000ee80000300a00 */
[----:B------:R-:W4:Y:S04]  /*34670*/  LDL.LU.64 R116, [R1+0x2c0] ;  /* 0x0002c00001747983 */ /* 0x000f280000300a00 */
[----:B------:R-:W4:Y:S04]  /*34680*/  LDL.LU.64 R118, [R1+0x2c8] ;  /* 0x0002c80001767983 */ /* 0x000f280000300a00 */
[----:B------:R-:W4:Y:S04]  /*34690*/  LDL.LU.64 R120, [R1+0x2b0] ;  /* 0x0002b00001787983 */ /* 0x000f280000300a00 */
[----:B------:R-:W4:Y:S01]  /*346a0*/  LDL.LU.64 R122, [R1+0x2b8] ;  /* 0x0002b800017a7983 */ /* 0x000f220000300a00 */
[----:B------:R-:W-:Y:S03]  /*346b0*/  HMMA.1688.F32.TF32 R228, R228, R236, R216 ;  /* 0x000000ece4e4723c */ /* 0x000fe600000810d8 */
[----:B------:R-:W-:Y:S04]  /*346c0*/  LDS R216, [R241+UR7+0x40800] ;  /* 0x04080007f1d87984 */ /* 0x000fe80008000800 */
[----:B------:R-:W-:Y:S01]  /*346d0*/  LDS R218, [R241+UR7+0x40c00] ;  /* 0x040c0007f1da7984 */ /* 0x000fe20008000800 */
[C---:B------:R-:W-:Y:S03]  /*346e0*/  HMMA.1688.F32.TF32 R220, R44.reuse, R16, R28 ;  /* 0x000000102cdc723c */ /* 0x040fe6000008101c */
[----:B------:R-:W-:Y:S04]  /*346f0*/  LDS R217, [R243+UR7+0x40800] ;  /* 0x04080007f3d97984 */ /* 0x000fe80008000800 */
[----:B------:R-:W1:Y:S01]  /*34700*/  LDS R219, [R243+UR7+0x40c00] ;  /* 0x040c0007f3db7984 */ /* 0x000e620008000800 */
[C---:B------:R-:W-:Y:S08]  /*34710*/  HMMA.1688.F32.TF32 R28, R44.reuse, R12, R32 ;  /* 0x0000000c2c1c723c */ /* 0x040ff00000081020 */
[C---:B------:R-:W-:Y:S08]  /*34720*/  HMMA.1688.F32.TF32 R40, R44.reuse, R8, R40 ;  /* 0x000000082c28723c */ /* 0x040ff00000081028 */
[C---:B------:R-:W-:Y:S08]  /*34730*/  HMMA.1688.F32.TF32 R140, R44.reuse, R4, R140 ;  /* 0x000000042c8c723c */ /* 0x040ff0000008108c */
[C---:B------:R-:W-:Y:S01]  /*34740*/  HMMA.1688.F32.TF32 R144, R44.reuse, R92, R144 ;  /* 0x0000005c2c90723c */ /* 0x040fe20000081090 */
[----:B------:R1:W-:Y:S07]  /*34750*/  STL.64 [R1+0x2d60], R230 ;  /* 0x002d60e601007387 */ /* 0x0003ee0000100a00 */
[C---:B------:R-:W-:Y:S01]  /*34760*/  HMMA.1688.F32.TF32 R148, R44.reuse, R88, R148 ;  /* 0x000000582c94723c */ /* 0x040fe20000081094 */
[----:B------:R1:W-:Y:S07]  /*34770*/  STL.64 [R1+0x2d58], R228 ;  /* 0x002d58e401007387 */ /* 0x0003ee0000100a00 */
[----:B------:R-:W-:Y:S01]  /*34780*/  HMMA.1688.F32.TF32 R152, R44, R84, R152 ;  /* 0x000000542c98723c */ /* 0x000fe20000081098 */
[----:B------:R-:W-:Y:S04]  /*34790*/  STL.64 [R1+0x2d70], R222 ;  /* 0x002d70de01007387 */ /* 0x000fe80000100a00 */
[----:B------:R1:W-:Y:S04]  /*347a0*/  STL.64 [R1+0x2d68], R220 ;  /* 0x002d68dc01007387 */ /* 0x0003e80000100a00 */
        /* <DEDUP_REMOVED lines=9> */
[----:B------:R-:W-:Y:S04]  /*34840*/  STL.64 [R1+0x2db8], R148 ;  /* 0x002db89401007387 */ /* 0x000fe80000100a00 */
[----:B------:R-:W-:Y:S04]  /*34850*/  STL.64 [R1+0x2dd0], R154 ;  /* 0x002dd09a01007387 */ /* 0x000fe80000100a00 */
[----:B------:R-:W-:Y:S01]  /*34860*/  STL.64 [R1+0x2dc8], R152 ;  /* 0x002dc89801007387 */ /* 0x000fe20000100a00 */
[----:B------:R-:W-:Y:S01]  /*34870*/  HMMA.1688.F32.TF32 R36, R124, R60, R36 ;  /* 0x0000003c7c24723c */ /* 0x000fe20000081024 */
[----:B-1----:R-:W-:Y:S01]  /*34880*/  MOV R230, R133 ;  /* 0x0000008500e67202 */ /* 0x002fe20000000f00 */
[----:B------:R-:W-:-:S06]  /*34890*/  IMAD.MOV.U32 R231, RZ, RZ, R132 ;  /* 0x000000ffffe77224 */ /* 0x000fcc00078e0084 */
[----:B------:R-:W-:Y:S01]  /*348a0*/  HMMA.1688.F32.TF32 R52, R124, R56, R52 ;  /* 0x000000387c34723c */ /* 0x000fe20000081034 */
[----:B------:R-:W-:Y:S02]  /*348b0*/  IMAD.MOV.U32 R228, RZ, RZ, R135 ;  /* 0x000000ffffe47224 */ /* 0x000fe400078e0087 */
[----:B------:R-:W-:-:S05]  /*348c0*/  IMAD.MOV.U32 R229, RZ, RZ, R134 ;  /* 0x000000ffffe57224 */ /* 0x000fca00078e0086 */
[C---:B------:R-:W-:Y:S08]  /*348d0*/  HMMA.1688.F32.TF32 R208, R124.reuse, R244, R208 ;  /* 0x000000f47cd0723c */ /* 0x040ff000000810d0 */
[----:B------:R-:W-:Y:S01]  /*348e0*/  HMMA.1688.F32.TF32 R212, R124, R236, R212 ;  /* 0x000000ec7cd4723c */ /* 0x000fe200000810d4 */
[----:B------:R-:W-:-:S07]  /*348f0*/  IMAD.MOV.U32 R220, RZ, RZ, R11 ;  /* 0x000000ffffdc7224 */ /* 0x000fce00078e000b */
[C---:B------:R-:W-:Y:S08]  /*34900*/  HMMA.1688.F32.TF32 R156, R44.reuse, R80, R156 ;  /* 0x000000502c9c723c */ /* 0x040ff0000008109c */
[C---:B------:R-:W-:Y:S08]  /*34910*/  HMMA.1688.F32.TF32 R160, R44.reuse, R76, R160 ;  /* 0x0000004c2ca0723c */ /* 0x040ff000000810a0 */
[C---:B------:R-:W-:Y:S08]  /*34920*/  HMMA.1688.F32.TF32 R164, R44.reuse, R72, R164 ;  /* 0x000000482ca4723c */ /* 0x040ff000000810a4 */
[C---:B------:R-:W-:Y:S08]  /*34930*/  HMMA.1688.F32.TF32 R168, R44.reuse, R68, R168 ;  /* 0x000000442ca8723c */ /* 0x040ff000000810a8 */
[----:B------:R-:W-:Y:S08]  /*34940*/  HMMA.1688.F32.TF32 R172, R44, R64, R172 ;  /* 0x000000402cac723c */ /* 0x000ff000000810ac */
[----:B--2---:R-:W-:Y:S08]  /*34950*/  HMMA.1688.F32.TF32 R192, R48, R16, R100 ;  /* 0x0000001030c0723c */ /* 0x004ff00000081064 */
[C---:B------:R-:W-:Y:S08]  /*34960*/  HMMA.1688.F32.TF32 R176, R44.reuse, R60, R176 ;  /* 0x0000003c2cb0723c */ /* 0x040ff000000810b0 */
[C---:B------:R-:W-:Y:S08]  /*34970*/  HMMA.1688.F32.TF32 R180, R44.reuse, R56, R180 ;  /* 0x000000382cb4723c */ /* 0x040ff000000810b4 */
[C---:B------:R-:W-:Y:S08]  /*34980*/  HMMA.1688.F32.TF32 R184, R44.reuse, R244, R184 ;  /* 0x000000f42cb8723c */ /* 0x040ff000000810b8 */
[----:B------:R-:W-:Y:S08]  /*34990*/  HMMA.1688.F32.TF32 R188, R44, R236, R188 ;  /* 0x000000ec2cbc723c */ /* 0x000ff000000810bc */
[C---:B---3--:R-:W-:Y:S01]  /*349a0*/  HMMA.1688.F32.TF32 R196, R48.reuse, R12, R96 ;  /* 0x0000000c30c4723c */ /* 0x048fe20000081060 */
[----:B------:R-:W2:Y:S04]  /*349b0*/  LDL.LU.64 R96, [R1+0x2a0] ;  /* 0x0002a00001607983 */ /* 0x000ea80000300a00 */
[----:B------:R-:W2:Y:S04]  /*349c0*/  LDL.LU.64 R98, [R1+0x2a8] ;  /* 0x0002a80001627983 */ /* 0x000ea80000300a00 */
[----:B------:R-:W3:Y:S04]  /*349d0*/  LDL.LU.64 R100, [R1+0x290] ;  /* 0x0002900001647983 */ /* 0x000ee80000300a00 */
[----:B------:R-:W3:Y:S04]  /*349e0*/  LDL.LU.64 R102, [R1+0x298] ;  /* 0x0002980001667983 */ /* 0x000ee80000300a00 */
[----:B------:R-:W3:Y:S04]  /*349f0*/  LDL.LU.64 R104, [R1+0x280] ;  /* 0x0002800001687983 */ /* 0x000ee80000300a00 */
[----:B------:R-:W3:Y:S01]  /*34a00*/  LDL.LU.64 R106, [R1+0x288] ;  /* 0x00028800016a7983 */ /* 0x000ee20000300a00 */
[C---:B----4-:R-:W-:Y:S03]  /*34a10*/  HMMA.1688.F32.TF32 R200, R48.reuse, R8, R116 ;  /* 0x0000000830c8723c */ /* 0x050fe60000081074 */
[----:B------:R-:W4:Y:S04]  /*34a20*/  LDL.LU.64 R108, [R1+0x270] ;  /* 0x00027000016c7983 */ /* 0x000f280000300a00 */
[----:B------:R-:W4:Y:S01]  /*34a30*/  LDL.LU.64 R110, [R1+0x278] ;  /* 0x00027800016e7983 */ /* 0x000f220000300a00 */
[----:B------:R-:W-:Y:S03]  /*34a40*/  HMMA.1688.F32.TF32 R204, R48, R4, R120 ;  /* 0x0000000430cc723c */ /* 0x000fe60000081078 */
        /* <DEDUP_REMOVED lines=16> */
[----:B------:R-:W4:Y:S01]  /*34b50*/  LDL.LU R11, [R1+0x2ed8] ;  /* 0x002ed800010b7983 */ /* 0x000f220000300800 */
[----:B------:R-:W-:Y:S01]  /*34b60*/  IMAD.MOV.U32 R40, RZ, RZ, R131 ;  /* 0x000000ffff287224 */ /* 0x000fe200078e0083 */
[----:B------:R-:W-:Y:S01]  /*34b70*/  MOV R41, R130 ;  /* 0x0000008200297202 */ /* 0x000fe20000000f00 */
[----:B------:R-:W-:-:S02]  /*34b80*/  IMAD.MOV.U32 R42, RZ, RZ, R129 ;  /* 0x000000ffff2a7224 */ /* 0x000fc400078e0081 */
[----:B------:R-:W-:Y:S01]  /*34b90*/  IMAD.MOV.U32 R43, RZ, RZ, R128 ;  /* 0x000000ffff2b7224 */ /* 0x000fe200078e0080 */
[----:B------:R-:W-:Y:S01]  /*34ba0*/  MOV R222, R15 ;  /* 0x0000000f00de7202 */ /* 0x000fe20000000f00 */
[----:B------:R-:W-:Y:S02]  /*34bb0*/  IMAD.MOV.U32 R221, RZ, RZ, R14 ;  /* 0x000000ffffdd7224 */ /* 0x000fe400078e000e */
[----:B------:R-:W4:Y:S01]  /*34bc0*/  LDL.LU R14, [R1+0x2ed4] ;  /* 0x002ed400010e7983 */ /* 0x000f220000300800 */
[----:B------:R-:W-:-:S03]  /*34bd0*/  IMAD.MOV.U32 R223, RZ, RZ, R239 ;  /* 0x000000ffffdf7224 */ /* 0x000fc600078e00ef */
[----:B------:R-:W4:Y:S04]  /*34be0*/  LDL.LU R15, [R1+0x2ed0] ;  /* 0x002ed000010f7983 */ /* 0x000f280000300800 */
[----:B------:R-:W4:Y:S01]  /*34bf0*/  LDL.LU R239, [R1+0x2ecc] ;  /* 0x002ecc0001ef7983 */ /* 0x000f220000300800 */
[C---:B--2---:R-:W-:Y:S08]  /*34c00*/  HMMA.1688.F32.TF32 R96, R48.reuse, R92, R96 ;  /* 0x0000005c3060723c */ /* 0x044ff00000081060 */
[C---:B---3--:R-:W-:Y:S08]  /*34c10*/  HMMA.1688.F32.TF32 R100, R48.reuse, R88, R100 ;  /* 0x000000583064723c */ /* 0x048ff00000081064 */
[C---:B------:R-:W-:Y:S08]  /*34c20*/  HMMA.1688.F32.TF32 R104, R48.reuse, R84, R104 ;  /* 0x000000543068723c */ /* 0x040ff00000081068 */
[C---:B----4-:R-:W-:Y:S08]  /*34c30*/  HMMA.1688.F32.TF32 R108, R48.reuse, R80, R108 ;  /* 0x00000050306c723c */ /* 0x050ff0000008106c */
[C---:B------:R-:W-:Y:S08]  /*34c40*/  HMMA.1688.F32.TF32 R112, R48.reuse, R76, R112 ;  /* 0x0000004c3070723c */ /* 0x040ff00000081070 */
[C---:B------:R-:W-:Y:S08]  /*34c50*/  HMMA.1688.F32.TF32 R116, R48.reuse, R72, R116 ;  /* 0x000000483074723c */ /* 0x040ff00000081074 */
[C---:B------:R-:W-:Y:S08]  /*34c60*/  HMMA.1688.F32.TF32 R120, R48.reuse, R68, R120 ;  /* 0x000000443078723c */ /* 0x040ff00000081078 */
[C---:B------:R-:W-:Y:S08]  /*34c70*/  HMMA.1688.F32.TF32 R124, R48.reuse, R64, R124 ;  /* 0x00000040307c723c */ /* 0x040ff0000008107c */
[----:B------:R-:W-:Y:S01]  /*34c80*/  HMMA.1688.F32.TF32 R128, R48, R60, R28 ;  /* 0x0000003c3080723c */ /* 0x000fe2000008101c */
[----:B------:R-:W-:Y:S01]  /*34c90*/  MOV R28, R139 ;  /* 0x0000008b001c7202 */ /* 0x000fe20000000f00 */
[----:B------:R-:W-:Y:S01]  /*34ca0*/  IMAD.MOV.U32 R29, RZ, RZ, R138 ;  /* 0x000000ffff1d7224 */ /* 0x000fe200078e008a */
[----:B------:R-:W-:Y:S01]  /*34cb0*/  MOV R31, R136 ;  /* 0x00000088001f7202 */ /* 0x000fe20000000f00 */
[----:B------:R-:W-:-:S04]  /*34cc0*/  IMAD.MOV.U32 R30, RZ, RZ, R137 ;  /* 0x000000ffff1e7224 */ /* 0x000fc800078e0089 */
[----:B------:R-:W-:Y:S08]  /*34cd0*/  HMMA.1688.F32.TF32 R132, R48, R56, R132 ;  /* 0x000000383084723c */ /* 0x000ff00000081084 */
[----:B------:R-:W-:Y:S08]  /*34ce0*/  HMMA.1688.F32.TF32 R40, R216, R10, R40 ;  /* 0x0000000ad828723c */ /* 0x000ff00000081028 */
[----:B------:R-:W-:Y:S08]  /*34cf0*/  HMMA.1688.F32.TF32 R136, R48, R244, R44 ;  /* 0x000000f43088723c */ /* 0x000ff0000008102c */
[----:B------:R-:W-:Y:S01]  /*34d00*/  HMMA.1688.F32.TF32 R44, R216, R18, R228 ;  /* 0x00000012d82c723c */ /* 0x000fe200000810e4 */
[----:B------:R-:W-:Y:S01]  /*34d10*/  IMAD.MOV.U32 R228, RZ, RZ, R246 ;  /* 0x000000ffffe47224 */ /* 0x000fe200078e00f6 */
[----:B------:R-:W-:Y:S01]  /*34d20*/  MOV R229, R247 ;  /* 0x000000f700e57202 */ /* 0x000fe20000000f00 */
[----:B------:R-:W2:Y:S01]  /*34d30*/  LDL.LU R246, [R1+0x2ec8] ;  /* 0x002ec80001f67983 */ /* 0x000ea20000300800 */
[----:B------:R-:W-:Y:S01]  /*34d40*/  IMAD.MOV.U32 R230, RZ, RZ, R58 ;  /* 0x000000ffffe67224 */ /* 0x000fe200078e003a */
[----:B------:R-:W-:Y:S01]  /*34d50*/  MOV R245, R40 ;  /* 0x0000002800f57202 */ /* 0x000fe20000000f00 */
[----:B------:R-:W-:Y:S01]  /*34d60*/  IMAD.MOV.U32 R231, RZ, RZ, R59 ;  /* 0x000000ffffe77224 */ /* 0x000fe200078e003b */
[----:B------:R-:W2:Y:S01]  /*34d70*/  LDL.LU R247, [R1+0x2ec4] ;  /* 0x002ec40001f77983 */ /* 0x000ea20000300800 */
[----:B------:R-:W-:Y:S01]  /*34d80*/  HMMA.1688.F32.TF32 R48, R48, R236, R32 ;  /* 0x000000ec3030723c */ /* 0x000fe20000081020 */
[----:B------:R-:W-:-:S02]  /*34d90*/  IMAD.MOV.U32 R244, RZ, RZ, R41 ;  /* 0x000000fffff47224 */ /* 0x000fc400078e0029 */
[----:B------:R-:W3:Y:S01]  /*34da0*/  LDL.LU R58, [R1+0x2ec0] ;  /* 0x002ec000013a7983 */ /* 0x000ee20000300800 */
[----:B------:R-:W-:Y:S02]  /*34db0*/  IMAD.MOV.U32 R40, RZ, RZ, R62 ;  /* 0x000000ffff287224 */ /* 0x000fe400078e003e */
[----:B------:R-:W-:Y:S01]  /*34dc0*/  IMAD.MOV.U32 R237, RZ, RZ, R42 ;  /* 0x000000ffffed7224 */ /* 0x000fe200078e002a */
[----:B------:R-:W3:Y:S01]  /*34dd0*/  LDL.LU R59, [R1+0x2ebc] ;  /* 0x002ebc00013b7983 */ /* 0x000ee20000300800 */
[----:B------:R-:W-:Y:S01]  /*34de0*/  IMAD.MOV.U32 R41, RZ, RZ, R6 ;  /* 0x000000ffff297224 */ /* 0x000fe200078e0006 */
[----:B------:R-:W-:Y:S02]  /*34df0*/  MOV R42, R7 ;  /* 0x00000007002a7202 */ /* 0x000fe40000000f00 */
[----:B------:R-:W4:Y:S04]  /*34e00*/  LDL.LU R62, [R1+0x2eb8] ;  /* 0x002eb800013e7983 */ /* 0x000f280000300800 */
[----:B------:R-:W2:Y:S04]  /*34e10*/  LDL.LU R6, [R1+0x2eb4] ;  /* 0x002eb40001067983 */ /* 0x000ea80000300800 */
[----:B------:R-:W2:Y:S01]  /*34e20*/  LDL.LU R7, [R1+0x2eb0] ;  /* 0x002eb00001077983 */ /* 0x000ea20000300800 */
[----:B------:R-:W-:Y:S01]  /*34e30*/  MOV R236, R43 ;  /* 0x0000002b00ec7202 */ /* 0x000fe20000000f00 */
[----:B------:R-:W-:Y:S01]  /*34e40*/  IMAD.MOV.U32 R43, RZ, RZ, R63 ;  /* 0x000000ffff2b7224 */ /* 0x000fe200078e003f */
[----:B------:R-:W-:Y:S01]  /*34e50*/  MOV R141, R67 ;  /* 0x00000043008d7202 */ /* 0x000fe20000000f00 */
[----:B------:R-:W4:Y:S01]  /*34e60*/  LDL.LU R63, [R1+0x2eac] ;  /* 0x002eac00013f7983 */ /* 0x000f220000300800 */
[----:B------:R-:W-:-:S02]  /*34e70*/  IMAD.MOV.U32 R140, RZ, RZ, R66 ;  /* 0x000000ffff8c7224 */ /* 0x000fc400078e0042 */
[----:B------:R-:W-:Y:S01]  /*34e80*/  IMAD.MOV.U32 R142, RZ, RZ, R70 ;  /* 0x000000ffff8e7224 */ /* 0x000fe200078e0046 */
[----:B------:R-:W3:Y:S01]  /*34e90*/  LDL.LU R66, [R1+0x2ea8] ;  /* 0x002ea80001427983 */ /* 0x000ee20000300800 */
[----:B------:R-:W-:-:S03]  /*34ea0*/  IMAD.MOV.U32 R143, RZ, RZ, R94 ;  /* 0x000000ffff8f7224 */ /* 0x000fc600078e005e */
[----:B------:R-:W3:Y:S04]  /*34eb0*/  LDL.LU R67, [R1+0x2ea4] ;  /* 0x002ea40001437983 */ /* 0x000ee80000300800 */
[----:B------:R-:W3:Y:S04]  /*34ec0*/  LDL.LU R70, [R1+0x2ea0] ;  /* 0x002ea00001467983 */ /* 0x000ee80000300800 */
[----:B------:R-:W3:Y:S01]  /*34ed0*/  LDL.LU R94, [R1+0x2e9c] ;  /* 0x002e9c00015e7983 */ /* 0x000ee20000300800 */
[C---:B------:R-:W-:Y:S03]  /*34ee0*/  HMMA.1688.F32.TF32 R248, R216.reuse, R14, R248 ;  /* 0x0000000ed8f8723c */ /* 0x040fe600000810f8 */
[----:B------:R-:W-:Y:S04]  /*34ef0*/  LDS R32, [R3+UR7+0x40800] ;  /* 0x0408000703207984 */ /* 0x000fe80008000800 */
[----:B------:R-:W-:Y:S04]  /*34f00*/  LDS R34, [R3+UR7+0x40c00] ;  /* 0x040c000703227984 */ /* 0x000fe80008000800 */
[----:B------:R-:W-:Y:S04]  /*34f10*/  LDS R33, [R240+UR7+0x40800] ;  /* 0x04080007f0217984 */ /* 0x000fe80008000800 */
[----:B------:R-:W1:Y:S01]  /*34f20*/  LDS R35, [R240+UR7+0x40c00] ;  /* 0x040c0007f0237984 */ /* 0x000e620008000800 */
[----:B--2---:R-:W-:-:S15]  /*34f30*/  HMMA.1688.F32.TF32 R28, R216, R6, R28 ;  /* 0x00000006d81c723c */ /* 0x004fde000008101c */
[----:B------:R-:W-:-:S04]  /*34f40*/  NOP ;  /* 0x0000000000007918 */ /* 0x000fc80000000000 */
[----:B------:R-:W-:Y:S01]  /*34f50*/  MOV R93, R28 ;  /* 0x0000001c005d7202 */ /* 0x000fe20000000f00 */
[----:B------:R-:W-:Y:S02]  /*34f60*/  IMAD.MOV.U32 R28, RZ, RZ, R95 ;  /* 0x000000ffff1c7224 */ /* 0x000fe400078e005f */
[----:B------:R-:W3:Y:S01]  /*34f70*/  LDL.LU R95, [R1+0x2e98] ;  /* 0x002e9800015f7983 */ /* 0x000ee20000300800 */
[----:B------:R-:W-:Y:S01]  /*34f80*/  IMAD.MOV.U32 R92, RZ, RZ, R29 ;  /* 0x000000ffff5c7224 */ /* 0x000fe200078e001d */
[----:B------:R-:W-:Y:S01]  /*34f90*/  MOV R88, R31 ;  /* 0x0000001f00587202 */ /* 0x000fe20000000f00 */
[----:B------:R-:W-:Y:S01]  /*34fa0*/  IMAD.MOV.U32 R89, RZ, RZ, R30 ;  /* 0x000000ffff597224 */ /* 0x000fe200078e001e */
[----:B------:R-:W-:Y:S01]  /*34fb0*/  MOV R30, R90 ;  /* 0x0000005a001e7202 */ /* 0x000fe20000000f00 */
[----:B------:R-:W-:Y:S02]  /*34fc0*/  IMAD.MOV.U32 R29, RZ, RZ, R71 ;  /* 0x000000ffff1d7224 */ /* 0x000fe400078e0047 */
[----:B------:R-:W2:Y:S01]  /*34fd0*/  LDL.LU R71, [R1+0x2e94] ;  /* 0x002e940001477983 */ /* 0x000ea20000300800 */
[----:B------:R-:W-:-:S03]  /*34fe0*/  IMAD.MOV.U32 R31, RZ, RZ, R91 ;  /* 0x000000ffff1f7224 */ /* 0x000fc600078e005b */
[----:B------:R-:W2:Y:S04]  /*34ff0*/  LDL.LU R90, [R1+0x2e90] ;  /* 0x002e9000015a7983 */ /* 0x000ea80000300800 */
[----:B------:R-:W2:Y:S04]  /*35000*/  LDL.LU R91, [R1+0x2e8c] ;  /* 0x002e8c00015b7983 */ /* 0x000ea80000300800 */
[----:B------:R-:W-:Y:S04]  /*35010*/  STL [R1+0x2ce0], R88 ;  /* 0x002ce05801007387 */ /* 0x000fe80000100800 */
[----:B------:R-:W-:Y:S04]  /*35020*/  STL [R1+0x2cdc], R92 ;  /* 0x002cdc5c01007387 */ /* 0x000fe80000100800 */
[----:B------:R-:W-:Y:S04]  /*35030*/  STL [R1+0x2cd8], R93 ;  /* 0x002cd85d01007387 */ /* 0x000fe80000100800 */
[----:B------:R-:W-:Y:S01]  /*35040*/  STL [R1+0x2cd4], R89 ;  /* 0x002cd45901007387 */ /* 0x000fe20000100800 */
[----:B---3--:R-:W-:Y:S01]  /*35050*/  HMMA.1688.F32.TF32 R144, R216, R94, R220 ;  /* 0x0000005ed890723c */ /* 0x008fe200000810dc */
[----:B------:R-:W-:-:S02]  /*35060*/  IMAD.MOV.U32 R220, RZ, RZ, R74 ;  /* 0x000000ffffdc7224 */ /* 0x000fc400078e004a */
[----:B------:R-:W3:Y:S01]  /*35070*/  LDL.LU R74, [R1+0x2e88] ;  /* 0x002e8800014a7983 */ /* 0x000ee20000300800 */
[----:B------:R-:W-:Y:S01]  /*35080*/  MOV R221, R82 ;  /* 0x0000005200dd7202 */ /* 0x000fe20000000f00 */
[----:B------:R-:W-:Y:S02]  /*35090*/  IMAD.MOV.U32 R222, RZ, RZ, R83 ;  /* 0x000000ffffde7224 */ /* 0x000fe400078e0053 */
[----:B------:R-:W-:-:S12]  /*350a0*/  IMAD.MOV.U32 R223, RZ, RZ, R86 ;  /* 0x000000ffffdf7224 */ /* 0x000fd800078e0056 */
[----:B------:R-:W-:Y:S04]  /*350b0*/  STL.64 [R1+0x2e0], R144 ;  /* 0x0002e09001007387 */ /* 0x000fe80000100a00 */
[----:B------:R2:W-:Y:S04]  /*350c0*/  STL.64 [R1+0x2e8], R146 ;  /* 0x0002e89201007387 */ /* 0x0005e80000100a00 */
[----:B------:R-:W3:Y:S04]  /*350d0*/  LDL.LU R82, [R1+0x2e84] ;  /* 0x002e840001527983 */ /* 0x000ee80000300800 */
[----:B------:R-:W3:Y:S01]  /*350e0*/  LDL.LU R83, [R1+0x2e80] ;  /* 0x002e800001537983 */ /* 0x000ee20000300800 */
[----:B--2---:R-:W-:Y:S03]  /*350f0*/  HMMA.1688.F32.TF32 R144, R216, R90, R228 ;  /* 0x0000005ad890723c */ /* 0x004fe600000810e4 */
[----:B------:R-:W2:Y:S01]  /*35100*/  LDL.LU R86, [R1+0x2e7c] ;  /* 0x002e7c0001567983 */ /* 0x000ea20000300800 */
[----:B------:R-:W-:Y:S01]  /*35110*/  IMAD.MOV.U32 R228, RZ, RZ, R87 ;  /* 0x000000ffffe47224 */ /* 0x000fe200078e0057 */
[----:B------:R-:W-:Y:S01]  /*35120*/  MOV R230, R78 ;  /* 0x0000004e00e67202 */ /* 0x000fe20000000f00 */
[----:B------:R-:W-:Y:S01]  /*35130*/  IMAD.MOV.U32 R229, RZ, RZ, R75 ;  /* 0x000000ffffe57224 */ /* 0x000fe200078e004b */
[----:B------:R-:W2:Y:S01]  /*35140*/  LDL.LU R87, [R1+0x2e78] ;  /* 0x002e780001577983 */ /* 0x000ea20000300800 */
[----:B------:R-:W-:-:S03]  /*35150*/  IMAD.MOV.U32 R231, RZ, RZ, R79 ;  /* 0x000000ffffe77224 */ /* 0x000fc600078e004f */
[----:B------:R-:W2:Y:S04]  /*35160*/  LDL.LU R75, [R1+0x2e74] ;  /* 0x002e7400014b7983 */ /* 0x000ea80000300800 */
[----:B------:R-:W2:Y:S04]  /*35170*/  LDL.LU R78, [R1+0x2e70] ;  /* 0x002e7000014e7983 */ /* 0x000ea80000300800 */
[----:B------:R-:W2:Y:S01]  /*35180*/  LDL.LU R79, [R1+0x2e6c] ;  /* 0x002e6c00014f7983 */ /* 0x000ea20000300800 */
[----:B------:R-:W-:Y:S01]  /*35190*/  MOV R89, R147 ;  /* 0x0000009300597202 */ /* 0x000fe20000000f00 */
[----:B------:R-:W-:Y:S01]  /*351a0*/  IMAD.MOV.U32 R93, RZ, RZ, R146 ;  /* 0x000000ffff5d7224 */ /* 0x000fe200078e0092 */
[----:B------:R-:W-:Y:S01]  /*351b0*/  MOV R88, R144 ;  /* 0x0000009000587202 */ /* 0x000fe20000000f00 */
[----:B------:R-:W-:-:S02]  /*351c0*/  IMAD.MOV.U32 R92, RZ, RZ, R145 ;  /* 0x000000ffff5c7224 */ /* 0x000fc400078e0091 */
[----:B------:R1:W-:Y:S04]  /*351d0*/  STL [R1+0x2cf0], R89 ;  /* 0x002cf05901007387 */ /* 0x0003e80000100800 */
[----:B------:R1:W-:Y:S04]  /*351e0*/  STL [R1+0x2cec], R93 ;  /* 0x002cec5d01007387 */ /* 0x0003e80000100800 */
[----:B------:R-:W-:Y:S04]  /*351f0*/  STL [R1+0x2ce8], R88 ;  /* 0x002ce85801007387 */ /* 0x000fe80000100800 */
[----:B------:R1:W-:Y:S01]  /*35200*/  STL [R1+0x2ce4], R92 ;  /* 0x002ce45c01007387 */ /* 0x0003e20000100800 */
[C---:B---3--:R-:W-:Y:S08]  /*35210*/  HMMA.1688.F32.TF32 R40, R216.reuse, R82, R40 ;  /* 0x00000052d828723c */ /* 0x048ff00000081028 */
[C---:B--2---:R-:W-:Y:S08]  /*35220*/  HMMA.1688.F32.TF32 R28, R216.reuse, R78, R28 ;  /* 0x0000004ed81c723c */ /* 0x044ff0000008101c */
[----:B------:R-:W-:Y:S11]  /*35230*/  HMMA.1688.F32.TF32 R140, R216, R86, R140 ;  /* 0x00000056d88c723c */ /* 0x000ff6000008108c */
[----:B-1----:R-:W-:Y:S01]  /*35240*/  MOV R89, R28 ;  /* 0x0000001c00597202 */ /* 0x002fe20000000f00 */
[----:B------:R-:W-:Y:S01]  /*35250*/  IMAD.MOV.U32 R93, RZ, RZ, R29 ;  /* 0x000000ffff5d7224 */ /* 0x000fe200078e001d */
[----:B------:R-:W-:Y:S01]  /*35260*/  MOV R92, R31 ;  /* 0x0000001f005c7202 */ /* 0x000fe20000000f00 */
[----:B------:R-:W-:-:S02]  /*35270*/  IMAD.MOV.U32 R88, RZ, RZ, R30 ;  /* 0x000000ffff587224 */ /* 0x000fc400078e001e */
[----:B------:R-:W-:Y:S01]  /*35280*/  HMMA.1688.F32.TF32 R28, R216, R74, R220 ;  /* 0x0000004ad81c723c */ /* 0x000fe200000810dc */
[----:B------:R-:W-:Y:S01]  /*35290*/  IMAD.MOV.U32 R80, RZ, RZ, R43 ;  /* 0x000000ffff507224 */ /* 0x000fe200078e002b */
[----:B------:R-:W-:Y:S01]  /*352a0*/  MOV R84, R41 ;  /* 0x0000002900547202 */ /* 0x000fe20000000f00 */
[----:B------:R-:W-:Y:S01]  /*352b0*/  IMAD.MOV.U32 R81, RZ, RZ, R42 ;  /* 0x000000ffff517224 */ /* 0x000fe200078e002a */
[----:B------:R-:W-:Y:S01]  /*352c0*/  STL.64 [R1+0x2c0], R140 ;  /* 0x0002c08c01007387 */ /* 0x000fe20000100a00 */
[----:B------:R-:W-:-:S03]  /*352d0*/  IMAD.MOV.U32 R85, RZ, RZ, R40 ;  /* 0x000000ffff557224 */ /* 0x000fc600078e0028 */
[----:B------:R-:W-:Y:S04]  /*352e0*/  STL.64 [R1+0x2c8], R142 ;  /* 0x0002c88e01007387 */ /* 0x000fe80000100a00 */
[----:B------:R1:W-:Y:S04]  /*352f0*/  STL [R1+0x2d00], R80 ;  /* 0x002d005001007387 */ /* 0x0003e80000100800 */
[----:B------:R2:W-:Y:S04]  /*35300*/  STL [R1+0x2cfc], R81 ;  /* 0x002cfc5101007387 */ /* 0x0005e80000100800 */
[----:B------:R3:W-:Y:S01]  /*35310*/  STL [R1+0x2cf8], R84 ;  /* 0x002cf85401007387 */ /* 0x0007e20000100800 */
[----:B-1----:R-:W-:-:S03]  /*35320*/  IMAD.MOV.U32 R80, RZ, RZ, R28 ;  /* 0x000000ffff507224 */ /* 0x002fc600078e001c */
[----:B------:R1:W-:Y:S01]  /*35330*/  STL [R1+0x2cf4], R85 ;  /* 0x002cf45501007387 */ /* 0x0003e20000100800 */
[----:B--2---:R-:W-:Y:S01]  /*35340*/  IMAD.MOV.U32 R81, RZ, RZ, R29 ;  /* 0x000000ffff517224 */ /* 0x004fe200078e001d */
[----:B---3--:R-:W-:Y:S01]  /*35350*/  MOV R84, R30 ;  /* 0x0000001e00547202 */ /* 0x008fe20000000f00 */
[----:B-1----:R-:W-:Y:S02]  /*35360*/  IMAD.MOV.U32 R85, RZ, RZ, R31 ;  /* 0x000000ffff557224 */ /* 0x002fe400078e001f */
[----:B------:R-:W-:Y:S01]  /*35370*/  HMMA.1688.F32.TF32 R28, R216, R70, R228 ;  /* 0x00000046d81c723c */ /* 0x000fe200000810e4 */
[----:B------:R1:W-:Y:S04]  /*35380*/  STL [R1+0x2d10], R92 ;  /* 0x002d105c01007387 */ /* 0x0003e80000100800 */
[----:B------:R2:W-:Y:S04]  /*35390*/  STL [R1+0x2d0c], R88 ;  /* 0x002d0c5801007387 */ /* 0x0005e80000100800 */
[----:B------:R3:W-:Y:S04]  /*353a0*/  STL [R1+0x2d08], R89 ;  /* 0x002d085901007387 */ /* 0x0007e80000100800 */
[----:B------:R4:W-:Y:S06]  /*353b0*/  STL [R1+0x2d04], R93 ;  /* 0x002d045d01007387 */ /* 0x0009ec0000100800 */
[----:B-1----:R-:W-:Y:S01]  /*353c0*/  IMAD.MOV.U32 R92, RZ, RZ, R28 ;  /* 0x000000ffff5c7224 */ /* 0x002fe200078e001c */
[----:B--2---:R-:W-:Y:S01]  /*353d0*/  MOV R88, R29 ;  /* 0x0000001d00587202 */ /* 0x004fe20000000f00 */
[----:B---3--:R-:W-:-:S02]  /*353e0*/  IMAD.MOV.U32 R89, RZ, RZ, R30 ;  /* 0x000000ffff597224 */ /* 0x008fc400078e001e */
[----:B----4-:R-:W-:Y:S02]  /*353f0*/  IMAD.MOV.U32 R93, RZ, RZ, R31 ;  /* 0x000000ffff5d7224 */ /* 0x010fe400078e001f */
[----:B------:R-:W-:Y:S01]  /*35400*/  HMMA.1688.F32.TF32 R28, R216, R66, R232 ;  /* 0x00000042d81c723c */ /* 0x000fe200000810e8 */
[----:B------:R1:W-:-:S15]  /*35410*/  STL [R1+0x2d20], R85 ;  /* 0x002d205501007387 */ /* 0x0003de0000100800 */
[----:B------:R-:W-:-:S03]  /*35420*/  NOP ;  /* 0x0000000000007918 */ /* 0x000fc60000000000 */
[----:B------:R-:W-:Y:S01]  /*35430*/  MOV R77, R28 ;  /* 0x0000001c004d7202 */ /* 0x000fe20000000f00 */
[----:B------:R-:W-:Y:S01]  /*35440*/  IMAD.MOV.U32 R76, RZ, RZ, R29 ;  /* 0x000000ffff4c7224 */ /* 0x000fe200078e001d */
[----:B------:R-:W-:Y:S01]  /*35450*/  MOV R72, R31 ;  /* 0x0000001f00487202 */ /* 0x000fe20000000f00 */
[----:B------:R-:W-:Y:S02]  /*35460*/  IMAD.MOV.U32 R73, RZ, RZ, R30 ;  /* 0x000000ffff497224 */ /* 0x000fe400078e001e */
[----:B------:R-:W-:Y:S01]  /*35470*/  HMMA.1688.F32.TF32 R28, R216, R62, R36 ;  /* 0x0000003ed81c723c */ /* 0x000fe20000081024 */
[----:B------:R-:W-:Y:S04]  /*35480*/  STL [R1+0x2d1c], R84 ;  /* 0x002d1c5401007387 */ /* 0x000fe80000100800 */
[----:B------:R2:W-:Y:S04]  /*35490*/  STL [R1+0x2d18], R80 ;  /* 0x002d185001007387 */ /* 0x0005e80000100800 */
[----:B------:R3:W-:Y:S10]  /*354a0*/  STL [R1+0x2d14], R81 ;  /* 0x002d145101007387 */ /* 0x0007f40000100800 */
[----:B-1----:R-:W-:Y:S01]  /*354b0*/  IMAD.MOV.U32 R85, RZ, RZ, R28 ;  /* 0x000000ffff557224 */ /* 0x002fe200078e001c */
[----:B--2---:R-:W-:Y:S01]  /*354c0*/  MOV R80, R30 ;  /* 0x0000001e00507202 */ /* 0x004fe20000000f00 */
[----:B------:R-:W-:-:S02]  /*354d0*/  IMAD.MOV.U32 R84, RZ, RZ, R29 ;  /* 0x000000ffff547224 */ /* 0x000fc400078e001d */
[----:B---3--:R-:W-:Y:S02]  /*354e0*/  IMAD.MOV.U32 R81, RZ, RZ, R31 ;  /* 0x000000ffff517224 */ /* 0x008fe400078e001f */
[----:B------:R-:W-:Y:S01]  /*354f0*/  HMMA.1688.F32.TF32 R28, R216, R58, R52 ;  /* 0x0000003ad81c723c */ /* 0x000fe20000081034 */
[----:B------:R1:W-:Y:S04]  /*35500*/  STL [R1+0x2d30], R93 ;  /* 0x002d305d01007387 */ /* 0x0003e80000100800 */
[----:B------:R2:W-:Y:S04]  /*35510*/  STL [R1+0x2d2c], R89 ;  /* 0x002d2c5901007387 */ /* 0x0005e80000100800 */
[----:B------:R3:W-:Y:S04]  /*35520*/  STL [R1+0x2d28], R92 ;  /* 0x002d285c01007387 */ /* 0x0007e80000100800 */
[----:B------:R4:W-:Y:S01]  /*35530*/  STL [R1+0x2d24], R88 ;  /* 0x002d245801007387 */ /* 0x0009e20000100800 */
[----:B------:R-:W-:Y:S01]  /*35540*/  IMAD.MOV.U32 R232, RZ, RZ, R25 ;  /* 0x000000ffffe87224 */ /* 0x000fe200078e0019 */
[----:B------:R-:W-:Y:S01]  /*35550*/  MOV R234, R22 ;  /* 0x0000001600ea7202 */ /* 0x000fe20000000f00 */
[----:B------:R-:W-:Y:S01]  /*35560*/  IMAD.MOV.U32 R233, RZ, RZ, R20 ;  /* 0x000000ffffe97224 */ /* 0x000fe200078e0014 */
[----:B------:R-:W-:Y:S02]  /*35570*/  LDS R52, [R3+UR7+0x40880] ;  /* 0x0408800703347984 */ /* 0x000fe40008000800 */
[----:B-1----:R-:W-:Y:S01]  /*35580*/  IMAD.MOV.U32 R93, RZ, RZ, R28 ;  /* 0x000000ffff5d7224 */ /* 0x002fe200078e001c */
[----:B--2---:R-:W-:Y:S01]  /*35590*/  MOV R89, R29 ;  /* 0x0000001d00597202 */ /* 0x004fe20000000f00 */
[----:B---3--:R-:W-:Y:S01]  /*355a0*/  IMAD.MOV.U32 R92, RZ, RZ, R30 ;  /* 0x000000ffff5c7224 */ /* 0x008fe200078e001e */
[----:B------:R-:W-:Y:S01]  /*355b0*/  LDS R54, [R3+UR7+0x40c80] ;  /* 0x040c800703367984 */ /* 0x000fe20008000800 */
[----:B----4-:R-:W-:-:S02]  /*355c0*/  IMAD.MOV.U32 R88, RZ, RZ, R31 ;  /* 0x000000ffff587224 */ /* 0x010fc400078e001f */
[----:B------:R-:W-:Y:S01]  /*355d0*/  HMMA.1688.F32.TF32 R28, R216, R246, R208 ;  /* 0x000000f6d81c723c */ /* 0x000fe200000810d0 */
[----:B------:R1:W-:Y:S04]  /*355e0*/  STL [R1+0x2d40], R72 ;  /* 0x002d404801007387 */ /* 0x0003e80000100800 */
[----:B------:R2:W-:Y:S04]  /*355f0*/  STL [R1+0x2d3c], R73 ;  /* 0x002d3c4901007387 */ /* 0x0005e80000100800 */
[----:B------:R3:W-:Y:S04]  /*35600*/  STL [R1+0x2d38], R76 ;  /* 0x002d384c01007387 */ /* 0x0007e80000100800 */
[----:B------:R4:W-:Y:S04]  /*35610*/  STL [R1+0x2d34], R77 ;  /* 0x002d344d01007387 */ /* 0x0009e80000100800 */
[----:B------:R-:W-:Y:S02]  /*35620*/  STL [R1+0x2d50], R81 ;  /* 0x002d505101007387 */ /* 0x000fe40000100800 */
[----:B-1----:R-:W-:Y:S01]  /*35630*/  MOV R72, R28 ;  /* 0x0000001c00487202 */ /* 0x002fe20000000f00 */
[----:B--2---:R-:W-:Y:S01]  /*35640*/  IMAD.MOV.U32 R73, RZ, RZ, R29 ;  /* 0x000000ffff497224 */ /* 0x004fe200078e001d */
[----:B------:R-:W-:Y:S01]  /*35650*/  STL [R1+0x2d4c], R80 ;  /* 0x002d4c5001007387 */ /* 0x000fe20000100800 */
[----:B---3--:R-:W-:Y:S01]  /*35660*/  IMAD.MOV.U32 R76, RZ, RZ, R30 ;  /* 0x000000ffff4c7224 */ /* 0x008fe200078e001e */
[----:B----4-:R-:W-:-:S02]  /*35670*/  MOV R77, R31 ;  /* 0x0000001f004d7202 */ /* 0x010fc40000000f00 */
[----:B------:R1:W-:Y:S01]  /*35680*/  STL [R1+0x2d48], R84 ;  /* 0x002d485401007387 */ /* 0x0003e20000100800 */
[----:B------:R-:W-:Y:S01]  /*35690*/  HMMA.1688.F32.TF32 R28, R216, R238, R212 ;  /* 0x000000eed81c723c */ /* 0x000fe200000810d4 */
[----:B------:R-:W-:Y:S01]  /*356a0*/  IMAD.MOV.U32 R212, RZ, RZ, R227 ;  /* 0x000000ffffd47224 */ /* 0x000fe200078e00e3 */
[----:B------:R-:W-:Y:S01]  /*356b0*/  MOV R213, R27 ;  /* 0x0000001b00d57202 */ /* 0x000fe20000000f00 */
[----:B------:R2:W-:Y:S01]  /*356c0*/  STL [R1+0x2d44], R85 ;  /* 0x002d445501007387 */ /* 0x0005e20000100800 */
[----:B------:R-:W-:-:S03]  /*356d0*/  IMAD.MOV.U32 R214, RZ, RZ, R26 ;  /* 0x000000ffffd67224 */ /* 0x000fc600078e001a */
[----:B------:R-:W3:Y:S01]  /*356e0*/  LDL.LU R227, [R1+0x2e68] ;  /* 0x002e680001e37983 */ /* 0x000ee20000300800 */
[----:B------:R-:W-:Y:S01]  /*356f0*/  IMAD.MOV.U32 R215, RZ, RZ, R23 ;  /* 0x000000ffffd77224 */ /* 0x000fe200078e0017 */
[----:B------:R-:W-:Y:S02]  /*35700*/  MOV R216, R226 ;  /* 0x000000e200d87202 */ /* 0x000fe40000000f00 */
[----:B------:R-:W4:Y:S01]  /*35710*/  LDL.LU R27, [R1+0x2e64] ;  /* 0x002e6400011b7983 */ /* 0x000f220000300800 */
[----:B------:R-:W-:-:S03]  /*35720*/  IMAD.MOV.U32 R217, RZ, RZ, R24 ;  /* 0x000000ffffd97224 */ /* 0x000fc600078e0018 */
[----:B------:R-:W2:Y:S01]  /*35730*/  LDL.LU R26, [R1+0x2e60] ;  /* 0x002e6000011a7983 */ /* 0x000ea20000300800 */
[----:B------:R-:W-:-:S03]  /*35740*/  IMAD.MOV.U32 R218, RZ, RZ, R224 ;  /* 0x000000ffffda7224 */ /* 0x000fc600078e00e0 */
[----:B------:R-:W2:Y:S01]  /*35750*/  LDL.LU R23, [R1+0x2e5c] ;  /* 0x002e5c0001177983 */ /* 0x000ea20000300800 */
[----:B------:R-:W-:-:S03]  /*35760*/  MOV R219, R225 ;  /* 0x000000e100db7202 */ /* 0x000fc60000000f00 */
[----:B------:R-:W2:Y:S04]  /*35770*/  LDL.LU R226, [R1+0x2e58] ;  /* 0x002e580001e27983 */ /* 0x000ea80000300800 */
[----:B------:R-:W3:Y:S04]  /*35780*/  LDL.LU R24, [R1+0x2e54] ;  /* 0x002e540001187983 */ /* 0x000ee80000300800 */
[----:B------:R-:W4:Y:S04]  /*35790*/  LDL.LU R224, [R1+0x2e50] ;  /* 0x002e500001e07983 */ /* 0x000f280000300800 */
[----:B------:R-:W4:Y:S01]  /*357a0*/  LDL.LU R225, [R1+0x2e4c] ;  /* 0x002e4c0001e17983 */ /* 0x000f220000300800 */
[----:B------:R-:W-:-:S03]  /*357b0*/  IMAD.MOV.U32 R235, RZ, RZ, R21 ;  /* 0x000000ffffeb7224 */ /* 0x000fc600078e0015 */
[----:B------:R-:W4:Y:S04]  /*357c0*/  LDL.LU R25, [R1+0x2e48] ;  /* 0x002e480001197983 */ /* 0x000f280000300800 */
[----:B------:R-:W4:Y:S04]  /*357d0*/  LDL.LU R20, [R1+0x2e44] ;  /* 0x002e440001147983 */ /* 0x000f280000300800 */
[----:B------:R-:W4:Y:S04]  /*357e0*/  LDL.LU R22, [R1+0x2e40] ;  /* 0x002e400001167983 */ /* 0x000f280000300800 */
[----:B------:R-:W4:Y:S04]  /*357f0*/  LDL.LU R21, [R1+0x2e3c] ;  /* 0x002e3c0001157983 */ /* 0x000f280000300800 */
[----:B------:R-:W-:Y:S04]  /*35800*/  LDS R208, [R241+UR7+0x40880] ;  /* 0x04088007f1d07984 */ /* 0x000fe80008000800 */
[----:B------:R-:W-:Y:S04]  /*35810*/  LDS R210, [R241+UR7+0x40c80] ;  /* 0x040c8007f1d27984 */ /* 0x000fe80008000800 */
[----:B------:R-:W-:Y:S04]  /*35820*/  LDS R209, [R243+UR7+0x40880] ;  /* 0x04088007f3d17984 */ /* 0x000fe80008000800 */
[----:B------:R-:W-:Y:S04]  /*35830*/  LDS R211, [R243+UR7+0x40c80] ;  /* 0x040c8007f3d37984 */ /* 0x000fe80008000800 */
[----:B------:R-:W-:Y:S04]  /*35840*/  LDS R53, [R240+UR7+0x40880] ;  /* 0x04088007f0357984 */ /* 0x000fe80008000800 */
[----:B------:R-:W1:Y:S01]  /*35850*/  LDS R55, [R240+UR7+0x40c80] ;  /* 0x040c8007f0377984 */ /* 0x000e620008000800 */
[----:B--2---:R-:W-:-:S02]  /*35860*/  IMAD.MOV.U32 R223, RZ, RZ, R226 ;  /* 0x000000ffffdf7224 */ /* 0x004fc400078e00e2 */
[----:B---3--:R-:W-:Y:S02]  /*35870*/  IMAD.MOV.U32 R222, RZ, RZ, R24 ;  /* 0x000000ffffde7224 */ /* 0x008fe400078e0018 */
[----:B----4-:R-:W-:Y:S02]  /*35880*/  IMAD.MOV.U32 R220, RZ, RZ, R224 ;  /* 0x000000ffffdc7224 */ /* 0x010fe400078e00e0 */
[----:B------:R-:W2:Y:S01]  /*35890*/  LDL.LU R224, [R1+0x2e38] ;  /* 0x002e380001e07983 */ /* 0x000ea20000300800 */
[----:B------:R-:W-:-:S03]  /*358a0*/  MOV R221, R225 ;  /* 0x000000e100dd7202 */ /* 0x000fc60000000f00 */
[----:B------:R-:W3:Y:S04]  /*358b0*/  LDL.LU R225, [R1+0x2e34] ;  /* 0x002e340001e17983 */ /* 0x000ee80000300800 */
[----:B------:R-:W4:Y:S04]  /*358c0*/  LDL.LU R24, [R1+0x2e30] ;  /* 0x002e300001187983 */ /* 0x000f280000300800 */
[----:B------:R-:W4:Y:S01]  /*358d0*/  LDL.LU R226, [R1+0x2e2c] ;  /* 0x002e2c0001e27983 */ /* 0x000f220000300800 */
[----:B------:R-:W-:Y:S01]  /*358e0*/  IMAD.MOV.U32 R69, RZ, RZ, R28 ;  /* 0x000000ffff457224 */ /* 0x000fe200078e001c */
[----:B------:R-:W-:Y:S01]  /*358f0*/  MOV R28, R22 ;  /* 0x00000016001c7202 */ /* 0x000fe20000000f00 */
[----:B------:R-:W-:Y:S01]  /*35900*/  IMAD.MOV.U32 R68, RZ, RZ, R29 ;  /* 0x000000ffff447224 */ /* 0x000fe200078e001d */
[----:B------:R-:W-:Y:S01]  /*35910*/  MOV R65, R30 ;  /* 0x0000001e00417202 */ /* 0x000fe20000000f00 */
[----:B------:R-:W4:Y:S01]  /*35920*/  LDL.LU R22, [R1+0x2e28] ;  /* 0x002e280001167983 */ /* 0x000f220000300800 */
[----:B------:R-:W-:-:S02]  /*35930*/  IMAD.MOV.U32 R29, RZ, RZ, R21 ;  /* 0x000000ffff1d7224 */ /* 0x000fc400078e0015 */
[----:B------:R-:W-:Y:S01]  /*35940*/  IMAD.MOV.U32 R64, RZ, RZ, R31 ;  /* 0x000000ffff407224 */ /* 0x000fe200078e001f */
[----:B------:R-:W4:Y:S01]  /*35950*/  LDL.LU R21, [R1+0x2e24] ;  /* 0x002e240001157983 */ /* 0x000f220000300800 */
[----:B------:R-:W-:Y:S01]  /*35960*/  IMAD.MOV.U32 R30, RZ, RZ, R20 ;  /* 0x000000ffff1e7224 */ /* 0x000fe200078e0014 */
[----:B------:R-:W-:Y:S02]  /*35970*/  MOV R31, R25 ;  /* 0x00000019001f7202 */ /* 0x000fe40000000f00 */
[----:B------:R-:W4:Y:S04]  /*35980*/  LDL.LU R20, [R1+0x2e20] ;  /* 0x002e200001147983 */ /* 0x000f280000300800 */
[----:B------:R-:W4:Y:S01]  /*35990*/  LDL.LU R25, [R1+0x2e1c] ;  /* 0x002e1c0001197983 */ /* 0x000f220000300800 */
[----:B--2---:R-:W-:Y:S01]  /*359a0*/  IMAD.MOV.U32 R43, RZ, RZ, R224 ;  /* 0x000000ffff2b7224 */ /* 0x004fe200078e00e0 */
[----:B---3--:R-:W-:Y:S01]  /*359b0*/  MOV R42, R225 ;  /* 0x000000e1002a7202 */ /* 0x008fe20000000f00 */
[----:B----4-:R-:W-:-:S02]  /*359c0*/  IMAD.MOV.U32 R40, RZ, RZ, R24 ;  /* 0x000000ffff287224 */ /* 0x010fc400078e0018 */
[----:B------:R-:W2:Y:S01]  /*359d0*/  LDL.LU R24, [R1+0x2e18] ;  /* 0x002e180001187983 */ /* 0x000ea20000300800 */
[----:B------:R-:W-:-:S03]  /*359e0*/  IMAD.MOV.U32 R41, RZ, RZ, R226 ;  /* 0x000000ffff297224 */ /* 0x000fc600078e00e2 */
[----:B------:R-:W3:Y:S04]  /*359f0*/  LDL.LU R226, [R1+0x2e14] ;  /* 0x002e140001e27983 */ /* 0x000ee80000300800 */
[----:B------:R-:W4:Y:S04]  /*35a00*/  LDL.LU R225, [R1+0x2e10] ;  /* 0x002e100001e17983 */ /* 0x000f280000300800 */
        /* <DEDUP_REMOVED lines=8> */
[----:B------:R-:W4:Y:S01]  /*35a90*/  LDL.LU R151, [R1+0xac] ;  /* 0x0000ac0001977983 */ /* 0x000f220000300800 */
[----:B------:R-:W-:Y:S01]  /*35aa0*/  MOV R140, R25 ;  /* 0x00000019008c7202 */ /* 0x000fe20000000f00 */
[----:B------:R-:W-:Y:S01]  /*35ab0*/  IMAD.MOV.U32 R141, RZ, RZ, R20 ;  /* 0x000000ffff8d7224 */ /* 0x000fe200078e0014 */
[----:B------:R-:W-:Y:S01]  /*35ac0*/  MOV R143, R22 ;  /* 0x00000016008f7202 */ /* 0x000fe20000000f00 */
[----:B------:R-:W-:-:S02]  /*35ad0*/  IMAD.MOV.U32 R142, RZ, RZ, R21 ;  /* 0x000000ffff8e7224 */ /* 0x000fc400078e0015 */
[----:B------:R-:W-:Y:S01]  /*35ae0*/  IMAD.MOV.U32 R228, RZ, RZ, R23 ;  /* 0x000000ffffe47224 */ /* 0x000fe200078e0017 */
[----:B------:R-:W-:Y:S01]  /*35af0*/  MOV R230, R27 ;  /* 0x0000001b00e67202 */ /* 0x000fe20000000f00 */
[----:B------:R-:W-:Y:S02]  /*35b00*/  IMAD.MOV.U32 R229, RZ, RZ, R26 ;  /* 0x000000ffffe57224 */ /* 0x000fe400078e001a */
[----:B------:R-:W-:Y:S02]  /*35b10*/  IMAD.MOV.U32 R231, RZ, RZ, R227 ;  /* 0x000000ffffe77224 */ /* 0x000fe400078e00e3 */
[----:B--2---:R-:W-:Y:S02]  /*35b20*/  IMAD.MOV.U32 R147, RZ, RZ, R24 ;  /* 0x000000ffff937224 */ /* 0x004fe400078e0018 */
[----:B---3--:R-:W-:Y:S01]  /*35b30*/  IMAD.MOV.U32 R146, RZ, RZ, R226 ;  /* 0x000000ffff927224 */ /* 0x008fe200078e00e2 */
[----:B----4-:R-:W-:Y:S01]  /*35b40*/  MOV R145, R225 ;  /* 0x000000e100917202 */ /* 0x010fe20000000f00 */
[----:B------:R-:W-:-:S02]  /*35b50*/  IMAD.MOV.U32 R144, RZ, RZ, R224 ;  /* 0x000000ffff907224 */ /* 0x000fc400078e00e0 */
[----:B------:R-:W2:Y:S04]  /*35b60*/  LDL.LU R224, [R1+0x2e08] ;  /* 0x002e080001e07983 */ /* 0x000ea80000300800 */
[----:B------:R-:W2:Y:S04]  /*35b70*/  LDL.LU R225, [R1+0x2e04] ;  /* 0x002e040001e17983 */ /* 0x000ea80000300800 */
[----:B------:R-:W2:Y:S04]  /*35b80*/  LDL.LU R226, [R1+0x2e00] ;  /* 0x002e000001e27983 */ /* 0x000ea80000300800 */
[----:B------:R-:W3:Y:S04]  /*35b90*/  LDL.LU R24, [R1+0x2dfc] ;  /* 0x002dfc0001187983 */ /* 0x000ee80000300800 */
[----:B------:R-:W3:Y:S04]  /*35ba0*/  LDL.LU R25, [R1+0x2df8] ;  /* 0x002df80001197983 */ /* 0x000ee80000300800 */
[----:B------:R-:W4:Y:S04]  /*35bb0*/  LDL.LU R20, [R1+0x2df4] ;  /* 0x002df40001147983 */ /* 0x000f280000300800 */
[----:B------:R-:W4:Y:S04]  /*35bc0*/  LDL.LU R21, [R1+0x2df0] ;  /* 0x002df00001157983 */ /* 0x000f280000300800 */
[----:B------:R-:W4:Y:S04]  /*35bd0*/  LDL.LU R22, [R1+0x2dec] ;  /* 0x002dec0001167983 */ /* 0x000f280000300800 */
[----:B------:R-:W4:Y:S04]  /*35be0*/  LDL.LU R23, [R1+0x2de8] ;  /* 0x002de80001177983 */ /* 0x000f280000300800 */
[----:B------:R-:W3:Y:S04]  /*35bf0*/  LDL.LU R26, [R1+0x2de4] ;  /* 0x002de400011a7983 */ /* 0x000ee80000300800 */
[----:B------:R-:W3:Y:S04]  /*35c00*/  LDL.LU R27, [R1+0x2de0] ;  /* 0x002de000011b7983 */ /* 0x000ee80000300800 */
[----:B------:R-:W2:Y:S01]  /*35c10*/  LDL.LU R227, [R1+0x2ddc] ;  /* 0x002ddc0001e37983 */ /* 0x000ea20000300800 */
[C---:B------:R-:W-:Y:S08]  /*35c20*/  HMMA.1688.F32.TF32 R152, R32.reuse, R6, R152 ;  /* 0x000000062098723c */ /* 0x040ff00000081098 */
[C---:B------:R-:W-:Y:S08]  /*35c30*/  HMMA.1688.F32.TF32 R148, R32.reuse, R94, R148 ;  /* 0x0000005e2094723c */ /* 0x040ff00000081094 */
[C---:B------:R-:W-:Y:S08]  /*35c40*/  HMMA.1688.F32.TF32 R144, R32.reuse, R90, R144 ;  /* 0x0000005a2090723c */ /* 0x040ff00000081090 */
[----:B------:R-:W-:Y:S01]  /*35c50*/  HMMA.1688.F32.TF32 R140, R32, R86, R140 ;  /* 0x00000056208c723c */ /* 0x000fe2000008108c */
[----:B-1----:R-:W-:Y:S01]  /*35c60*/  IMAD.MOV.U32 R84, RZ, RZ, R154 ;  /* 0x000000ffff547224 */ /* 0x002fe200078e009a */
[----:B------:R-:W-:-:S06]  /*35c70*/  MOV R85, R155 ;  /* 0x0000009b00557202 */ /* 0x000fcc0000000f00 */
[----:B------:R-:W-:Y:S01]  /*35c80*/  HMMA.1688.F32.TF32 R40, R32, R82, R40 ;  /* 0x000000522028723c */ /* 0x000fe20000081028 */
[----:B------:R-:W-:Y:S01]  /*35c90*/  MOV R81, R152 ;  /* 0x0000009800517202 */ /* 0x000fe20000000f00 */
[----:B------:R-:W-:Y:S01]  /*35ca0*/  IMAD.MOV.U32 R80, RZ, RZ, R153 ;  /* 0x000000ffff507224 */ /* 0x000fe200078e0099 */
[----:B------:R-:W-:Y:S01]  /*35cb0*/  MOV R57, R150 ;  /* 0x0000009600397202 */ /* 0x000fe20000000f00 */
[----:B------:R-:W-:-:S04]  /*35cc0*/  IMAD.MOV.U32 R56, RZ, RZ, R151 ;  /* 0x000000ffff387224 */ /* 0x000fc800078e0097 */
[----:B------:R-:W-:Y:S01]  /*35cd0*/  HMMA.1688.F32.TF32 R28, R32, R78, R28 ;  /* 0x0000004e201c723c */ /* 0x000fe2000008101c */
[----:B------:R-:W-:Y:S02]  /*35ce0*/  IMAD.MOV.U32 R61, RZ, RZ, R148 ;  /* 0x000000ffff3d7224 */ /* 0x000fe400078e0094 */
[----:B------:R-:W-:-:S05]  /*35cf0*/  IMAD.MOV.U32 R60, RZ, RZ, R149 ;  /* 0x000000ffff3c7224 */ /* 0x000fca00078e0095 */
[C---:B------:R-:W-:Y:S08]  /*35d00*/  HMMA.1688.F32.TF32 R220, R32.reuse, R74, R220 ;  /* 0x0000004a20dc723c */ /* 0x040ff000000810dc */
[C---:B------:R-:W-:Y:S08]  /*35d10*/  HMMA.1688.F32.TF32 R228, R32.reuse, R70, R228 ;  /* 0x0000004620e4723c */ /* 0x040ff000000810e4 */
[----:B--2---:R-:W-:Y:S01]  /*35d20*/  HMMA.1688.F32.TF32 R36, R32, R10, R224 ;  /* 0x0000000a2024723c */ /* 0x004fe200000810e0 */
[----:B------:R-:W-:-:S02]  /*35d30*/  IMAD.MOV.U32 R224, RZ, RZ, R242 ;  /* 0x000000ffffe07224 */ /* 0x000fc400078e00f2 */
[----:B------:R-:W2:Y:S04]  /*35d40*/  LDL.LU R242, [R1+0x2dd8] ;  /* 0x002dd80001f27983 */ /* 0x000ea80000300800 */
[----:B------:R-:W2:Y:S04]  /*35d50*/  LDL.LU.64 R154, [R1+0x2dd0] ;  /* 0x002dd000019a7983 */ /* 0x000ea80000300a00 */
[----:B------:R-:W2:Y:S04]  /*35d60*/  LDL.LU.64 R152, [R1+0x2dc8] ;  /* 0x002dc80001987983 */ /* 0x000ea80000300a00 */
[----:B------:R-:W2:Y:S04]  /*35d70*/  LDL.LU.64 R150, [R1+0x2dc0] ;  /* 0x002dc00001967983 */ /* 0x000ea80000300a00 */
[----:B------:R-:W2:Y:S04]  /*35d80*/  LDL.LU.64 R148, [R1+0x2db8] ;  /* 0x002db80001947983 */ /* 0x000ea80000300a00 */
[----:B------:R-:W-:Y:S04]  /*35d90*/  STL.64 [R1+0x200], R144 ;  /* 0x0002009001007387 */ /* 0x000fe80000100a00 */
[----:B------:R1:W-:Y:S04]  /*35da0*/  STL.64 [R1+0x208], R146 ;  /* 0x0002089201007387 */ /* 0x0003e80000100a00 */
[----:B-1----:R-:W4:Y:S04]  /*35db0*/  LDL.LU.64 R146, [R1+0x2db0] ;  /* 0x002db00001927983 */ /* 0x002f280000300a00 */
[----:B------:R-:W4:Y:S04]  /*35dc0*/  LDL.LU.64 R144, [R1+0x2da8] ;  /* 0x002da80001907983 */ /* 0x000f280000300a00 */
        /* <DEDUP_REMOVED lines=19> */
[----:B------:R-:W4:Y:S01]  /*35f00*/  LDL.LU.64 R228, [R1+0x2d58] ;  /* 0x002d580001e47983 */ /* 0x000f220000300a00 */
[----:B------:R-:W-:Y:S01]  /*35f10*/  MOV R225, R252 ;  /* 0x000000fc00e17202 */ /* 0x000fe20000000f00 */
[----:B------:R-:W-:-:S02]  /*35f20*/  IMAD.MOV.U32 R226, RZ, RZ, R2 ;  /* 0x000000ffffe27224 */ /* 0x000fc400078e0002 */
[----:B------:R-:W-:Y:S01]  /*35f30*/  IMAD.MOV.U32 R227, RZ, RZ, R0 ;  /* 0x000000ffffe37224 */ /* 0x000fe200078e0000 */
[C---:B------:R-:W-:Y:S08]  /*35f40*/  HMMA.1688.F32.TF32 R216, R32.reuse, R62, R216 ;  /* 0x0000003e20d8723c */ /* 0x040ff000000810d8 */
[----:B------:R-:W-:-:S15]  /*35f50*/  HMMA.1688.F32.TF32 R224, R32, R66, R224 ;  /* 0x0000004220e0723c */ /* 0x000fde00000810e0 */
[----:B------:R-:W-:-:S04]  /*35f60*/  NOP ;  /* 0x0000000000007918 */ /* 0x000fc80000000000 */
[----:B------:R-:W-:Y:S04]  /*35f70*/  STL.64 [R1+0x1a0], R224 ;  /* 0x0001a0e001007387 */ /* 0x000fe80000100a00 */
[----:B------:R1:W-:Y:S04]  /*35f80*/  STL.64 [R1+0x1a8], R226 ;  /* 0x0001a8e201007387 */ /* 0x0003e80000100a00 */
[----:B------:R-:W-:Y:S04]  /*35f90*/  STL.64 [R1+0x50], R216 ;  /* 0x000050d801007387 */ /* 0x000fe80000100a00 */
[----:B------:R3:W-:Y:S01]  /*35fa0*/  STL.64 [R1+0x58], R218 ;  /* 0x000058da01007387 */ /* 0x0007e20000100a00 */
[C---:B-1----:R-:W-:Y:S08]  /*35fb0*/  HMMA.1688.F32.TF32 R224, R32.reuse, R58, R212 ;  /* 0x0000003a20e0723c */ /* 0x042ff000000810d4 */
[C---:B---3--:R-:W-:Y:S11]  /*35fc0*/  HMMA.1688.F32.TF32 R216, R32.reuse, R246, R232 ;  /* 0x000000f620d8723c */ /* 0x048ff600000810e8 */
[----:B------:R-:W-:Y:S04]  /*35fd0*/  STL.64 [R1+0x80], R224 ;  /* 0x000080e001007387 */ /* 0x000fe80000100a00 */
[----:B------:R-:W-:Y:S04]  /*35fe0*/  STL.64 [R1+0x88], R226 ;  /* 0x000088e201007387 */ /* 0x000fe80000100a00 */
[----:B------:R-:W-:Y:S04]  /*35ff0*/  STL.64 [R1+0x100], R216 ;  /* 0x000100d801007387 */ /* 0x000fe80000100a00 */
[----:B------:R1:W-:Y:S01]  /*36000*/  STL.64 [R1+0x108], R218 ;  /* 0x000108da01007387 */ /* 0x0003e20000100a00 */
[-C--:B------:R-:W-:Y:S08]  /*36010*/  HMMA.1688.F32.TF32 R24, R32, R14.reuse, R24 ;  /* 0x0000000e2018723c */ /* 0x080ff00000081018 */
[C---:B------:R-:W-:Y:S08]  /*36020*/  HMMA.1688.F32.TF32 R196, R52.reuse, R14, R196 ;  /* 0x0000000e34c4723c */ /* 0x040ff000000810c4 */
[----:B------:R-:W-:Y:S08]  /*36030*/  HMMA.1688.F32.TF32 R200, R52, R10, R200 ;  /* 0x0000000a34c8723c */ /* 0x000ff000000810c8 */
[C---:B-1----:R-:W-:Y:S08]  /*36040*/  HMMA.1688.F32.TF32 R216, R208.reuse, R62, R176 ;  /* 0x0000003ed0d8723c */ /* 0x042ff000000810b0 */
[----:B--2---:R-:W-:Y:S01]  /*36050*/  HMMA.1688.F32.TF32 R148, R208, R90, R148 ;  /* 0x0000005ad094723c */ /* 0x004fe20000081094 */
[----:B------:R-:W-:-:S07]  /*36060*/  LOP3.LUT R252, R242, 0x40, RZ, 0x3c, !PT ;  /* 0x00000040f2fc7812 */ /* 0x000fce00078e3cff */
[-C--:B----4-:R-:W-:Y:S08]  /*36070*/  HMMA.1688.F32.TF32 R20, R32, R18.reuse, R20 ;  /* 0x000000122014723c */ /* 0x090ff00000081014 */
[C---:B------:R-:W-:Y:S08]  /*36080*/  HMMA.1688.F32.TF32 R192, R52.reuse, R18, R192 ;  /* 0x0000001234c0723c */ /* 0x040ff000000810c0 */
[C---:B------:R-:W-:Y:S08]  /*36090*/  HMMA.1688.F32.TF32 R232, R52.reuse, R94, R96 ;  /* 0x0000005e34e8723c */ /* 0x040ff00000081060 */
[C---:B------:R-:W-:Y:S08]  /*360a0*/  HMMA.1688.F32.TF32 R100, R52.reuse, R90, R100 ;  /* 0x0000005a3464723c */ /* 0x040ff00000081064 */
[----:B------:R-:W-:Y:S08]  /*360b0*/  HMMA.1688.F32.TF32 R96, R52, R86, R104 ;  /* 0x000000563460723c */ /* 0x000ff00000081068 */
[----:B------:R-:W-:Y:S01]  /*360c0*/  HMMA.1688.F32.TF32 R40, R208, R10, R40 ;  /* 0x0000000ad028723c */ /* 0x000fe20000081028 */
[----:B------:R-:W-:Y:S07]  /*360d0*/  LDSM.16.M88.4 R8, [R252+UR10+0x4000] ;  /* 0x0040000afc08783b */ /* 0x000fee0008000200 */
[----:B------:R-:W-:Y:S01]  /*360e0*/  HMMA.1688.F32.TF32 R212, R32, R238, R228 ;  /* 0x000000ee20d4723c */ /* 0x000fe200000810e4 */
[----:B------:R-:W-:Y:S04]  /*360f0*/  LDS R228, [R241+UR7+0x41080] ;  /* 0x04108007f1e47984 */ /* 0x000fe80008000800 */
[----:B------:R-:W-:Y:S03]  /*36100*/  LDS R230, [R241+UR7+0x41480] ;  /* 0x04148007f1e67984 */ /* 0x000fe60008000800 */
[C---:B------:R-:W-:Y:S01]  /*36110*/  HMMA.1688.F32.TF32 R28, R208.reuse, R14, R28 ;  /* 0x0000000ed01c723c */ /* 0x040fe2000008101c */
[----:B------:R-:W1:Y:S04]  /*36120*/  LDSM.16.M88.4 R12, [R252+UR10+0x2000] ;  /* 0x0020000afc0c783b */ /* 0x000e680008000200 */
[----:B------:R-:W-:Y:S03]  /*36130*/  LDS R229, [R243+UR7+0x41080] ;  /* 0x04108007f3e57984 */ /* 0x000fe60008000800 */
[C---:B------:R-:W-:Y:S01]  /*36140*/  HMMA.1688.F32.TF32 R32, R208.reuse, R18, R220 ;  /* 0x00000012d020723c */ /* 0x040fe200000810dc */
[----:B------:R-:W-:Y:S04]  /*36150*/  LDSM.16.M88.4 R16, [R252+UR10] ;  /* 0x0000000afc10783b */ /* 0x000fe80008000200 */
[----:B------:R-:W-:Y:S04]  /*36160*/  STL.64 [R1+0xf0], R212 ;  /* 0x0000f0d401007387 */ /* 0x000fe80000100a00 */
[----:B------:R2:W-:Y:S04]  /*36170*/  STL.64 [R1+0xf8], R214 ;  /* 0x0000f8d601007387 */ /* 0x0005e80000100a00 */
[----:B------:R-:W-:Y:S01]  /*36180*/  LDS R231, [R243+UR7+0x41480] ;  /* 0x04148007f3e77984 */ /* 0x000fe20008000800 */
[C---:B--2---:R-:W-:Y:S08]  /*36190*/  HMMA.1688.F32.TF32 R212, R208.reuse, R6, R140 ;  /* 0x00000006d0d4723c */ /* 0x044ff0000008108c */
[C---:B------:R-:W-:Y:S08]  /*361a0*/  HMMA.1688.F32.TF32 R140, R208.reuse, R94, R144 ;  /* 0x0000005ed08c723c */ /* 0x040ff00000081090 */
[C---:B------:R-:W-:Y:S03]  /*361b0*/  HMMA.1688.F32.TF32 R144, R208.reuse, R86, R152 ;  /* 0x00000056d090723c */ /* 0x040fe60000081098 */
[----:B------:R-:W-:Y:S04]  /*361c0*/  STL.64 [R1+0x190], R212 ;  /* 0x000190d401007387 */ /* 0x000fe80000100a00 */
[----:B------:R-:W-:Y:S04]  /*361d0*/  STL.64 [R1+0x198], R214 ;  /* 0x000198d601007387 */ /* 0x000fe80000100a00 */
[----:B------:R-:W-:Y:S04]  /*361e0*/  STL.64 [R1+0x180], R140 ;  /* 0x0001808c01007387 */ /* 0x000fe80000100a00 */
[----:B------:R2:W-:Y:S02]  /*361f0*/  STL.64 [R1+0x188], R142 ;  /* 0x0001888e01007387 */ /* 0x0005e40000100a00 */
[C---:B--2---:R-:W-:Y:S02]  /*36200*/  HMMA.1688.F32.TF32 R140, R208.reuse, R82, R156 ;  /* 0x00000052d08c723c */ /* 0x044fe4000008109c */
[----:B------:R-:W-:Y:S04]  /*36210*/  STL.64 [R1+0x170], R148 ;  /* 0x0001709401007387 */ /* 0x000fe80000100a00 */
[----:B------:R2:W-:Y:S04]  /*36220*/  STL.64 [R1+0x178], R150 ;  /* 0x0001789601007387 */ /* 0x0005e80000100a00 */
[----:B------:R-:W-:Y:S01]  /*36230*/  STL.64 [R1+0x160], R144 ;  /* 0x0001609001007387 */ /* 0x000fe20000100a00 */
[C---:B------:R-:W-:Y:S03]  /*36240*/  HMMA.1688.F32.TF32 R212, R208.reuse, R66, R172 ;  /* 0x00000042d0d4723c */ /* 0x040fe600000810ac */
[----:B------:R3:W-:Y:S05]  /*36250*/  STL.64 [R1+0x168], R146 ;  /* 0x0001689201007387 */ /* 0x0007ea0000100a00 */
[C---:B--2---:R-:W-:Y:S01]  /*36260*/  HMMA.1688.F32.TF32 R148, R208.reuse, R78, R160 ;  /* 0x0000004ed094723c */ /* 0x044fe200000810a0 */
[----:B------:R-:W-:Y:S04]  /*36270*/  STL.64 [R1+0x150], R140 ;  /* 0x0001508c01007387 */ /* 0x000fe80000100a00 */
[----:B------:R2:W-:Y:S03]  /*36280*/  STL.64 [R1+0x158], R142 ;  /* 0x0001588e01007387 */ /* 0x0005e60000100a00 */
[C---:B---3--:R-:W-:Y:S08]  /*36290*/  HMMA.1688.F32.TF32 R144, R208.reuse, R74, R164 ;  /* 0x0000004ad090723c */ /* 0x048ff000000810a4 */
[C---:B--2---:R-:W-:Y:S03]  /*362a0*/  HMMA.1688.F32.TF32 R140, R208.reuse, R70, R168 ;  /* 0x00000046d08c723c */ /* 0x044fe600000810a8 */
[----:B------:R-:W-:Y:S04]  /*362b0*/  STL.64 [R1+0x130], R148 ;  /* 0x0001309401007387 */ /* 0x000fe80000100a00 */
[----:B------:R-:W-:Y:S04]  /*362c0*/  STL.64 [R1+0x138], R150 ;  /* 0x0001389601007387 */ /* 0x000fe80000100a00 */
[----:B------:R-:W-:Y:S04]  /*362d0*/  STL.64 [R1+0x120], R144 ;  /* 0x0001209001007387 */ /* 0x000fe80000100a00 */
[----:B------:R-:W-:Y:S04]  /*362e0*/  STL.64 [R1+0x128], R146 ;  /* 0x0001289201007387 */ /* 0x000fe80000100a00 */
[----:B------:R-:W-:Y:S04]  /*362f0*/  STL [R1+0x2cc0], R212 ;  /* 0x002cc0d401007387 */ /* 0x000fe80000100800 */
[----:B------:R-:W-:Y:S04]  /*36300*/  STL.64 [R1+0x110], R140 ;  /* 0x0001108c01007387 */ /* 0x000fe80000100a00 */
[----:B------:R2:W-:Y:S04]  /*36310*/  STL.64 [R1+0x118], R142 ;  /* 0x0001188e01007387 */ /* 0x0005e80000100a00 */
[----:B------:R-:W-:Y:S04]  /*36320*/  LDS R144, [R241+UR7+0x41000] ;  /* 0x04100007f1907984 */ /* 0x000fe80008000800 */
[----:B------:R-:W-:Y:S01]  /*36330*/  LDS R146, [R241+UR7+0x41400] ;  /* 0x04140007f1927984 */ /* 0x000fe20008000800 */
[C---:B--2---:R-:W-:Y:S03]  /*36340*/  HMMA.1688.F32.TF32 R140, R208.reuse, R238, R188 ;  /* 0x000000eed08c723c */ /* 0x044fe600000810bc */
[----:B------:R-:W-:Y:S04]  /*36350*/  LDS R145, [R243+UR7+0x41000] ;  /* 0x04100007f3917984 */ /* 0x000fe80008000800 */
[----:B------:R-:W2:Y:S04]  /*36360*/  LDS R147, [R243+UR7+0x41400] ;  /* 0x04140007f3937984 */ /* 0x000ea80008000800 */
[----:B------:R3:W-:Y:S04]  /*36370*/  STL [R1+0x2cbc], R213 ;  /* 0x002cbcd501007387 */ /* 0x0007e80000100800 */
[----:B------:R-:W-:Y:S04]  /*36380*/  STL [R1+0x2cb8], R214 ;  /* 0x002cb8d601007387 */ /* 0x000fe80000100800 */
[----:B------:R4:W-:Y:S04]  /*36390*/  STL [R1+0x2cb4], R215 ;  /* 0x002cb4d701007387 */ /* 0x0009e80000100800 */
[----:B------:R-:W-:Y:S01]  /*363a0*/  STL [R1+0x2cd0], R216 ;  /* 0x002cd0d801007387 */ /* 0x000fe20000100800 */
[----:B------:R-:W-:Y:S03]  /*363b0*/  HMMA.1688.F32.TF32 R220, R208, R58, R180 ;  /* 0x0000003ad0dc723c */ /* 0x000fe600000810b4 */
[----:B------:R-:W-:Y:S04]  /*363c0*/  STL [R1+0x2ccc], R217 ;  /* 0x002cccd901007387 */ /* 0x000fe80000100800 */
[----:B------:R-:W-:Y:S04]  /*363d0*/  STL [R1+0x2cc8], R218 ;  /* 0x002cc8da01007387 */ /* 0x000fe80000100800 */
[----:B------:R-:W-:Y:S04]  /*363e0*/  STL [R1+0x2cc4], R219 ;  /* 0x002cc4db01007387 */ /* 0x000fe80000100800 */
[----:B------:R-:W-:Y:S04]  /*363f0*/  STL.64 [R1+0xe0], R140 ;  /* 0x0000e08c01007387 */ /* 0x000fe80000100a00 */
[----:B------:R-:W-:Y:S04]  /*36400*/  STL.64 [R1+0xe8], R142 ;  /* 0x0000e88e01007387 */ /* 0x000fe80000100a00 */
[----:B------:R-:W-:Y:S04]  /*36410*/  LDS R180, [R3+UR7+0x41000] ;  /* 0x0410000703b47984 */ /* 0x000fe80008000800 */
[----:B------:R-:W-:Y:S04]  /*36420*/  LDS R182, [R3+UR7+0x41400] ;  /* 0x0414000703b67984 */ /* 0x000fe80008000800 */
[----:B------:R-:W-:Y:S04]  /*36430*/  LDS R181, [R240+UR7+0x41000] ;  /* 0x04100007f0b57984 */ /* 0x000fe80008000800 */
[----:B------:R-:W2:Y:S01]  /*36440*/  LDS R183, [R240+UR7+0x41400] ;  /* 0x04140007f0b77984 */ /* 0x000ea20008000800 */
[C---:B------:R-:W-:Y:S03]  /*36450*/  HMMA.1688.F32.TF32 R4, R52.reuse, R6, R204 ;  /* 0x000000063404723c */ /* 0x040fe600000810cc */
[----:B------:R-:W-:Y:S04]  /*36460*/  STL [R1+0x2ba0], R242 ;  /* 0x002ba0f201007387 */ /* 0x000fe80000100800 */
[----:B------:R-:W-:Y:S04]  /*36470*/  STL [R1+0x2ca4], R241 ;  /* 0x002ca4f101007387 */ /* 0x000fe80000100800 */
[----:B------:R3:W-:Y:S04]  /*36480*/  STL [R1+0x2ca8], R243 ;  /* 0x002ca8f301007387 */ /* 0x0007e80000100800 */
[----:B------:R-:W-:Y:S01]  /*36490*/  STL [R1+0x2c88], R240 ;  /* 0x002c88f001007387 */ /* 0x000fe20000100800 */
[----:B------:R-:W-:Y:S03]  /*364a0*/  HMMA.1688.F32.TF32 R104, R52, R82, R108 ;  /* 0x000000523468723c */ /* 0x000fe6000008106c */
[----:B-1----:R-:W-:Y:S01]  /*364b0*/  STL [R1+0x2c90], R14 ;  /* 0x002c900e01007387 */ /* 0x002fe20000100800 */
[----:B------:R-:W-:-:S03]  /*364c0*/  MOV R212, R100 ;  /* 0x0000006400d47202 */ /* 0x000fc60000000f00 */
[----:B------:R-:W-:Y:S01]  /*364d0*/  STL [R1+0x2c8c], R15 ;  /* 0x002c8c0f01007387 */ /* 0x000fe20000100800 */
[----:B---3--:R-:W-:Y:S01]  /*364e0*/  IMAD.MOV.U32 R213, RZ, RZ, R101 ;  /* 0x000000ffffd57224 */ /* 0x008fe200078e0065 */
[----:B----4-:R-:W-:Y:S02]  /*364f0*/  MOV R215, R103 ;  /* 0x0000006700d77202 */ /* 0x010fe40000000f00 */
[----:B------:R-:W-:Y:S01]  /*36500*/  STL [R1+0x2ca0], R10 ;  /* 0x002ca00a01007387 */ /* 0x000fe20000100800 */
[----:B------:R-:W-:-:S03]  /*36510*/  IMAD.MOV.U32 R214, RZ, RZ, R102 ;  /* 0x000000ffffd67224 */ /* 0x000fc600078e0066 */
[----:B------:R-:W-:Y:S01]  /*36520*/  STL [R1+0x2c94], R11 ;  /* 0x002c940b01007387 */ /* 0x000fe20000100800 */
[----:B------:R-:W-:Y:S01]  /*36530*/  HMMA.1688.F32.TF32 R100, R52, R78, R112 ;  /* 0x0000004e3464723c */ /* 0x000fe20000081070 */
[----:B------:R-:W-:Y:S02]  /*36540*/  MOV R243, R98 ;  /* 0x0000006200f37202 */ /* 0x000fe40000000f00 */
[----:B------:R1:W-:Y:S01]  /*36550*/  STL [R1+0x2cb0], R234 ;  /* 0x002cb0ea01007387 */ /* 0x0003e20000100800 */
[----:B------:R-:W-:-:S03]  /*36560*/  IMAD.MOV.U32 R241, RZ, RZ, R99 ;  /* 0x000000fffff17224 */ /* 0x000fc600078e0063 */
[----:B------:R3:W-:Y:S01]  /*36570*/  STL [R1+0x2cac], R235 ;  /* 0x002caceb01007387 */ /* 0x0007e20000100800 */
[----:B-1----:R-:W-:Y:S02]  /*36580*/  IMAD.MOV.U32 R234, RZ, RZ, R96 ;  /* 0x000000ffffea7224 */ /* 0x002fe400078e0060 */
[----:B---3--:R-:W-:Y:S02]  /*36590*/  IMAD.MOV.U32 R235, RZ, RZ, R97 ;  /* 0x000000ffffeb7224 */ /* 0x008fe400078e0061 */
[----:B------:R-:W-:Y:S01]  /*365a0*/  HMMA.1688.F32.TF32 R96, R52, R74, R116 ;  /* 0x0000004a3460723c */ /* 0x000fe20000081074 */
[----:B------:R-:W-:Y:S01]  /*365b0*/  IMAD.MOV.U32 R216, RZ, RZ, R4 ;  /* 0x000000ffffd87224 */ /* 0x000fe200078e0004 */
[----:B------:R-:W-:Y:S01]  /*365c0*/  MOV R217, R5 ;  /* 0x0000000500d97202 */ /* 0x000fe20000000f00 */
[----:B------:R-:W-:Y:S01]  /*365d0*/  IMAD.MOV.U32 R218, RZ, RZ, R6 ;  /* 0x000000ffffda7224 */ /* 0x000fe200078e0006 */
[----:B------:R-:W-:Y:S01]  /*365e0*/  LDS R4, [R3+UR7+0x41080] ;  /* 0x0410800703047984 */ /* 0x000fe20008000800 */
[----:B------:R-:W-:-:S03]  /*365f0*/  IMAD.MOV.U32 R219, RZ, RZ, R7 ;  /* 0x000000ffffdb7224 */ /* 0x000fc600078e0007 */
[----:B--2---:R-:W-:Y:S01]  /*36600*/  HMMA.1688.F32.TF32 R44, R144, R16, R44 ;  /* 0x00000010902c723c */ /* 0x004fe2000008102c */
[----:B------:R-:W-:Y:S04]  /*36610*/  LDS R6, [R3+UR7+0x41480] ;  /* 0x0414800703067984 */ /* 0x000fe80008000800 */
[----:B------:R-:W-:Y:S04]  /*36620*/  LDS R5, [R240+UR7+0x41080] ;  /* 0x04108007f0057984 */ /* 0x000fe80008000800 */
[----:B------:R-:W1:Y:S04]  /*36630*/  LDS R7, [R240+UR7+0x41480] ;  /* 0x04148007f0077984 */ /* 0x000e680008000800 */
[----:B------:R-:W-:Y:S04]  /*36640*/  STL.64 [R1+0xa0], R104 ;  /* 0x0000a06801007387 */ /* 0x000fe80000100a00 */
[----:B------:R2:W-:Y:S04]  /*36650*/  STL.64 [R1+0xa8], R106 ;  /* 0x0000a86a01007387 */ /* 0x0005e80000100a00 */
[----:B------:R-:W-:Y:S04]  /*36660*/  STL.64 [R1+0x90], R100 ;  /* 0x0000906401007387 */ /* 0x000fe80000100a00 */
[----:B------:R3:W-:Y:S01]  /*36670*/  STL.64 [R1+0x98], R102 ;  /* 0x0000986601007387 */ /* 0x0007e20000100a00 */
[C---:B--2---:R-:W-:Y:S03]  /*36680*/  HMMA.1688.F32.TF32 R104, R52.reuse, R70, R120 ;  /* 0x000000463468723c */ /* 0x044fe60000081078 */
[----:B------:R-:W-:Y:S04]  /*36690*/  STL.64 [R1+0x70], R96 ;  /* 0x0000706001007387 */ /* 0x000fe80000100a00 */
[----:B------:R2:W-:Y:S01]  /*366a0*/  STL.64 [R1+0x78], R98 ;  /* 0x0000786201007387 */ /* 0x0005e20000100a00 */
[----:B------:R-:W-:Y:S01]  /*366b0*/  IMAD.MOV.U32 R140, RZ, RZ, R245 ;  /* 0x000000ffff8c7224 */ /* 0x000fe200078e00f5 */
[----:B---3--:R-:W-:Y:S01]  /*366c0*/  HMMA.1688.F32.TF32 R100, R52, R66, R124 ;  /* 0x000000423464723c */ /* 0x008fe2000008107c */
[----:B------:R-:W-:Y:S01]  /*366d0*/  IMAD.MOV.U32 R141, RZ, RZ, R244 ;  /* 0x000000ffff8d7224 */ /* 0x000fe200078e00f4 */
[----:B------:R-:W-:Y:S01]  /*366e0*/  MOV R142, R237 ;  /* 0x000000ed008e7202 */ /* 0x000fe20000000f00 */
[----:B------:R-:W-:-:S05]  /*366f0*/  IMAD.MOV.U32 R143, RZ, RZ, R236 ;  /* 0x000000ffff8f7224 */ /* 0x000fca00078e00ec */
[----:B--2---:R-:W-:Y:S01]  /*36700*/  HMMA.1688.F32.TF32 R96, R52, R62, R128 ;  /* 0x0000003e3460723c */ /* 0x004fe20000081080 */
[----:B------:R-:W-:Y:S01]  /*36710*/  IMAD.MOV.U32 R11, RZ, RZ, R44 ;  /* 0x000000ffff0b7224 */ /* 0x000fe200078e002c */
[----:B------:R-:W-:Y:S01]  /*36720*/  MOV R14, R45 ;  /* 0x0000002d000e7202 */ /* 0x000fe20000000f00 */
[----:B------:R-:W-:Y:S02]  /*36730*/  IMAD.MOV.U32 R15, RZ, RZ, R46 ;  /* 0x000000ffff0f7224 */ /* 0x000fe400078e002e */
[----:B------:R-:W-:-:S03]  /*36740*/  IMAD.MOV.U32 R240, RZ, RZ, R47 ;  /* 0x000000fffff07224 */ /* 0x000fc600078e002f */
[-C--:B------:R-:W-:Y:S08]  /*36750*/  HMMA.1688.F32.TF32 R224, R208, R246.reuse, R184 ;  /* 0x000000f6d0e0723c */ /* 0x080ff000000810b8 */
[C---:B------:R-:W-:Y:S08]  /*36760*/  HMMA.1688.F32.TF32 R244, R52.reuse, R246, R136 ;  /* 0x000000f634f4723c */ /* 0x040ff00000081088 */
[----:B------:R-:W-:Y:S01]  /*36770*/  HMMA.1688.F32.TF32 R236, R52, R238, R48 ;  /* 0x000000ee34ec723c */ /* 0x000fe20000081030 */
[----:B------:R-:W-:Y:S07]  /*36780*/  STL.64 [R1+0x60], R104 ;  /* 0x0000606801007387 */ /* 0x000fee0000100a00 */
[----:B------:R-:W-:Y:S08]  /*36790*/  HMMA.1688.F32.TF32 R44, R180, R16, R20 ;  /* 0x00000010b42c723c */ /* 0x000ff00000081014 */
[-C--:B------:R-:W-:Y:S08]  /*367a0*/  HMMA.1688.F32.TF32 R248, R144, R12.reuse, R248 ;  /* 0x0000000c90f8723c */ /* 0x080ff000000810f8 */
[-C--:B------:R-:W-:Y:S08]  /*367b0*/  HMMA.1688.F32.TF32 R24, R180, R12.reuse, R24 ;  /* 0x0000000cb418723c */ /* 0x080ff00000081018 */
[----:B------:R-:W-:Y:S08]  /*367c0*/  HMMA.1688.F32.TF32 R28, R228, R12, R28 ;  /* 0x0000000ce41c723c */ /* 0x000ff0000008101c */
[----:B------:R-:W-:Y:S01]  /*367d0*/  HMMA.1688.F32.TF32 R36, R180, R8, R36 ;  /* 0x00000008b424723c */ /* 0x000fe20000081024 */
[----:B------:R-:W-:Y:S01]  /*367e0*/  MOV R148, R81 ;  /* 0x0000005100947202 */ /* 0x000fe20000000f00 */
[----:B------:R-:W-:Y:S01]  /*367f0*/  IMAD.MOV.U32 R149, RZ, RZ, R80 ;  /* 0x000000ffff957224 */ /* 0x000fe200078e0050 */
[----:B------:R-:W-:Y:S01]  /*36800*/  MOV R151, R85 ;  /* 0x0000005500977202 */ /* 0x000fe20000000f00 */
[----:B------:R-:W-:Y:S01]  /*36810*/  IMAD.MOV.U32 R150, RZ, RZ, R84 ;  /* 0x000000ffff967224 */ /* 0x000fe200078e0054 */
[----:B------:R-:W-:Y:S01]  /*36820*/  MOV R161, R89 ;  /* 0x0000005900a17202 */ /* 0x000fe20000000f00 */
[----:B------:R-:W-:Y:S01]  /*36830*/  IMAD.MOV.U32 R160, RZ, RZ, R93 ;  /* 0x000000ffffa07224 */ /* 0x000fe200078e005d */
[----:B------:R-:W-:Y:S01]  /*36840*/  MOV R157, R68 ;  /* 0x00000044009d7202 */ /* 0x000fe20000000f00 */
[----:B------:R-:W-:Y:S01]  /*36850*/  HMMA.1688.F32.TF32 R20, R228, R16, R32 ;  /* 0x00000010e414723c */ /* 0x000fe20000081020 */
[----:B------:R-:W-:Y:S04]  /*36860*/  STL.64 [R1+0x68], R106 ;  /* 0x0000686a01007387 */ /* 0x000fe80000100a00 */
[----:B------:R-:W-:Y:S04]  /*36870*/  STL.64 [R1+0x30], R96 ;  /* 0x0000306001007387 */ /* 0x000fe80000100a00 */
[----:B------:R-:W-:Y:S04]  /*36880*/  STL.64 [R1+0x40], R100 ;  /* 0x0000406401007387 */ /* 0x000fe80000100a00 */
[----:B------:R-:W-:Y:S04]  /*36890*/  STL.64 [R1+0x48], R102 ;  /* 0x0000486601007387 */ /* 0x000fe80000100a00 */
[----:B------:R-:W-:Y:S04]  /*368a0*/  STL [R1+0x38], R98 ;  /* 0x0000386201007387 */ /* 0x000fe80000100800 */
[----:B------:R-:W-:Y:S04]  /*368b0*/  STL.64 [R1+0x2c48], R246 ;  /* 0x002c48f601007387 */ /* 0x000fe80000100a00 */
[----:B------:R-:W-:Y:S04]  /*368c0*/  STL.64 [R1+0x2c40], R244 ;  /* 0x002c40f401007387 */ /* 0x000fe80000100a00 */
[----:B------:R-:W-:Y:S04]  /*368d0*/  STL.64 [R1+0x2c58], R238 ;  /* 0x002c58ee01007387 */ /* 0x000fe80000100a00 */
[----:B------:R-:W-:Y:S04]  /*368e0*/  STL.64 [R1+0x2c50], R236 ;  /* 0x002c50ec01007387 */ /* 0x000fe80000100a00 */
[----:B------:R-:W-:Y:S04]  /*368f0*/  STL.64 [R1+0x2c38], R22 ;  /* 0x002c381601007387 */ /* 0x000fe80000100a00 */
[----:B------:R-:W-:Y:S04]  /*36900*/  STL.64 [R1+0x300], R44 ;  /* 0x0003002c01007387 */ /* 0x000fe80000100a00 */
[----:B------:R-:W-:Y:S04]  /*36910*/  STL.64 [R1+0x308], R46 ;  /* 0x0003082e01007387 */ /* 0x000fe80000100a00 */
[----:B------:R1:W-:Y:S01]  /*36920*/  STL.64 [R1+0x2c30], R20 ;  /* 0x002c301401007387 */ /* 0x0003e20000100a00 */
[----:B------:R-:W-:Y:S01]  /*36930*/  HMMA.1688.F32.TF32 R32, R144, R8, R140 ;  /* 0x000000089020723c */ /* 0x000fe2000008108c */
[----:B------:R-:W-:-:S02]  /*36940*/  IMAD.MOV.U32 R162, RZ, RZ, R92 ;  /* 0x000000ffffa27224 */ /* 0x000fc400078e005c */
[----:B------:R-:W-:Y:S01]  /*36950*/  IMAD.MOV.U32 R163, RZ, RZ, R88 ;  /* 0x000000ffffa37224 */ /* 0x000fe200078e0058 */
[----:B------:R-:W2:Y:S01]  /*36960*/  LDSM.16.M88.4 R44, [R252+UR10+0x6000] ;  /* 0x0060000afc2c783b */ /* 0x000ea20008000200 */
[----:B------:R-:W-:Y:S01]  /*36970*/  IMAD.MOV.U32 R10, RZ, RZ, R99 ;  /* 0x000000ffff0a7224 */ /* 0x000fe200078e0063 */
[----:B------:R-:W-:Y:S01]  /*36980*/  MOV R152, R61 ;  /* 0x0000003d00987202 */ /* 0x000fe20000000f00 */
[----:B------:R-:W-:Y:S01]  /*36990*/  IMAD.MOV.U32 R156, RZ, RZ, R69 ;  /* 0x000000ffff9c7224 */ /* 0x000fe200078e0045 */
[----:B------:R-:W-:Y:S01]  /*369a0*/  MOV R155, R56 ;  /* 0x00000038009b7202 */ /* 0x000fe20000000f00 */
[----:B------:R-:W-:Y:S01]  /*369b0*/  IMAD.MOV.U32 R158, RZ, RZ, R65 ;  /* 0x000000ffff9e7224 */ /* 0x000fe200078e0041 */
[----:B------:R-:W-:Y:S01]  /*369c0*/  LDSM.16.M88.4 R48, [R252+UR10+0x8000] ;  /* 0x0080000afc30783b */ /* 0x000fe20008000200 */
[C---:B-1----:R-:W-:Y:S03]  /*369d0*/  HMMA.1688.F32.TF32 R20, R4.reuse, R16, R192 ;  /* 0x000000100414723c */ /* 0x042fe600000810c0 */
[----:B------:R1:W-:Y:S01]  /*369e0*/  STL.64 [R1+0x2c70], R18 ;  /* 0x002c701201007387 */ /* 0x0003e20000100a00 */
[----:B------:R-:W-:Y:S01]  /*369f0*/  IMAD.MOV.U32 R140, RZ, RZ, R72 ;  /* 0x000000ffff8c7224 */ /* 0x000fe200078e0048 */
[----:B------:R-:W-:Y:S01]  /*36a00*/  MOV R142, R76 ;  /* 0x0000004c008e7202 */ /* 0x000fe20000000f00 */
[----:B------:R-:W-:Y:S01]  /*36a10*/  IMAD.MOV.U32 R141, RZ, RZ, R73 ;  /* 0x000000ffff8d7224 */ /* 0x000fe200078e0049 */
[----:B------:R-:W-:Y:S01]  /*36a20*/  LDSM.16.M88.4 R68, [R252+UR10+0x12000] ;  /* 0x0120000afc44783b */ /* 0x000fe20008000200 */
[C---:B-1----:R-:W-:Y:S11]  /*36a30*/  HMMA.1688.F32.TF32 R16, R4.reuse, R12, R196 ;  /* 0x0000000c0410723c */ /* 0x042ff600000810c4 */
[----:B------:R-:W-:Y:S04]  /*36a40*/  STL.64 [R1+0x330], R20 ;  /* 0x0003301401007387 */ /* 0x000fe80000100a00 */
[----:B------:R-:W-:Y:S04]  /*36a50*/  STL.64 [R1+0x338], R22 ;  /* 0x0003381601007387 */ /* 0x000fe80000100a00 */
[----:B------:R-:W-:Y:S04]  /*36a60*/  STL.64 [R1+0x2c68], R250 ;  /* 0x002c68fa01007387 */ /* 0x000fe80000100a00 */
[----:B------:R-:W-:Y:S04]  /*36a70*/  STL.64 [R1+0x2c60], R248 ;  /* 0x002c60f801007387 */ /* 0x000fe80000100a00 */
[----:B------:R-:W-:Y:S04]  /*36a80*/  STL [R1+0x2bc0], R24 ;  /* 0x002bc01801007387 */ /* 0x000fe80000100800 */
[----:B------:R-:W-:Y:S04]  /*36a90*/  STL [R1+0x2bbc], R25 ;  /* 0x002bbc1901007387 */ /* 0x000fe80000100800 */
[----:B------:R-:W-:Y:S04]  /*36aa0*/  STL [R1+0x2bb8], R26 ;  /* 0x002bb81a01007387 */ /* 0x000fe80000100800 */
[----:B------:R-:W-:Y:S04]  /*36ab0*/  STL [R1+0x2bb4], R27 ;  /* 0x002bb41b01007387 */ /* 0x000fe80000100800 */
[----:B------:R-:W-:Y:S04]  /*36ac0*/  STL.64 [R1+0x2c80], R30 ;  /* 0x002c801e01007387 */ /* 0x000fe80000100a00 */
[----:B------:R-:W-:Y:S04]  /*36ad0*/  STL.64 [R1+0x2c78], R28 ;  /* 0x002c781c01007387 */ /* 0x000fe80000100a00 */
[----:B------:R1:W-:Y:S02]  /*36ae0*/  STL.64 [R1+0x2c98], R14 ;  /* 0x002c980e01007387 */ /* 0x0003e40000100a00 */
[----:B-1----:R-:W-:Y:S02]  /*36af0*/  HMMA.1688.F32.TF32 R12, R4, R8, R200 ;  /* 0x00000008040c723c */ /* 0x002fe400000810c8 */
[----:B------:R-:W-:Y:S04]  /*36b00*/  STL.64 [R1+0x320], R16 ;  /* 0x0003201001007387 */ /* 0x000fe80000100a00 */
[----:B------:R-:W-:Y:S04]  /*36b10*/  STL.64 [R1+0x328], R18 ;  /* 0x0003281201007387 */ /* 0x000fe80000100a00 */
[----:B------:R-:W-:Y:S04]  /*36b20*/  STL [R1+0x2bd0], R36 ;  /* 0x002bd02401007387 */ /* 0x000fe80000100800 */
[----:B------:R-:W-:Y:S04]  /*36b30*/  STL [R1+0x2bcc], R37 ;  /* 0x002bcc2501007387 */ /* 0x000fe80000100800 */
[----:B------:R-:W-:Y:S04]  /*36b40*/  STL [R1+0x2bc8], R38 ;  /* 0x002bc82601007387 */ /* 0x000fe80000100800 */
[----:B------:R-:W-:Y:S04]  /*36b50*/  STL [R1+0x2bc4], R39 ;  /* 0x002bc42701007387 */ /* 0x000fe80000100800 */
[----:B------:R-:W3:Y:S04]  /*36b60*/  LDL.LU R81, [R1+0x2d50] ;  /* 0x002d500001517983 */ /* 0x000ee80000300800 */
[----:B------:R-:W-:Y:S04]  /*36b70*/  STL.64 [R1+0x310], R12 ;  /* 0x0003100c01007387 */ /* 0x000fe80000100a00 */
[----:B------:R-:W-:Y:S04]  /*36b80*/  STL.64 [R1+0x318], R14 ;  /* 0x0003180e01007387 */ /* 0x000fe80000100a00 */
[----:B------:R-:W4:Y:S04]  /*36b90*/  LDL.LU R80, [R1+0x2d4c] ;  /* 0x002d4c0001507983 */ /* 0x000f280000300800 */
[----:B------:R-:W2:Y:S01]  /*36ba0*/  LDL.LU R84, [R1+0x2d48] ;  /* 0x002d480001547983 */ /* 0x000ea20000300800 */
[----:B------:R-:W-:-:S03]  /*36bb0*/  IMAD.MOV.U32 R143, RZ, RZ, R77 ;  /* 0x000000ffff8f7224 */ /* 0x000fc600078e004d */
[----:B------:R-:W2:Y:S04]  /*36bc0*/  LDL.LU R85, [R1+0x2d44] ;  /* 0x002d440001557983 */ /* 0x000ea80000300800 */
[----:B------:R-:W2:Y:S04]  /*36bd0*/  LDL.LU R72, [R1+0x2d40] ;  /* 0x002d400001487983 */ /* 0x000ea80000300800 */
[----:B------:R-:W2:Y:S04]  /*36be0*/  LDL.LU R73, [R1+0x2d3c] ;  /* 0x002d3c0001497983 */ /* 0x000ea80000300800 */
[----:B------:R-:W2:Y:S04]  /*36bf0*/  LDL.LU R76, [R1+0x2d38] ;  /* 0x002d3800014c7983 */ /* 0x000ea80000300800 */
[----:B------:R-:W2:Y:S04]  /*36c00*/  LDL.LU R77, [R1+0x2d34] ;  /* 0x002d3400014d7983 */ /* 0x000ea80000300800 */
[----:B------:R-:W2:Y:S04]  /*36c10*/  LDL.LU R93, [R1+0x2d30] ;  /* 0x002d3000015d7983 */ /* 0x000ea80000300800 */
[----:B------:R-:W2:Y:S04]  /*36c20*/  LDL.LU R89, [R1+0x2d2c] ;  /* 0x002d2c0001597983 */ /* 0x000ea80000300800 */
[----:B------:R-:W2:Y:S04]  /*36c30*/  LDL.LU R92, [R1+0x2d28] ;  /* 0x002d2800015c7983 */ /* 0x000ea80000300800 */
[----:B------:R-:W2:Y:S01]  /*36c40*/  LDL.LU R88, [R1+0x2d24] ;  /* 0x002d240001587983 */ /* 0x000ea20000300800 */
[----:B---3--:R-:W-:Y:S01]  /*36c50*/  MOV R167, R81 ;  /* 0x0000005100a77202 */ /* 0x008fe20000000f00 */
[----:B----4-:R-:W-:-:S02]  /*36c60*/  IMAD.MOV.U32 R166, RZ, RZ, R80 ;  /* 0x000000ffffa67224 */ /* 0x010fc400078e0050 */
[----:B--2---:R-:W-:Y:S01]  /*36c70*/  IMAD.MOV.U32 R165, RZ, RZ, R84 ;  /* 0x000000ffffa57224 */ /* 0x004fe200078e0054 */
[----:B------:R-:W-:Y:S02]  /*36c80*/  MOV R164, R85 ;  /* 0x0000005500a47202 */ /* 0x000fe40000000f00 */
[----:B------:R-:W2:Y:S04]  /*36c90*/  LDL.LU R85, [R1+0x2d20] ;  /* 0x002d200001557983 */ /* 0x000ea80000300800 */
[----:B------:R-:W3:Y:S04]  /*36ca0*/  LDL.LU R84, [R1+0x2d1c] ;  /* 0x002d1c0001547983 */ /* 0x000ee80000300800 */
[----:B------:R-:W4:Y:S04]  /*36cb0*/  LDL.LU R80, [R1+0x2d18] ;  /* 0x002d180001507983 */ /* 0x000f280000300800 */
[----:B------:R-:W4:Y:S01]  /*36cc0*/  LDL.LU R81, [R1+0x2d14] ;  /* 0x002d140001517983 */ /* 0x000f220000300800 */
[----:B------:R-:W-:Y:S01]  /*36cd0*/  IMAD.MOV.U32 R175, RZ, RZ, R93 ;  /* 0x000000ffffaf7224 */ /* 0x000fe200078e005d */
[----:B------:R-:W-:Y:S01]  /*36ce0*/  MOV R174, R89 ;  /* 0x0000005900ae7202 */ /* 0x000fe20000000f00 */
[----:B------:R-:W-:-:S02]  /*36cf0*/  IMAD.MOV.U32 R172, RZ, RZ, R92 ;  /* 0x000000ffffac7224 */ /* 0x000fc400078e005c */
[----:B------:R-:W4:Y:S01]  /*36d00*/  LDL.LU R92, [R1+0x2d10] ;  /* 0x002d1000015c7983 */ /* 0x000f220000300800 */
[----:B------:R-:W-:-:S03]  /*36d10*/  IMAD.MOV.U32 R173, RZ, RZ, R88 ;  /* 0x000000ffffad7224 */ /* 0x000fc600078e0058 */
[----:B------:R-:W4:Y:S04]  /*36d20*/  LDL.LU R88, [R1+0x2d0c] ;  /* 0x002d0c0001587983 */ /* 0x000f280000300800 */
[----:B------:R-:W4:Y:S04]  /*36d30*/  LDL.LU R89, [R1+0x2d08] ;  /* 0x002d080001597983 */ /* 0x000f280000300800 */
[----:B------:R-:W4:Y:S01]  /*36d40*/  LDL.LU R93, [R1+0x2d04] ;  /* 0x002d0400015d7983 */ /* 0x000f220000300800 */
[----:B--2---:R-:W-:Y:S02]  /*36d50*/  IMAD.MOV.U32 R179, RZ, RZ, R85 ;  /* 0x000000ffffb37224 */ /* 0x004fe400078e0055 */
[----:B---3--:R-:W-:-:S02]  /*36d60*/  IMAD.MOV.U32 R178, RZ, RZ, R84 ;  /* 0x000000ffffb27224 */ /* 0x008fc400078e0054 */
[----:B----4-:R-:W-:Y:S02]  /*36d70*/  IMAD.MOV.U32 R176, RZ, RZ, R80 ;  /* 0x000000ffffb07224 */ /* 0x010fe400078e0050 */
[----:B------:R-:W2:Y:S01]  /*36d80*/  LDL.LU R80, [R1+0x2d00] ;  /* 0x002d000001507983 */ /* 0x000ea20000300800 */
[----:B------:R-:W-:-:S03]  /*36d90*/  MOV R177, R81 ;  /* 0x0000005100b17202 */ /* 0x000fc60000000f00 */
[----:B------:R-:W3:Y:S04]  /*36da0*/  LDL.LU R81, [R1+0x2cfc] ;  /* 0x002cfc0001517983 */ /* 0x000ee80000300800 */
[----:B------:R-:W4:Y:S04]  /*36db0*/  LDL.LU R84, [R1+0x2cf8] ;  /* 0x002cf80001547983 */ /* 0x000f280000300800 */
[----:B------:R-:W2:Y:S01]  /*36dc0*/  LDL.LU R85, [R1+0x2cf4] ;  /* 0x002cf40001557983 */ /* 0x000ea20000300800 */
[----:B------:R-:W-:Y:S01]  /*36dd0*/  MOV R187, R92 ;  /* 0x0000005c00bb7202 */ /* 0x000fe20000000f00 */
[----:B------:R-:W-:Y:S01]  /*36de0*/  IMAD.MOV.U32 R186, RZ, RZ, R88 ;  /* 0x000000ffffba7224 */ /* 0x000fe200078e0058 */
[----:B------:R-:W-:-:S02]  /*36df0*/  MOV R184, R89 ;  /* 0x0000005900b87202 */ /* 0x000fc40000000f00 */
        /* <DEDUP_REMOVED lines=21> */
[----:B------:R-:W-:Y:S01]  /*36f50*/  HMMA.1688.F32.TF32 R96, R52, R58, R132 ;  /* 0x0000003a3460723c */ /* 0x000fe20000081084 */
[----:B------:R-:W-:Y:S01]  /*36f60*/  MOV R188, R85 ;  /* 0x0000005500bc7202 */ /* 0x000fe20000000f00 */
[----:B------:R-:W-:Y:S01]  /*36f70*/  IMAD.MOV.U32 R189, RZ, RZ, R84 ;  /* 0x000000ffffbd7224 */ /* 0x000fe200078e0054 */
[----:B------:R-:W-:Y:S01]  /*36f80*/  MOV R191, R80 ;  /* 0x0000005000bf7202 */ /* 0x000fe20000000f00 */
[----:B------:R-:W-:Y:S01]  /*36f90*/  IMAD.MOV.U32 R190, RZ, RZ, R81 ;  /* 0x000000ffffbe7224 */ /* 0x000fe200078e0051 */
[----:B------:R-:W-:Y:S01]  /*36fa0*/  MOV R170, R73 ;  /* 0x0000004900aa7202 */ /* 0x000fe20000000f00 */
[----:B------:R-:W-:Y:S01]  /*36fb0*/  IMAD.MOV.U32 R168, RZ, RZ, R77 ;  /* 0x000000ffffa87224 */ /* 0x000fe200078e004d */
[----:B------:R-:W1:Y:S01]  /*36fc0*/  LDSM.16.M88.4 R52, [R252+UR10+0xa000] ;  /* 0x00a0000afc34783b */ /* 0x000e620008000200 */
[----:B------:R-:W-:-:S02]  /*36fd0*/  IMAD.MOV.U32 R169, RZ, RZ, R76 ;  /* 0x000000ffffa97224 */ /* 0x000fc400078e004c */
[----:B------:R-:W-:Y:S01]  /*36fe0*/  IMAD.MOV.U32 R171, RZ, RZ, R72 ;  /* 0x000000ffffab7224 */ /* 0x000fe200078e0048 */
[----:B------:R-:W-:Y:S01]  /*36ff0*/  LDSM.16.M88.4 R76, [R252+UR10+0x16000] ;  /* 0x0160000afc4c783b */ /* 0x000fe20008000200 */
[----:B------:R-:W-:Y:S02]  /*37000*/  IMAD.MOV.U32 R159, RZ, RZ, R64 ;  /* 0x000000ffff9f7224 */ /* 0x000fe400078e0040 */
[----:B------:R-:W-:Y:S01]  /*37010*/  IMAD.MOV.U32 R153, RZ, RZ, R60 ;  /* 0x000000ffff997224 */ /* 0x000fe200078e003c */
[----:B------:R-:W1:Y:S01]  /*37020*/  LDSM.16.M88.4 R64, [R252+UR10+0x10000] ;  /* 0x0100000afc40783b */ /* 0x000e620008000200 */
[----:B------:R-:W-:-:S03]  /*37030*/  IMAD.MOV.U32 R154, RZ, RZ, R57 ;  /* 0x000000ffff9a7224 */ /* 0x000fc600078e0039 */
[----:B------:R-:W-:Y:S01]  /*37040*/  IMAD.MOV.U32 R2, RZ, RZ, R98 ;  /* 0x000000ffff027224 */ /* 0x000fe200078e0062 */
[----:B------:R-:W-:Y:S01]  /*37050*/  MOV R0, R99 ;  /* 0x0000006300007202 */ /* 0x000fe20000000f00 */
[----:B------:R-:W-:Y:S01]  /*37060*/  IMAD.MOV.U32 R3, RZ, RZ, R97 ;  /* 0x000000ffff037224 */ /* 0x000fe200078e0061 */
[----:B------:R-:W-:Y:S01]  /*37070*/  MOV R242, R96 ;  /* 0x0000006000f27202 */ /* 0x000fe20000000f00 */
[----:B------:R-:W1:Y:S04]  /*37080*/  LDSM.16.M88.4 R56, [R252+UR10+0xc000] ;  /* 0x00c0000afc38783b */ /* 0x000e680008000200 */
[----:B------:R-:W1:Y:S04]  /*37090*/  LDSM.16.M88.4 R60, [R252+UR10+0xe000] ;  /* 0x00e0000afc3c783b */ /* 0x000e680008000200 */
[----:B------:R-:W1:Y:S04]  /*370a0*/  LDSM.16.M88.4 R72, [R252+UR10+0x14000] ;  /* 0x0140000afc48783b */ /* 0x000e680008000200 */
[----:B------:R-:W1:Y:S04]  /*370b0*/  LDSM.16.M88.4 R80, [R252+UR10+0x18000] ;  /* 0x0180000afc50783b */ /* 0x000e680008000200 */
[----:B------:R-:W1:Y:S01]  /*370c0*/  LDSM.16.M88.4 R84, [R252+UR10+0x1a000] ;  /* 0x01a0000afc54783b */ /* 0x000e620008000200 */
[----:B------:R-:W-:Y:S03]  /*370d0*/  HMMA.1688.F32.TF32 R148, R180, R44, R148 ;  /* 0x0000002cb494723c */ /* 0x000fe60000081094 */
[----:B------:R-:W-:Y:S05]  /*370e0*/  STL [R1+0x2a48], R252 ;  /* 0x002a48fc01007387 */ /* 0x000fea0000100800 */
[C---:B-1----:R-:W-:Y:S08]  /*370f0*/  HMMA.1688.F32.TF32 R104, R144.reuse, R52, R204 ;  /* 0x000000349068723c */ /* 0x042ff000000810cc */
[C---:B------:R-:W-:Y:S03]  /*37100*/  HMMA.1688.F32.TF32 R116, R144.reuse, R64, R184 ;  /* 0x000000409074723c */ /* 0x040fe600000810b8 */
[----:B------:R-:W-:Y:S04]  /*37110*/  STL [R1+0x2bdc], R148 ;  /* 0x002bdc9401007387 */ /* 0x000fe80000100800 */
[----:B------:R-:W-:Y:S01]  /*37120*/  STL [R1+0x2bd8], R149 ;  /* 0x002bd89501007387 */ /* 0x000fe20000100800 */
[C---:B------:R-:W-:Y:S03]  /*37130*/  HMMA.1688.F32.TF32 R108, R144.reuse, R56, R208 ;  /* 0x00000038906c723c */ /* 0x040fe600000810d0 */
[----:B------:R-:W-:Y:S04]  /*37140*/  STL [R1+0x2bd4], R150 ;  /* 0x002bd49601007387 */ /* 0x000fe80000100800 */
[----:B------:R-:W-:Y:S01]  /*37150*/  STL [R1+0x2bb0], R151 ;  /* 0x002bb09701007387 */ /* 0x000fe20000100800 */
[C---:B------:R-:W-:Y:S08]  /*37160*/  HMMA.1688.F32.TF32 R112, R144.reuse, R60, R188 ;  /* 0x0000003c9070723c */ /* 0x040ff000000810bc */
[C---:B------:R-:W-:Y:S08]  /*37170*/  HMMA.1688.F32.TF32 R120, R144.reuse, R68, R176 ;  /* 0x000000449078723c */ /* 0x040ff000000810b0 */
[C---:B------:R-:W-:Y:S08]  /*37180*/  HMMA.1688.F32.TF32 R124, R144.reuse, R72, R172 ;  /* 0x00000048907c723c */ /* 0x040ff000000810ac */
[C---:B------:R-:W-:Y:S08]  /*37190*/  HMMA.1688.F32.TF32 R128, R144.reuse, R76, R168 ;  /* 0x0000004c9080723c */ /* 0x040ff000000810a8 */
[C---:B------:R-:W-:Y:S08]  /*371a0*/  HMMA.1688.F32.TF32 R132, R144.reuse, R80, R164 ;  /* 0x000000509084723c */ /* 0x040ff000000810a4 */
[----:B------:R-:W-:Y:S01]  /*371b0*/  HMMA.1688.F32.TF32 R136, R144, R84, R160 ;  /* 0x000000549088723c */ /* 0x000fe200000810a0 */
[----:B--2---:R-:W-:Y:S01]  /*371c0*/  IMAD.MOV.U32 R99, RZ, RZ, R88 ;  /* 0x000000ffff637224 */ /* 0x004fe200078e0058 */
[----:B---3--:R-:W-:Y:S01]  /*371d0*/  MOV R97, R92 ;  /* 0x0000005c00617202 */ /* 0x008fe20000000f00 */
[----:B----4-:R-:W-:-:S02]  /*371e0*/  IMAD.MOV.U32 R96, RZ, RZ, R93 ;  /* 0x000000ffff607224 */ /* 0x010fc400078e005d */
[----:B------:R-:W-:Y:S01]  /*371f0*/  LDSM.16.M88.4 R92, [R252+UR10+0x1e000] ;  /* 0x01e0000afc5c783b */ /* 0x000fe20008000200 */
[----:B------:R-:W-:-:S03]  /*37200*/  IMAD.MOV.U32 R98, RZ, RZ, R89 ;  /* 0x000000ffff627224 */ /* 0x000fc600078e0059 */
[----:B------:R-:W1:Y:S04]  /*37210*/  LDSM.16.M88.4 R88, [R252+UR10+0x1c000] ;  /* 0x01c0000afc58783b */ /* 0x000e680008000200 */
[C---:B------:R-:W-:Y:S08]  /*37220*/  HMMA.1688.F32.TF32 R96, R144.reuse, R44, R96 ;  /* 0x0000002c9060723c */ /* 0x040ff00000081060 */
[C---:B------:R-:W-:Y:S08]  /*37230*/  HMMA.1688.F32.TF32 R100, R144.reuse, R48, R100 ;  /* 0x000000309064723c */ /* 0x040ff00000081064 */
[C---:B-1----:R-:W-:Y:S08]  /*37240*/  HMMA.1688.F32.TF32 R140, R144.reuse, R88, R140 ;  /* 0x00000058908c723c */ /* 0x042ff0000008108c */
[----:B------:R-:W-:Y:S01]  /*37250*/  HMMA.1688.F32.TF32 R144, R144, R92, R156 ;  /* 0x0000005c9090723c */ /* 0x000fe2000008109c */
[----:B------:R-:W2:Y:S04]  /*37260*/  LDL.LU R156, [R1+0x200] ;  /* 0x00020000019c7983 */ /* 0x000ea80000300800 */
[----:B------:R-:W2:Y:S04]  /*37270*/  LDL.LU R157, [R1+0x204] ;  /* 0x00020400019d7983 */ /* 0x000ea80000300800 */
[----:B------:R-:W2:Y:S04]  /*37280*/  LDL.LU R158, [R1+0x208] ;  /* 0x00020800019e7983 */ /* 0x000ea80000300800 */
[----:B------:R-:W2:Y:S04]  /*37290*/  LDL.LU R159, [R1+0x20c] ;  /* 0x00020c00019f7983 */ /* 0x000ea80000300800 */
[----:B------:R-:W3:Y:S04]  /*372a0*/  LDL.LU R160, [R1+0x1f0] ;  /* 0x0001f00001a07983 */ /* 0x000ee80000300800 */
[----:B------:R-:W3:Y:S04]  /*372b0*/  LDL.LU R161, [R1+0x1f4] ;  /* 0x0001f40001a17983 */ /* 0x000ee80000300800 */
[----:B------:R-:W3:Y:S04]  /*372c0*/  LDL.LU R162, [R1+0x1f8] ;  /* 0x0001f80001a27983 */ /* 0x000ee80000300800 */
        /* <DEDUP_REMOVED lines=25> */
[----:B------:R-:W-:-:S15]  /*37460*/  HMMA.1688.F32.TF32 R152, R180, R48, R152 ;  /* 0x00000030b498723c */ /* 0x000fde0000081098 */
[----:B------:R-:W-:-:S04]  /*37470*/  NOP ;  /* 0x0000000000007918 */ /* 0x000fc80000000000 */
[----:B------:R1:W-:Y:S04]  /*37480*/  STL [R1+0x2bec], R152 ;  /* 0x002bec9801007387 */ /* 0x0003e80000100800 */
[----:B------:R-:W-:Y:S04]  /*37490*/  STL [R1+0x2be8], R153 ;  /* 0x002be89901007387 */ /* 0x000fe80000100800 */
[----:B------:R1:W-:Y:S04]  /*374a0*/  STL [R1+0x2be4], R154 ;  /* 0x002be49a01007387 */ /* 0x0003e80000100800 */
[----:B------:R1:W-:Y:S01]  /*374b0*/  STL [R1+0x2be0], R155 ;  /* 0x002be09b01007387 */ /* 0x0003e20000100800 */
[C---:B--2---:R-:W-:Y:S08]  /*374c0*/  HMMA.1688.F32.TF32 R156, R180.reuse, R52, R156 ;  /* 0x00000034b49c723c */ /* 0x044ff0000008109c */
[C---:B---3--:R-:W-:Y:S11]  /*374d0*/  HMMA.1688.F32.TF32 R160, R180.reuse, R56, R160 ;  /* 0x00000038b4a0723c */ /* 0x048ff600000810a0 */
[----:B------:R-:W-:Y:S04]  /*374e0*/  STL [R1+0x2bf8], R156 ;  /* 0x002bf89c01007387 */ /* 0x000fe80000100800 */
[----:B------:R-:W-:Y:S04]  /*374f0*/  STL [R1+0x2bf4], R157 ;  /* 0x002bf49d01007387 */ /* 0x000fe80000100800 */
[----:B------:R-:W-:Y:S01]  /*37500*/  STL [R1+0x2bf0], R158 ;  /* 0x002bf09e01007387 */ /* 0x000fe20000100800 */
[C---:B----4-:R-:W-:Y:S03]  /*37510*/  HMMA.1688.F32.TF32 R16, R180.reuse, R76, R188 ;  /* 0x0000004cb410723c */ /* 0x050fe600000810bc */
[----:B------:R-:W-:Y:S05]  /*37520*/  STL [R1+0x2bac], R159 ;  /* 0x002bac9f01007387 */ /* 0x000fea0000100800 */
[C---:B------:R-:W-:Y:S01]  /*37530*/  HMMA.1688.F32.TF32 R164, R180.reuse, R60, R164 ;  /* 0x0000003cb4a4723c */ /* 0x040fe200000810a4 */
[----:B------:R-:W-:Y:S07]  /*37540*/  STL [R1+0x2c08], R160 ;  /* 0x002c08a001007387 */ /* 0x000fee0000100800 */
[C---:B------:R-:W-:Y:S01]  /*37550*/  HMMA.1688.F32.TF32 R168, R180.reuse, R64, R168 ;  /* 0x00000040b4a8723c */ /* 0x040fe200000810a8 */
[----:B------:R-:W-:Y:S04]  /*37560*/  STL [R1+0x2c04], R161 ;  /* 0x002c04a101007387 */ /* 0x000fe80000100800 */
[----:B------:R-:W-:Y:S03]  /*37570*/  STL [R1+0x2c00], R162 ;  /* 0x002c00a201007387 */ /* 0x000fe60000100800 */
[C---:B------:R-:W-:Y:S01]  /*37580*/  HMMA.1688.F32.TF32 R172, R180.reuse, R68, R172 ;  /* 0x00000044b4ac723c */ /* 0x040fe200000810ac */
[----:B------:R-:W-:Y:S04]  /*37590*/  STL [R1+0x2bfc], R163 ;  /* 0x002bfca301007387 */ /* 0x000fe80000100800 */
        /* <DEDUP_REMOVED lines=11> */
[----:B------:R2:W-:Y:S04]  /*37650*/  STL.64 [R1+0x20], R16 ;  /* 0x0000201001007387 */ /* 0x0005e80000100a00 */
[----:B------:R3:W-:Y:S04]  /*37660*/  STL.64 [R1+0x28], R18 ;  /* 0x0000281201007387 */ /* 0x0007e80000100a00 */
[----:B------:R-:W4:Y:S04]  /*37670*/  LDL.LU R208, [R1+0x110] ;  /* 0x0001100001d07983 */ /* 0x000f280000300800 */
[----:B------:R-:W4:Y:S04]  /*37680*/  LDL.LU R209, [R1+0x114] ;  /* 0x0001140001d17983 */ /* 0x000f280000300800 */
[----:B------:R-:W4:Y:S04]  /*37690*/  LDL.LU R210, [R1+0x118] ;  /* 0x0001180001d27983 */ /* 0x000f280000300800 */
[----:B------:R-:W4:Y:S04]  /*376a0*/  LDL.LU R211, [R1+0x11c] ;  /* 0x00011c0001d37983 */ /* 0x000f280000300800 */
        /* <DEDUP_REMOVED lines=15> */
[----:B------:R-:W4:Y:S01]  /*377a0*/  LDL.LU R191, [R1+0x17c] ;  /* 0x00017c0001bf7983 */ /* 0x000f220000300800 */
[----:B------:R-:W-:Y:S03]  /*377b0*/  HMMA.1688.F32.TF32 R12, R180, R80, R184 ;  /* 0x00000050b40c723c */ /* 0x000fe600000810b8 */
        /* <DEDUP_REMOVED lines=24> */
[----:B-1----:R-:W-:Y:S01]  /*37940*/  IMAD.MOV.U32 R152, RZ, RZ, R12 ;  /* 0x000000ffff987224 */ /* 0x002fe200078e000c */
[----:B------:R-:W-:Y:S01]  /*37950*/  MOV R154, R14 ;  /* 0x0000000e009a7202 */ /* 0x000fe20000000f00 */
[----:B------:R-:W-:-:S02]  /*37960*/  IMAD.MOV.U32 R153, RZ, RZ, R13 ;  /* 0x000000ffff997224 */ /* 0x000fc400078e000d */
[----:B------:R-:W-:Y:S02]  /*37970*/  IMAD.MOV.U32 R155, RZ, RZ, R15 ;  /* 0x000000ffff9b7224 */ /* 0x000fe400078e000f */
[----:B--2---:R-:W-:Y:S01]  /*37980*/  HMMA.1688.F32.TF32 R12, R180, R84, R20 ;  /* 0x00000054b40c723c */ /* 0x004fe20000081014 */
[----:B------:R-:W-:Y:S01]  /*37990*/  MOV R20, R216 ;  /* 0x000000d800147202 */ /* 0x000fe20000000f00 */
[----:B------:R-:W-:Y:S01]  /*379a0*/  IMAD.MOV.U32 R21, RZ, RZ, R217 ;  /* 0x000000ffff157224 */ /* 0x000fe200078e00d9 */
[----:B------:R-:W2:Y:S01]  /*379b0*/  LDL.LU R216, [R1+0x2cd0] ;  /* 0x002cd00001d87983 */ /* 0x000ea20000300800 */
[----:B------:R-:W-:Y:S01]  /*379c0*/  IMAD.MOV.U32 R22, RZ, RZ, R218 ;  /* 0x000000ffff167224 */ /* 0x000fe200078e00da */
[----:B------:R-:W-:Y:S02]  /*379d0*/  MOV R23, R219 ;  /* 0x000000db00177202 */ /* 0x000fe40000000f00 */
[----:B------:R-:W2:Y:S04]  /*379e0*/  LDL.LU R217, [R1+0x2ccc] ;  /* 0x002ccc0001d97983 */ /* 0x000ea80000300800 */
[----:B------:R-:W2:Y:S04]  /*379f0*/  LDL.LU R218, [R1+0x2cc8] ;  /* 0x002cc80001da7983 */ /* 0x000ea80000300800 */
[----:B------:R-:W2:Y:S01]  /*37a00*/  LDL.LU R219, [R1+0x2cc4] ;  /* 0x002cc40001db7983 */ /* 0x000ea20000300800 */
[----:B---3--:R-:W-:Y:S03]  /*37a10*/  HMMA.1688.F32.TF32 R196, R228, R60, R236 ;  /* 0x0000003ce4c4723c */ /* 0x008fe600000810ec */
[----:B------:R-:W3:Y:S01]  /*37a20*/  LDL.LU R16, [R1+0xe0] ;  /* 0x0000e00001107983 */ /* 0x000ee20000300800 */
[----:B------:R-:W-:-:S03]  /*37a30*/  MOV R236, R212 ;  /* 0x000000d400ec7202 */ /* 0x000fc60000000f00 */
[----:B------:R-:W3:Y:S01]  /*37a40*/  LDL.LU R17, [R1+0xe4] ;  /* 0x0000e40001117983 */ /* 0x000ee20000300800 */
[----:B------:R-:W-:-:S03]  /*37a50*/  IMAD.MOV.U32 R237, RZ, RZ, R213 ;  /* 0x000000ffffed7224 */ /* 0x000fc600078e00d5 */
[----:B------:R-:W3:Y:S01]  /*37a60*/  LDL.LU R18, [R1+0xe8] ;  /* 0x0000e80001127983 */ /* 0x000ee20000300800 */
[----:B------:R-:W-:-:S03]  /*37a70*/  IMAD.MOV.U32 R238, RZ, RZ, R214 ;  /* 0x000000ffffee7224 */ /* 0x000fc600078e00d6 */
[----:B------:R-:W3:Y:S01]  /*37a80*/  LDL.LU R19, [R1+0xec] ;  /* 0x0000ec0001137983 */ /* 0x000ee20000300800 */
[----:B------:R-:W-:-:S03]  /*37a90*/  MOV R239, R215 ;  /* 0x000000d700ef7202 */ /* 0x000fc60000000f00 */
[----:B------:R-:W2:Y:S04]  /*37aa0*/  LDL.LU R212, [R1+0x2cc0] ;  /* 0x002cc00001d47983 */ /* 0x000ea80000300800 */
[----:B------:R-:W2:Y:S04]  /*37ab0*/  LDL.LU R213, [R1+0x2cbc] ;  /* 0x002cbc0001d57983 */ /* 0x000ea80000300800 */
[----:B------:R-:W2:Y:S04]  /*37ac0*/  LDL.LU R214, [R1+0x2cb8] ;  /* 0x002cb80001d67983 */ /* 0x000ea80000300800 */
[----:B------:R-:W2:Y:S01]  /*37ad0*/  LDL.LU R215, [R1+0x2cb4] ;  /* 0x002cb40001d77983 */ /* 0x000ea20000300800 */
[----:B----4-:R-:W-:Y:S01]  /*37ae0*/  HMMA.1688.F32.TF32 R200, R228, R64, R244 ;  /* 0x00000040e4c8723c */ /* 0x010fe200000810f4 */
[----:B------:R-:W-:-:S02]  /*37af0*/  IMAD.MOV.U32 R244, RZ, RZ, R234 ;  /* 0x000000fffff47224 */ /* 0x000fc400078e00ea */
[----:B------:R-:W4:Y:S01]  /*37b00*/  LDL.LU R234, [R1+0x2cb0] ;  /* 0x002cb00001ea7983 */ /* 0x000f220000300800 */
[----:B------:R-:W-:-:S03]  /*37b10*/  IMAD.MOV.U32 R245, RZ, RZ, R235 ;  /* 0x000000fffff57224 */ /* 0x000fc600078e00eb */
[----:B------:R-:W4:Y:S01]  /*37b20*/  LDL.LU R235, [R1+0x2cac] ;  /* 0x002cac0001eb7983 */ /* 0x000f220000300800 */
[----:B------:R-:W-:Y:S01]  /*37b30*/  IMAD.MOV.U32 R163, RZ, RZ, R12 ;  /* 0x000000ffffa37224 */ /* 0x000fe200078e000c */
[----:B------:R-:W-:Y:S01]  /*37b40*/  MOV R156, R13 ;  /* 0x0000000d009c7202 */ /* 0x000fe20000000f00 */
[----:B------:R-:W-:Y:S02]  /*37b50*/  IMAD.MOV.U32 R157, RZ, RZ, R14 ;  /* 0x000000ffff9d7224 */ /* 0x000fe400078e000e */
[----:B------:R-:W-:Y:S02]  /*37b60*/  IMAD.MOV.U32 R158, RZ, RZ, R15 ;  /* 0x000000ffff9e7224 */ /* 0x000fe400078e000f */
[----:B------:R-:W-:-:S15]  /*37b70*/  HMMA.1688.F32.TF32 R12, R180, R88, R28 ;  /* 0x00000058b40c723c */ /* 0x000fde000008101c */
[----:B------:R-:W-:-:S04]  /*37b80*/  NOP ;  /* 0x0000000000007918 */ /* 0x000fc80000000000 */
        /* <DEDUP_REMOVED lines=10> */
[----:B------:R-:W-:Y:S01]  /*37c30*/  HMMA.1688.F32.TF32 R12, R4, R44, R20 ;  /* 0x0000002c040c723c */ /* 0x000fe20000081014 */
[----:B------:R-:W-:Y:S01]  /*37c40*/  MOV R246, R243 ;  /* 0x000000f300f67202 */ /* 0x000fe20000000f00 */
[----:B------:R-:W-:Y:S01]  /*37c50*/  IMAD.MOV.U32 R247, RZ, RZ, R241 ;  /* 0x000000fffff77224 */ /* 0x000fe200078e00f1 */
[----:B------:R-:W2:Y:S04]  /*37c60*/  LDL.LU R243, [R1+0x2ca8] ;  /* 0x002ca80001f37983 */ /* 0x000ea80000300800 */
[----:B------:R-:W2:-:S12]  /*37c70*/  LDL.LU R241, [R1+0x2ca4] ;  /* 0x002ca40001f17983 */ /* 0x000e980000300800 */
[----:B------:R-:W-:Y:S01]  /*37c80*/  IMAD.MOV.U32 R37, RZ, RZ, R12 ;  /* 0x000000ffff257224 */ /* 0x000fe200078e000c */
[----:B------:R-:W-:Y:S01]  /*37c90*/  MOV R38, R13 ;  /* 0x0000000d00267202 */ /* 0x000fe20000000f00 */
[----:B------:R-:W-:Y:S02]  /*37ca0*/  IMAD.MOV.U32 R39, RZ, RZ, R14 ;  /* 0x000000ffff277224 */ /* 0x000fe400078e000e */
[----:B------:R-:W-:Y:S02]  /*37cb0*/  IMAD.MOV.U32 R24, RZ, RZ, R15 ;  /* 0x000000ffff187224 */ /* 0x000fe400078e000f */
[----:B----4-:R-:W-:-:S15]  /*37cc0*/  HMMA.1688.F32.TF32 R12, R4, R48, R232 ;  /* 0x00000030040c723c */ /* 0x010fde00000810e8 */
[----:B------:R-:W-:-:S04]  /*37cd0*/  NOP ;  /* 0x0000000000007918 */ /* 0x000fc80000000000 */
[----:B------:R-:W-:Y:S01]  /*37ce0*/  MOV R170, R12 ;  /* 0x0000000c00aa7202 */ /* 0x000fe20000000f00 */
[----:B------:R-:W-:Y:S01]  /*37cf0*/  IMAD.MOV.U32 R171, RZ, RZ, R13 ;  /* 0x000000ffffab7224 */ /* 0x000fe200078e000d */
[----:B------:R-:W4:Y:S01]  /*37d00*/  LDL.LU R12, [R1+0xa0] ;  /* 0x0000a000010c7983 */ /* 0x000f220000300800 */
[----:B------:R-:W-:Y:S01]  /*37d10*/  IMAD.MOV.U32 R164, RZ, RZ, R14 ;  /* 0x000000ffffa47224 */ /* 0x000fe200078e000e */
[----:B------:R-:W-:Y:S02]  /*37d20*/  MOV R165, R15 ;  /* 0x0000000f00a57202 */ /* 0x000fe40000000f00 */
[----:B------:R-:W4:Y:S04]  /*37d30*/  LDL.LU R13, [R1+0xa4] ;  /* 0x0000a400010d7983 */ /* 0x000f280000300800 */
[----:B------:R-:W4:Y:S04]  /*37d40*/  LDL.LU R14, [R1+0xa8] ;  /* 0x0000a800010e7983 */ /* 0x000f280000300800 */
[----:B------:R-:W4:Y:S01]  /*37d50*/  LDL.LU R15, [R1+0xac] ;  /* 0x0000ac00010f7983 */ /* 0x000f220000300800 */
[----:B------:R-:W-:Y:S03]  /*37d60*/  HMMA.1688.F32.TF32 R176, R180, R72, R176 ;  /* 0x00000048b4b0723c */ /* 0x000fe600000810b0 */
[----:B------:R-:W4:Y:S04]  /*37d70*/  LDL.LU R20, [R1+0x90] ;  /* 0x0000900001147983 */ /* 0x000f280000300800 */
[----:B------:R-:W4:Y:S01]  /*37d80*/  LDL.LU R21, [R1+0x94] ;  /* 0x0000940001157983 */ /* 0x000f220000300800 */
[C---:B------:R-:W-:Y:S03]  /*37d90*/  HMMA.1688.F32.TF32 R40, R228.reuse, R8, R40 ;  /* 0x00000008e428723c */ /* 0x040fe60000081028 */
        /* <DEDUP_REMOVED lines=9> */
[----:B--2---:R-:W-:Y:S04]  /*37e30*/  LDS R232, [R241+UR7+0x41800] ;  /* 0x04180007f1e87984 */ /* 0x004fe80008000800 */
[----:B------:R-:W-:Y:S01]  /*37e40*/  LDS R234, [R241+UR7+0x41c00] ;  /* 0x041c0007f1ea7984 */ /* 0x000fe20008000800 */
[C---:B------:R-:W-:Y:S03]  /*37e50*/  HMMA.1688.F32.TF32 R192, R228.reuse, R56, R192 ;  /* 0x00000038e4c0723c */ /* 0x040fe600000810c0 */
[----:B------:R-:W-:Y:S04]  /*37e60*/  LDS R233, [R243+UR7+0x41800] ;  /* 0x04180007f3e97984 */ /* 0x000fe80008000800 */
[----:B------:R-:W1:Y:S01]  /*37e70*/  LDS R235, [R243+UR7+0x41c00] ;  /* 0x041c0007f3eb7984 */ /* 0x000e620008000800 */
[C---:B------:R-:W-:Y:S08]  /*37e80*/  HMMA.1688.F32.TF32 R204, R228.reuse, R68, R204 ;  /* 0x00000044e4cc723c */ /* 0x040ff000000810cc */
[C---:B------:R-:W-:Y:S08]  /*37e90*/  HMMA.1688.F32.TF32 R208, R228.reuse, R72, R208 ;  /* 0x00000048e4d0723c */ /* 0x040ff000000810d0 */
[C---:B------:R-:W-:Y:S08]  /*37ea0*/  HMMA.1688.F32.TF32 R212, R228.reuse, R76, R212 ;  /* 0x0000004ce4d4723c */ /* 0x040ff000000810d4 */
[C---:B------:R-:W-:Y:S08]  /*37eb0*/  HMMA.1688.F32.TF32 R216, R228.reuse, R80, R216 ;  /* 0x00000050e4d8723c */ /* 0x040ff000000810d8 */
[C---:B------:R-:W-:Y:S08]  /*37ec0*/  HMMA.1688.F32.TF32 R220, R228.reuse, R84, R220 ;  /* 0x00000054e4dc723c */ /* 0x040ff000000810dc */
[C---:B------:R-:W-:Y:S08]  /*37ed0*/  HMMA.1688.F32.TF32 R224, R228.reuse, R88, R224 ;  /* 0x00000058e4e0723c */ /* 0x040ff000000810e0 */
[----:B---3--:R-:W-:Y:S08]  /*37ee0*/  HMMA.1688.F32.TF32 R228, R228, R92, R16 ;  /* 0x0000005ce4e4723c */ /* 0x008ff00000081010 */
        /* <DEDUP_REMOVED lines=8> */
[----:B------:R-:W-:-:S15]  /*37f70*/  IMAD.MOV.U32 R244, RZ, RZ, R242 ;  /* 0x000000fffff47224 */ /* 0x000fde00078e00f2 */
[----:B------:R-:W-:Y:S02]  /*37f80*/  NOP ;  /* 0x0000000000007918 */ /* 0x000fe40000000000 */
[----:B------:R-:W-:Y:S01]  /*37f90*/  IMAD.MOV.U32 R25, RZ, RZ, R16 ;  /* 0x000000ffff197224 */ /* 0x000fe200078e0010 */
[----:B------:R-:W-:Y:S01]  /*37fa0*/  MOV R26, R17 ;  /* 0x00000011001a7202 */ /* 0x000fe20000000f00 */
[----:B------:R-:W2:Y:S01]  /*37fb0*/  LDL.LU R16, [R1+0x60] ;  /* 0x0000600001107983 */ /* 0x000ea20000300800 */
[----:B------:R-:W-:Y:S02]  /*37fc0*/  IMAD.MOV.U32 R27, RZ, RZ, R18 ;  /* 0x000000ffff1b7224 */ /* 0x000fe400078e0012 */
[----:B------:R-:W-:Y:S01]  /*37fd0*/  IMAD.MOV.U32 R151, RZ, RZ, R19 ;  /* 0x000000ffff977224 */ /* 0x000fe200078e0013 */
[----:B------:R-:W2:Y:S04]  /*37fe0*/  LDL.LU R17, [R1+0x64] ;  /* 0x0000640001117983 */ /* 0x000ea80000300800 */
[----:B------:R-:W2:Y:S04]  /*37ff0*/  LDL.LU R18, [R1+0x68] ;  /* 0x0000680001127983 */ /* 0x000ea80000300800 */
[----:B------:R-:W2:Y:S04]  /*38000*/  LDL.LU R19, [R1+0x6c] ;  /* 0x00006c0001137983 */ /* 0x000ea80000300800 */
[----:B------:R-:W3:Y:S04]  /*38010*/  LDL.LU R248, [R1+0x40] ;  /* 0x0000400001f87983 */ /* 0x000ee80000300800 */
[----:B------:R-:W3:Y:S04]  /*38020*/  LDL.LU R249, [R1+0x44] ;  /* 0x0000440001f97983 */ /* 0x000ee80000300800 */
[----:B------:R-:W3:Y:S04]  /*38030*/  LDL.LU R250, [R1+0x48] ;  /* 0x0000480001fa7983 */ /* 0x000ee80000300800 */
[----:B------:R-:W3:Y:S04]  /*38040*/  LDL.LU R251, [R1+0x4c] ;  /* 0x00004c0001fb7983 */ /* 0x000ee80000300800 */
[----:B------:R-:W3:Y:S04]  /*38050*/  LDL.LU R236, [R1+0x30] ;  /* 0x0000300001ec7983 */ /* 0x000ee80000300800 */
[----:B------:R-:W3:Y:S04]  /*38060*/  LDL.LU R237, [R1+0x34] ;  /* 0x0000340001ed7983 */ /* 0x000ee80000300800 */
[----:B------:R-:W3:Y:S04]  /*38070*/  LDL.LU R238, [R1+0x38] ;  /* 0x0000380001ee7983 */ /* 0x000ee80000300800 */
[----:B------:R-:W3:Y:S01]  /*38080*/  LDL.LU R10, [R1+0x2ca0] ;  /* 0x002ca000010a7983 */ /* 0x000ee20000300800 */
[----:B----4-:R-:W-:-:S15]  /*38090*/  HMMA.1688.F32.TF32 R12, R4, R60, R12 ;  /* 0x0000003c040c723c */ /* 0x010fde000008100c */
[----:B------:R-:W-:-:S04]  /*380a0*/  NOP ;  /* 0x0000000000007918 */ /* 0x000fc80000000000 */
[----:B------:R-:W-:Y:S02]  /*380b0*/  IMAD.MOV.U32 R175, RZ, RZ, R14 ;  /* 0x000000ffffaf7224 */ /* 0x000fe400078e000e */
[----:B------:R-:W-:Y:S02]  /*380c0*/  IMAD.MOV.U32 R242, RZ, RZ, R15 ;  /* 0x000000fffff27224 */ /* 0x000fe400078e000f */
[----:B------:R-:W4:Y:S01]  /*380d0*/  LDL.LU.64 R14, [R1+0x2c98] ;  /* 0x002c9800010e7983 */ /* 0x000f220000300a00 */
[C---:B------:R-:W-:Y:S08]  /*380e0*/  HMMA.1688.F32.TF32 R20, R4.reuse, R64, R20 ;  /* 0x000000400414723c */ /* 0x040ff00000081014 */
[----:B------:R-:W-:Y:S01]  /*380f0*/  HMMA.1688.F32.TF32 R28, R4, R68, R28 ;  /* 0x00000044041c723c */ /* 0x000fe2000008101c */
[----:B------:R-:W-:Y:S01]  /*38100*/  IMAD.MOV.U32 R245, RZ, RZ, R3 ;  /* 0x000000fffff57224 */ /* 0x000fe200078e0003 */
[----:B------:R-:W-:Y:S01]  /*38110*/  MOV R246, R2 ;  /* 0x0000000200f67202 */ /* 0x000fe20000000f00 */
[----:B------:R-:W-:-:S08]  /*38120*/  IMAD.MOV.U32 R247, RZ, RZ, R0 ;  /* 0x000000fffff77224 */ /* 0x000fd000078e0000 */
[----:B------:R-:W-:Y:S01]  /*38130*/  MOV R3, R20 ;  /* 0x0000001400037202 */ /* 0x000fe20000000f00 */
[----:B------:R-:W-:Y:S02]  /*38140*/  IMAD.MOV.U32 R2, RZ, RZ, R21 ;  /* 0x000000ffff027224 */ /* 0x000fe400078e0015 */
[----:B------:R-:W-:Y:S01]  /*38150*/  IMAD.MOV.U32 R20, RZ, RZ, R11 ;  /* 0x000000ffff147224 */ /* 0x000fe200078e000b */
[----:B------:R-:W-:Y:S01]  /*38160*/  MOV R64, R23 ;  /* 0x0000001700407202 */ /* 0x000fe20000000f00 */
[----:B------:R-:W-:Y:S01]  /*38170*/  IMAD.MOV.U32 R0, RZ, RZ, R22 ;  /* 0x000000ffff007224 */ /* 0x000fe200078e0016 */
[----:B------:R-:W4:Y:S01]  /*38180*/  LDL.LU R11, [R1+0x2c94] ;  /* 0x002c9400010b7983 */ /* 0x000f220000300800 */
[----:B------:R-:W-:Y:S01]  /*38190*/  IMAD.MOV.U32 R23, RZ, RZ, R240 ;  /* 0x000000ffff177224 */ /* 0x000fe200078e00f0 */
[----:B------:R-:W-:Y:S01]  /*381a0*/  MOV R60, R30 ;  /* 0x0000001e003c7202 */ /* 0x000fe20000000f00 */
[----:B------:R-:W-:Y:S01]  /*381b0*/  IMAD.MOV.U32 R57, RZ, RZ, R31 ;  /* 0x000000ffff397224 */ /* 0x000fe200078e001f */
[----:B------:R-:W-:Y:S01]  /*381c0*/  HMMA.1688.F32.TF32 R244, R4, R84, R244 ;  /* 0x0000005404f4723c */ /* 0x000fe200000810f4 */
[----:B------:R-:W-:-:S02]  /*381d0*/  IMAD.MOV.U32 R61, RZ, RZ, R29 ;  /* 0x000000ffff3d7224 */ /* 0x000fc400078e001d */
[----:B------:R-:W-:Y:S01]  /*381e0*/  IMAD.MOV.U32 R56, RZ, RZ, R28 ;  /* 0x000000ffff387224 */ /* 0x000fe200078e001c */
[----:B------:R-:W-:Y:S01]  /*381f0*/  MOV R167, R13 ;  /* 0x0000000d00a77202 */ /* 0x000fe20000000f00 */
[----:B------:R-:W-:-:S14]  /*38200*/  IMAD.MOV.U32 R159, RZ, RZ, R12 ;  /* 0x000000ffff9f7224 */ /* 0x000fdc00078e000c */
[----:B------:R-:W-:Y:S01]  /*38210*/  MOV R65, R244 ;  /* 0x000000f400417202 */ /* 0x000fe20000000f00 */
[C---:B--2---:R-:W-:Y:S08]  /*38220*/  HMMA.1688.F32.TF32 R16, R4.reuse, R72, R16 ;  /* 0x000000480410723c */ /* 0x044ff00000081010 */
[C---:B---3--:R-:W-:Y:S11]  /*38230*/  HMMA.1688.F32.TF32 R248, R4.reuse, R76, R248 ;  /* 0x0000004c04f8723c */ /* 0x048ff600000810f8 */
[----:B------:R-:W-:Y:S01]  /*38240*/  MOV R48, R18 ;  /* 0x0000001200307202 */ /* 0x000fe20000000f00 */
[----:B------:R-:W-:Y:S01]  /*38250*/  IMAD.MOV.U32 R252, RZ, RZ, R19 ;  /* 0x000000fffffc7224 */ /* 0x000fe200078e0013 */
[----:B------:R-:W-:Y:S01]  /*38260*/  HMMA.1688.F32.TF32 R236, R4, R80, R236 ;  /* 0x0000005004ec723c */ /* 0x000fe200000810ec */
[----:B------:R-:W-:Y:S01]  /*38270*/  IMAD.MOV.U32 R69, RZ, RZ, R16 ;  /* 0x000000ffff457224 */ /* 0x000fe200078e0010 */
[----:B------:R-:W-:Y:S01]  /*38280*/  MOV R68, R17 ;  /* 0x0000001100447202 */ /* 0x000fe20000000f00 */
[----:B------:R-:W-:-:S03]  /*38290*/  IMAD.MOV.U32 R73, RZ, RZ, R246 ;  /* 0x000000ffff497224 */ /* 0x000fc600078e00f6 */
[----:B------:R-:W-:Y:S01]  /*382a0*/  IMAD.MOV.U32 R45, RZ, RZ, R251 ;  /* 0x000000ffff2d7224 */ /* 0x000fe200078e00fb */
[----:B------:R-:W-:Y:S01]  /*382b0*/  MOV R17, R249 ;  /* 0x000000f900117202 */ /* 0x000fe20000000f00 */
[----:B------:R-:W-:Y:S02]  /*382c0*/  IMAD.MOV.U32 R16, RZ, RZ, R250 ;  /* 0x000000ffff107224 */ /* 0x000fe400078e00fa */
[----:B------:R-:W-:Y:S01]  /*382d0*/  IMAD.MOV.U32 R44, RZ, RZ, R248 ;  /* 0x000000ffff2c7224 */ /* 0x000fe200078e00f8 */
[----:B------:R-:W-:Y:S01]  /*382e0*/  MOV R76, R245 ;  /* 0x000000f5004c7202 */ /* 0x000fe20000000f00 */
[----:B------:R-:W-:-:S07]  /*382f0*/  IMAD.MOV.U32 R72, RZ, RZ, R247 ;  /* 0x000000ffff487224 */ /* 0x000fce00078e00f7 */
[----:B------:R-:W-:Y:S01]  /*38300*/  IMAD.MOV.U32 R9, RZ, RZ, R238 ;  /* 0x000000ffff097224 */ /* 0x000fe200078e00ee */
[----:B------:R-:W-:Y:S01]  /*38310*/  MOV R12, R237 ;  /* 0x000000ed000c7202 */ /* 0x000fe20000000f00 */
[----:B------:R-:W-:Y:S02]  /*38320*/  IMAD.MOV.U32 R8, RZ, RZ, R239 ;  /* 0x000000ffff087224 */ /* 0x000fe400078e00ef */
[----:B------:R-:W-:Y:S02]  /*38330*/  IMAD.MOV.U32 R13, RZ, RZ, R236 ;  /* 0x000000ffff0d7224 */ /* 0x000fe400078e00ec */
[----:B----4-:R-:W-:Y:S01]  /*38340*/  IMAD.MOV.U32 R21, RZ, RZ, R14 ;  /* 0x000000ffff157224 */ /* 0x010fe200078e000e */
[----:B------:R-:W-:Y:S01]  /*38350*/  MOV R22, R15 ;  /* 0x0000000f00167202 */ /* 0x000fe20000000f00 */
[----:B------:R-:W2:Y:S04]  /*38360*/  LDL.LU R14, [R1+0x2c90] ;  /* 0x002c9000010e7983 */ /* 0x000ea80000300800 */
[----:B------:R-:W2:Y:S04]  /*38370*/  LDL.LU R15, [R1+0x2c8c] ;  /* 0x002c8c00010f7983 */ /* 0x000ea80000300800 */
[----:B------:R-:W3:Y:S04]  /*38380*/  LDL.LU R240, [R1+0x2c88] ;  /* 0x002c880001f07983 */ /* 0x000ee80000300800 */
[----:B------:R-:W4:Y:S04]  /*38390*/  LDL.LU.64 R30, [R1+0x2c80] ;  /* 0x002c8000011e7983 */ /* 0x000f280000300a00 */
[----:B------:R-:W4:Y:S04]  /*383a0*/  LDL.LU.64 R28, [R1+0x2c78] ;  /* 0x002c7800011c7983 */ /* 0x000f280000300a00 */
[----:B------:R-:W1:Y:S04]  /*383b0*/  LDL.LU.64 R18, [R1+0x2c70] ;  /* 0x002c700001127983 */ /* 0x000e680000300a00 */
[----:B------:R-:W2:Y:S04]  /*383c0*/  LDL.LU.64 R250, [R1+0x2c68] ;  /* 0x002c680001fa7983 */ /* 0x000ea80000300a00 */
[----:B------:R-:W2:Y:S04]  /*383d0*/  LDL.LU.64 R248, [R1+0x2c60] ;  /* 0x002c600001f87983 */ /* 0x000ea80000300a00 */
[----:B------:R-:W2:Y:S04]  /*383e0*/  LDL.LU.64 R238, [R1+0x2c58] ;  /* 0x002c580001ee7983 */ /* 0x000ea80000300a00 */
[----:B------:R-:W2:Y:S04]  /*383f0*/  LDL.LU.64 R236, [R1+0x2c50] ;  /* 0x002c500001ec7983 */ /* 0x000ea80000300a00 */
[----:B------:R-:W3:Y:S04]  /*38400*/  LDL.LU.64 R246, [R1+0x2c48] ;  /* 0x002c480001f67983 */ /* 0x000ee80000300a00 */
[----:B------:R-:W3:Y:S01]  /*38410*/  LDL.LU.64 R244, [R1+0x2c40] ;  /* 0x002c400001f47983 */ /* 0x000ee20000300a00 */
[----:B------:R-:W-:Y:S01]  /*38420*/  IMAD.MOV.U32 R80, RZ, RZ, R45 ;  /* 0x000000ffff507224 */ /* 0x000fe200078e002d */
[----:B-1----:R-:W-:Y:S08]  /*38430*/  HMMA.1688.F32.TF32 R20, R232, R18, R20 ;  /* 0x00000012e814723c */ /* 0x002ff00000081014 */
[----:B--2---:R-:W-:Y:S01]  /*38440*/  HMMA.1688.F32.TF32 R236, R4, R92, R236 ;  /* 0x0000005c04ec723c */ /* 0x004fe200000810ec */
[----:B------:R-:W-:Y:S01]  /*38450*/  IMAD.MOV.U32 R92, RZ, RZ, R9 ;  /* 0x000000ffff5c7224 */ /* 0x000fe200078e0009 */
[----:B------:R-:W-:-:S09]  /*38460*/  MOV R93, R8 ;  /* 0x00000008005d7202 */ /* 0x000fd20000000f00 */
[----:B------:R-:W-:Y:S01]  /*38470*/  IMAD.MOV.U32 R8, RZ, RZ, R23 ;  /* 0x000000ffff087224 */ /* 0x000fe200078e0017 */
[----:B------:R-:W-:Y:S02]  /*38480*/  MOV R9, R22 ;  /* 0x0000001600097202 */ /* 0x000fe40000000f00 */
[----:B------:R-:W2:Y:S01]  /*38490*/  LDL.LU.64 R22, [R1+0x2c38] ;  /* 0x002c380001167983 */ /* 0x000ea20000300a00 */
[----:B---3--:R-:W-:Y:S01]  /*384a0*/  HMMA.1688.F32.TF32 R244, R4, R88, R244 ;  /* 0x0000005804f4723c */ /* 0x008fe200000810f4 */
[----:B------:R-:W-:Y:S01]  /*384b0*/  MOV R88, R13 ;  /* 0x0000000d00587202 */ /* 0x000fe20000000f00 */
[----:B------:R-:W-:Y:S01]  /*384c0*/  IMAD.MOV.U32 R89, RZ, RZ, R12 ;  /* 0x000000ffff597224 */ /* 0x000fe200078e000c */
[----:B------:R-:W-:Y:S01]  /*384d0*/  LDS R4, [R241+UR7+0x41880] ;  /* 0x04188007f1047984 */ /* 0x000fe20008000800 */
[----:B------:R-:W-:Y:S02]  /*384e0*/  IMAD.MOV.U32 R13, RZ, RZ, R20 ;  /* 0x000000ffff0d7224 */ /* 0x000fe400078e0014 */
[----:B------:R-:W-:Y:S01]  /*384f0*/  IMAD.MOV.U32 R12, RZ, RZ, R21 ;  /* 0x000000ffff0c7224 */ /* 0x000fe200078e0015 */
[----:B------:R-:W-:Y:S04]  /*38500*/  LDS R6, [R241+UR7+0x41c80] ;  /* 0x041c8007f1067984 */ /* 0x000fe80008000800 */
[----:B------:R-:W2:Y:S01]  /*38510*/  LDL.LU.64 R20, [R1+0x2c30] ;  /* 0x002c300001147983 */ /* 0x000ea20000300a00 */
[----:B------:R-:W-:Y:S01]  /*38520*/  HMMA.1688.F32.TF32 R248, R232, R14, R248 ;  /* 0x0000000ee8f8723c */ /* 0x000fe200000810f8 */
[----:B------:R-:W-:Y:S01]  /*38530*/  MOV R81, R44 ;  /* 0x0000002c00517202 */ /* 0x000fe20000000f00 */
[----:B------:R-:W-:Y:S01]  /*38540*/  IMAD.MOV.U32 R84, RZ, RZ, R17 ;  /* 0x000000ffff547224 */ /* 0x000fe200078e0011 */
[----:B------:R-:W-:Y:S01]  /*38550*/  LDS R5, [R243+UR7+0x41880] ;  /* 0x04188007f3057984 */ /* 0x000fe20008000800 */
[----:B------:R-:W-:-:S03]  /*38560*/  IMAD.MOV.U32 R85, RZ, RZ, R16 ;  /* 0x000000ffff557224 */ /* 0x000fc600078e0010 */
[----:B------:R-:W4:Y:S01]  /*38570*/  LDS R7, [R243+UR7+0x41c80] ;  /* 0x041c8007f3077984 */ /* 0x000f220008000800 */
[C---:B------:R-:W-:Y:S08]  /*38580*/  HMMA.1688.F32.TF32 R96, R232.reuse, R46, R96 ;  /* 0x0000002ee860723c */ /* 0x040ff00000081060 */
[----:B------:R-:W-:Y:S03]  /*38590*/  HMMA.1688.F32.TF32 R100, R232, R50, R100 ;  /* 0x00000032e864723c */ /* 0x000fe60000081064 */
[----:B------:R-:W-:Y:S01]  /*385a0*/  IMAD.MOV.U32 R45, RZ, RZ, R248 ;  /* 0x000000ffff2d7224 */ /* 0x000fe200078e00f8 */
[----:B------:R-:W-:Y:S01]  /*385b0*/  MOV R44, R249 ;  /* 0x000000f9002c7202 */ /* 0x000fe20000000f00 */
[----:B------:R-:W-:-:S02]  /*385c0*/  IMAD.MOV.U32 R17, RZ, RZ, R250 ;  /* 0x000000ffff117224 */ /* 0x000fc400078e00fa */
[----:B------:R-:W-:Y:S02]  /*385d0*/  IMAD.MOV.U32 R16, RZ, RZ, R251 ;  /* 0x000000ffff107224 */ /* 0x000fe400078e00fb */
[C---:B------:R-:W-:Y:S08]  /*385e0*/  HMMA.1688.F32.TF32 R248, R232.reuse, R10, R32 ;  /* 0x0000000ae8f8723c */ /* 0x040ff00000081020 */
[----:B------:R-:W-:Y:S01]  /*385f0*/  HMMA.1688.F32.TF32 R104, R232, R54, R104 ;  /* 0x00000036e868723c */ /* 0x000fe20000081068 */
[----:B------:R-:W-:-:S02]  /*38600*/  IMAD.MOV.U32 R53, RZ, RZ, R96 ;  /* 0x000000ffff357224 */ /* 0x000fc400078e0060 */
[----:B------:R-:W-:Y:S01]  /*38610*/  IMAD.MOV.U32 R52, RZ, RZ, R97 ;  /* 0x000000ffff347224 */ /* 0x000fe200078e0061 */
[----:B------:R-:W-:Y:S01]  /*38620*/  MOV R97, R93 ;  /* 0x0000005d00617202 */ /* 0x000fe20000000f00 */
[----:B------:R-:W-:Y:S01]  /*38630*/  IMAD.MOV.U32 R96, RZ, RZ, R92 ;  /* 0x000000ffff607224 */ /* 0x000fe200078e005c */
[----:B------:R-:W-:Y:S01]  /*38640*/  MOV R92, R57 ;  /* 0x00000039005c7202 */ /* 0x000fe20000000f00 */
[----:B------:R-:W-:Y:S02]  /*38650*/  IMAD.MOV.U32 R93, RZ, RZ, R56 ;  /* 0x000000ffff5d7224 */ /* 0x000fe400078e0038 */
[----:B------:R-:W-:Y:S02]  /*38660*/  IMAD.MOV.U32 R57, RZ, RZ, R102 ;  /* 0x000000ffff397224 */ /* 0x000fe400078e0066 */
[----:B------:R-:W-:Y:S01]  /*38670*/  IMAD.MOV.U32 R33, RZ, RZ, R250 ;  /* 0x000000ffff217224 */ /* 0x000fe200078e00fa */
[----:B------:R-:W-:Y:S01]  /*38680*/  MOV R32, R251 ;  /* 0x000000fb00207202 */ /* 0x000fe20000000f00 */
[----:B------:R-:W-:-:S02]  /*38690*/  IMAD.MOV.U32 R250, RZ, RZ, R61 ;  /* 0x000000fffffa7224 */ /* 0x000fc400078e003d */
[----:B------:R-:W-:Y:S01]  /*386a0*/  IMAD.MOV.U32 R251, RZ, RZ, R60 ;  /* 0x000000fffffb7224 */ /* 0x000fe200078e003c */
[----:B------:R-:W-:Y:S01]  /*386b0*/  MOV R60, R101 ;  /* 0x00000065003c7202 */ /* 0x000fe20000000f00 */
[----:B------:R-:W-:Y:S02]  /*386c0*/  IMAD.MOV.U32 R61, RZ, RZ, R100 ;  /* 0x000000ffff3d7224 */ /* 0x000fe400078e0064 */
[----:B------:R-:W-:Y:S02]  /*386d0*/  IMAD.MOV.U32 R56, RZ, RZ, R103 ;  /* 0x000000ffff387224 */ /* 0x000fe400078e0067 */
[C---:B------:R-:W-:Y:S01]  /*386e0*/  HMMA.1688.F32.TF32 R100, R232.reuse, R58, R108 ;  /* 0x0000003ae864723c */ /* 0x040fe2000008106c */
[----:B------:R-:W-:Y:S04]  /*386f0*/  STL.64 [R1+0x1b0], R104 ;  /* 0x0001b06801007387 */ /* 0x000fe80000100a00 */
[----:B------:R1:W-:Y:S03]  /*38700*/  STL.64 [R1+0x1b8], R106 ;  /* 0x0001b86a01007387 */ /* 0x0003e60000100a00 */
[C---:B------:R-:W-:Y:S08]  /*38710*/  HMMA.1688.F32.TF32 R108, R232.reuse, R62, R112 ;  /* 0x0000003ee86c723c */ /* 0x040ff00000081070 */
[----:B-1----:R-:W-:Y:S03]  /*38720*/  HMMA.1688.F32.TF32 R104, R232, R66, R116 ;  /* 0x00000042e868723c */ /* 0x002fe60000081074 */
[----:B------:R-:W-:Y:S05]  /*38730*/  STL.64 [R1+0x1a0], R100 ;  /* 0x0001a06401007387 */ /* 0x000fea0000100a00 */
[----:B----4-:R-:W-:Y:S01]  /*38740*/  HMMA.1688.F32.TF32 R28, R4, R14, R28 ;  /* 0x0000000e041c723c */ /* 0x010fe2000008101c */
[----:B------:R1:W-:Y:S01]  /*38750*/  STL.64 [R1+0x1a8], R102 ;  /* 0x0001a86601007387 */ /* 0x0003e20000100a00 */
[----:B------:R-:W-:Y:S01]  /*38760*/  MOV R49, R98 ;  /* 0x0000006200317202 */ /* 0x000fe20000000f00 */
[----:B------:R-:W-:-:S02]  /*38770*/  IMAD.MOV.U32 R77, RZ, RZ, R48 ;  /* 0x000000ffff4d7224 */ /* 0x000fc400078e0030 */
[----:B------:R-:W-:Y:S01]  /*38780*/  IMAD.MOV.U32 R98, RZ, RZ, R88 ;  /* 0x000000ffff627224 */ /* 0x000fe200078e0058 */
[----:B------:R3:W-:Y:S01]  /*38790*/  STL.64 [R1+0x190], R108 ;  /* 0x0001906c01007387 */ /* 0x0007e20000100a00 */
[----:B------:R-:W-:Y:S02]  /*387a0*/  IMAD.MOV.U32 R48, RZ, RZ, R99 ;  /* 0x000000ffff307224 */ /* 0x000fe400078e0063 */
[----:B------:R-:W-:Y:S01]  /*387b0*/  IMAD.MOV.U32 R99, RZ, RZ, R89 ;  /* 0x000000ffff637224 */ /* 0x000fe200078e0059 */
[----:B------:R4:W-:Y:S01]  /*387c0*/  STL.64 [R1+0x198], R110 ;  /* 0x0001986e01007387 */ /* 0x0009e20000100a00 */
[----:B-1----:R-:W-:Y:S03]  /*387d0*/  HMMA.1688.F32.TF32 R100, R232, R70, R120 ;  /* 0x00000046e864723c */ /* 0x002fe60000081078 */
[----:B------:R1:W-:Y:S01]  /*387e0*/  STL.64 [R1+0x180], R104 ;  /* 0x0001806801007387 */ /* 0x0003e20000100a00 */
[----:B------:R-:W-:-:S03]  /*387f0*/  IMAD.MOV.U32 R115, RZ, RZ, R76 ;  /* 0x000000ffff737224 */ /* 0x000fc600078e004c */
[----:B------:R1:W-:Y:S01]  /*38800*/  STL.64 [R1+0x188], R106 ;  /* 0x0001886a01007387 */ /* 0x0003e20000100a00 */
[----:B---3--:R-:W-:Y:S01]  /*38810*/  MOV R108, R73 ;  /* 0x00000049006c7202 */ /* 0x008fe20000000f00 */
[----:B------:R-:W-:Y:S02]  /*38820*/  IMAD.MOV.U32 R109, RZ, RZ, R72 ;  /* 0x000000ffff6d7224 */ /* 0x000fe400078e0048 */
[----:B----4-:R-:W-:Y:S02]  /*38830*/  IMAD.MOV.U32 R110, RZ, RZ, R65 ;  /* 0x000000ffff6e7224 */ /* 0x010fe400078e0041 */
[----:B------:R-:W-:Y:S02]  /*38840*/  IMAD.MOV.U32 R111, RZ, RZ, R99 ;  /* 0x000000ffff6f7224 */ /* 0x000fe400078e0063 */
[----:B-1----:R-:W-:Y:S02]  /*38850*/  IMAD.MOV.U32 R104, RZ, RZ, R96 ;  /* 0x000000ffff687224 */ /* 0x002fe400078e0060 */
[----:B------:R-:W-:Y:S01]  /*38860*/  IMAD.MOV.U32 R105, RZ, RZ, R97 ;  /* 0x000000ffff697224 */ /* 0x000fe200078e0061 */
[----:B------:R-:W-:Y:S01]  /*38870*/  MOV R106, R98 ;  /* 0x00000062006a7202 */ /* 0x000fe20000000f00 */
        /* <DEDUP_REMOVED lines=8> */
[----:B------:R-:W-:-:S02]  /*38900*/  IMAD.MOV.U32 R109, RZ, RZ, R105 ;  /* 0x000000ffff6d7224 */ /* 0x000fc400078e0069 */
[----:B------:R-:W-:Y:S02]  /*38910*/  IMAD.MOV.U32 R34, RZ, RZ, R249 ;  /* 0x000000ffff227224 */ /* 0x000fe400078e00f9 */
[----:B------:R-:W-:Y:S02]  /*38920*/  IMAD.MOV.U32 R88, RZ, RZ, R252 ;  /* 0x000000ffff587224 */ /* 0x000fe400078e00fc */
[----:B------:R-:W-:Y:S01]  /*38930*/  IMAD.MOV.U32 R89, RZ, RZ, R69 ;  /* 0x000000ffff597224 */ /* 0x000fe200078e0045 */
[----:B--2---:R-:W-:Y:S01]  /*38940*/  HMMA.1688.F32.TF32 R20, R4, R18, R20 ;  /* 0x000000120414723c */ /* 0x004fe20000081014 */
[----:B------:R-:W-:Y:S01]  /*38950*/  IMAD.MOV.U32 R110, RZ, RZ, R106 ;  /* 0x000000ffff6e7224 */ /* 0x000fe200078e006a */
[----:B------:R-:W-:Y:S01]  /*38960*/  MOV R106, R81 ;  /* 0x00000051006a7202 */ /* 0x000fe20000000f00 */
[----:B------:R-:W-:Y:S01]  /*38970*/  IMAD.MOV.U32 R104, RZ, RZ, R85 ;  /* 0x000000ffff687224 */ /* 0x000fe200078e0055 */
[----:B------:R-:W-:Y:S01]  /*38980*/  MOV R81, R30 ;  /* 0x0000001e00517202 */ /* 0x000fe20000000f00 */
[----:B------:R-:W-:-:S03]  /*38990*/  IMAD.MOV.U32 R105, RZ, RZ, R80 ;  /* 0x000000ffff697224 */ /* 0x000fc600078e0050 */
[----:B------:R-:W-:Y:S01]  /*389a0*/  HMMA.1688.F32.TF32 R128, R232, R78, R128 ;  /* 0x0000004ee880723c */ /* 0x000fe20000081080 */
[----:B------:R-:W-:-:S07]  /*389b0*/  IMAD.MOV.U32 R85, RZ, RZ, R28 ;  /* 0x000000ffff557224 */ /* 0x000fce00078e001c */
[----:B------:R-:W-:Y:S01]  /*389c0*/  HMMA.1688.F32.TF32 R132, R232, R82, R132 ;  /* 0x00000052e884723c */ /* 0x000fe20000081084 */
[----:B------:R-:W-:-:S07]  /*389d0*/  IMAD.MOV.U32 R84, RZ, RZ, R29 ;  /* 0x000000ffff547224 */ /* 0x000fce00078e001d */
[----:B------:R-:W-:Y:S01]  /*389e0*/  HMMA.1688.F32.TF32 R136, R232, R86, R136 ;  /* 0x00000056e888723c */ /* 0x000fe20000081088 */
[----:B------:R-:W-:Y:S01]  /*389f0*/  IMAD.MOV.U32 R80, RZ, RZ, R31 ;  /* 0x000000ffff507224 */ /* 0x000fe200078e001f */
[----:B------:R-:W-:Y:S01]  /*38a00*/  MOV R248, R77 ;  /* 0x0000004d00f87202 */ /* 0x000fe20000000f00 */
[----:B------:R-:W-:-:S05]  /*38a10*/  IMAD.MOV.U32 R77, RZ, RZ, R3 ;  /* 0x000000ffff4d7224 */ /* 0x000fca00078e0003 */
[C---:B------:R-:W-:Y:S01]  /*38a20*/  HMMA.1688.F32.TF32 R140, R232.reuse, R90, R140 ;  /* 0x0000005ae88c723c */ /* 0x040fe2000008108c */
[----:B------:R-:W-:Y:S01]  /*38a30*/  IMAD.MOV.U32 R3, RZ, RZ, R101 ;  /* 0x000000ffff037224 */ /* 0x000fe200078e0065 */
[----:B------:R-:W-:Y:S01]  /*38a40*/  MOV R101, R93 ;  /* 0x0000005d00657202 */ /* 0x000fe20000000f00 */
[----:B------:R-:W-:Y:S05]  /*38a50*/  LDS R97, [R240+UR7+0x41800] ;  /* 0x04180007f0617984 */ /* 0x000fea0008000800 */
[----:B------:R-:W-:Y:S01]  /*38a60*/  HMMA.1688.F32.TF32 R144, R232, R94, R144 ;  /* 0x0000005ee890723c */ /* 0x000fe20000081090 */
[----:B------:R-:W-:Y:S01]  /*38a70*/  MOV R72, R23 ;  /* 0x0000001700487202 */ /* 0x000fe20000000f00 */
[----:B------:R-:W-:Y:S06]  /*38a80*/  LDS R99, [R240+UR7+0x41c00] ;  /* 0x041c0007f0637984 */ /* 0x000fec0008000800 */
[----:B------:R-:W-:Y:S01]  /*38a90*/  HMMA.1688.F32.TF32 R28, R4, R10, R40 ;  /* 0x0000000a041c723c */ /* 0x000fe20000081028 */
[----:B------:R-:W-:Y:S01]  /*38aa0*/  MOV R249, R68 ;  /* 0x0000004400f97202 */ /* 0x000fe20000000f00 */
[----:B------:R-:W-:Y:S01]  /*38ab0*/  IMAD.MOV.U32 R93, RZ, RZ, R77 ;  /* 0x000000ffff5d7224 */ /* 0x000fe200078e004d */
[----:B------:R-:W-:Y:S01]  /*38ac0*/  MOV R77, R20 ;  /* 0x00000014004d7202 */ /* 0x000fe20000000f00 */
[----:B------:R-:W-:-:S02]  /*38ad0*/  IMAD.MOV.U32 R76, RZ, RZ, R21 ;  /* 0x000000ffff4c7224 */ /* 0x000fc400078e0015 */
[----:B------:R-:W-:Y:S01]  /*38ae0*/  IMAD.MOV.U32 R73, RZ, RZ, R22 ;  /* 0x000000ffff497224 */ /* 0x000fe200078e0016 */
[----:B------:R-:W-:Y:S01]  /*38af0*/  MOV R252, R100 ;  /* 0x0000006400fc7202 */ /* 0x000fe20000000f00 */
[----:B------:R-:W-:Y:S01]  /*38b00*/  STL [R1+0x2b78], R72 ;  /* 0x002b784801007387 */ /* 0x000fe20000100800 */
[----:B------:R-:W-:Y:S01]  /*38b10*/  MOV R107, R249 ;  /* 0x000000f9006b7202 */ /* 0x000fe20000000f00 */
[----:B------:R-:W-:Y:S01]  /*38b20*/  IMAD.MOV.U32 R118, RZ, RZ, R119 ;  /* 0x000000ffff767224 */ /* 0x000fe200078e0077 */
[----:B------:R-:W-:Y:S01]  /*38b30*/  MOV R119, R112 ;  /* 0x0000007000777202 */ /* 0x000fe20000000f00 */
[----:B------:R-:W-:Y:S01]  /*38b40*/  IMAD.MOV.U32 R117, RZ, RZ, R114 ;  /* 0x000000ffff757224 */ /* 0x000fe200078e0072 */
[----:B------:R-:W-:Y:S01]  /*38b50*/  STL [R1+0x2b74], R76 ;  /* 0x002b744c01007387 */ /* 0x000fe20000100800 */
[----:B------:R-:W-:Y:S01]  /*38b60*/  IMAD.MOV.U32 R100, RZ, RZ, R248 ;  /* 0x000000ffff647224 */ /* 0x000fe200078e00f8 */
[----:B------:R-:W-:Y:S01]  /*38b70*/  MOV R114, R115 ;  /* 0x0000007300727202 */ /* 0x000fe20000000f00 */
[----:B------:R-:W-:Y:S01]  /*38b80*/  IMAD.MOV.U32 R112, RZ, RZ, R113 ;  /* 0x000000ffff707224 */ /* 0x000fe200078e0071 */
[----:B------:R-:W-:Y:S01]  /*38b90*/  STL [R1+0x2b70], R77 ;  /* 0x002b704d01007387 */ /* 0x000fe20000100800 */
[----:B------:R-:W-:Y:S01]  /*38ba0*/  IMAD.MOV.U32 R115, RZ, RZ, R108 ;  /* 0x000000ffff737224 */ /* 0x000fe200078e006c */
[----:B------:R-:W-:Y:S01]  /*38bb0*/  MOV R113, R110 ;  /* 0x0000006e00717202 */ /* 0x000fe20000000f00 */
[----:B------:R-:W-:Y:S01]  /*38bc0*/  IMAD.MOV.U32 R108, RZ, RZ, R109 ;  /* 0x000000ffff6c7224 */ /* 0x000fe200078e006d */
[----:B------:R1:W-:Y:S01]  /*38bd0*/  STL [R1+0x2b6c], R73 ;  /* 0x002b6c4901007387 */ /* 0x0003e20000100800 */
[----:B------:R-:W-:-:S02]  /*38be0*/  IMAD.MOV.U32 R110, RZ, RZ, R111 ;  /* 0x000000ffff6e7224 */ /* 0x000fc400078e006f */
[----:B------:R-:W-:Y:S01]  /*38bf0*/  IMAD.MOV.U32 R109, RZ, RZ, R106 ;  /* 0x000000ffff6d7224 */ /* 0x000fe200078e006a */
[----:B------:R-:W-:Y:S01]  /*38c00*/  STL [R1+0x2b88], R80 ;  /* 0x002b885001007387 */ /* 0x000fe20000100800 */
[----:B------:R-:W-:Y:S01]  /*38c10*/  IMAD.MOV.U32 R111, RZ, RZ, R104 ;  /* 0x000000ffff6f7224 */ /* 0x000fe200078e0068 */
[----:B------:R-:W-:Y:S01]  /*38c20*/  MOV R104, R105 ;  /* 0x0000006900687202 */ /* 0x000fe20000000f00 */
[----:B------:R-:W-:Y:S01]  /*38c30*/  IMAD.MOV.U32 R106, RZ, RZ, R107 ;  /* 0x000000ffff6a7224 */ /* 0x000fe200078e006b */
[----:B------:R-:W-:Y:S01]  /*38c40*/  STL [R1+0x2b84], R81 ;  /* 0x002b845101007387 */ /* 0x000fe20000100800 */
[----:B------:R-:W-:Y:S01]  /*38c50*/  MOV R107, R100 ;  /* 0x00000064006b7202 */ /* 0x000fe20000000f00 */
[----:B------:R-:W-:Y:S02]  /*38c60*/  IMAD.MOV.U32 R100, RZ, RZ, R88 ;  /* 0x000000ffff647224 */ /* 0x000fe400078e0058 */
[----:B------:R-:W-:Y:S01]  /*38c70*/  STL [R1+0x2b80], R84 ;  /* 0x002b805401007387 */ /* 0x000fe20000100800 */
[----:B------:R-:W-:Y:S01]  /*38c80*/  IMAD.MOV.U32 R105, RZ, RZ, R89 ;  /* 0x000000ffff697224 */ /* 0x000fe200078e0059 */
[----:B-1----:R-:W-:Y:S01]  /*38c90*/  MOV R73, R28 ;  /* 0x0000001c00497202 */ /* 0x002fe20000000f00 */
[----:B------:R-:W-:Y:S01]  /*38ca0*/  IMAD.MOV.U32 R89, RZ, RZ, R30 ;  /* 0x000000ffff597224 */ /* 0x000fe200078e001e */
[----:B------:R-:W-:Y:S01]  /*38cb0*/  STL [R1+0x2b7c], R85 ;  /* 0x002b7c5501007387 */ /* 0x000fe20000100800 */
[----:B------:R-:W-:-:S03]  /*38cc0*/  IMAD.MOV.U32 R88, RZ, RZ, R31 ;  /* 0x000000ffff587224 */ /* 0x000fc600078e001f */
[----:B------:R1:W-:Y:S01]  /*38cd0*/  STL [R1+0x2b4], R29 ;  /* 0x0002b41d01007387 */ /* 0x0003e20000100800 */
[C---:B------:R-:W-:Y:S01]  /*38ce0*/  HMMA.1688.F32.TF32 R40, R4.reuse, R62, R196 ;  /* 0x0000003e0428723c */ /* 0x040fe200000810c4 */
[----:B------:R-:W-:Y:S01]  /*38cf0*/  MOV R68, R2 ;  /* 0x0000000200447202 */ /* 0x000fe20000000f00 */
[----:B------:R-:W-:Y:S01]  /*38d00*/  IMAD.MOV.U32 R69, RZ, RZ, R0 ;  /* 0x000000ffff457224 */ /* 0x000fe200078e0000 */
[----:B------:R-:W-:Y:S01]  /*38d10*/  LOP3.LUT R65, R241, 0x40, RZ, 0x3c, !PT ;  /* 0x00000040f1417812 */ /* 0x000fe200078e3cff */
[----:B------:R-:W-:Y:S04]  /*38d20*/  LDS R21, [R240+UR7+0x41880] ;  /* 0x04188007f0157984 */ /* 0x000fe80008000800 */
[----:B------:R-:W-:Y:S01]  /*38d30*/  LDS R23, [R240+UR7+0x41c80] ;  /* 0x041c8007f0177984 */ /* 0x000fe20008000800 */
[----:B-1----:R-:W-:Y:S03]  /*38d40*/  HMMA.1688.F32.TF32 R28, R4, R46, R180 ;  /* 0x0000002e041c723c */ /* 0x002fe600000810b4 */
[----:B------:R-:W-:Y:S01]  /*38d50*/  STL [R1+0x2b94], R88 ;  /* 0x002b945801007387 */ /* 0x000fe20000100800 */
[----:B------:R-:W-:Y:S01]  /*38d60*/  IMAD.MOV.U32 R121, RZ, RZ, R117 ;  /* 0x000000ffff797224 */ /* 0x000fe200078e0075 */
[----:B------:R-:W-:Y:S01]  /*38d70*/  MOV R122, R118 ;  /* 0x00000076007a7202 */ /* 0x000fe20000000f00 */
[----:B------:R-:W-:-:S02]  /*38d80*/  IMAD.MOV.U32 R123, RZ, RZ, R119 ;  /* 0x000000ffff7b7224 */ /* 0x000fc400078e0077 */
[----:B------:R-:W-:Y:S01]  /*38d90*/  IMAD.MOV.U32 R116, RZ, RZ, R112 ;  /* 0x000000ffff747224 */ /* 0x000fe200078e0070 */
[----:B------:R-:W-:Y:S01]  /*38da0*/  MOV R0, R103 ;  /* 0x0000006700007202 */ /* 0x000fe20000000f00 */
[----:B------:R-:W-:Y:S01]  /*38db0*/  IMAD.MOV.U32 R2, RZ, RZ, R102 ;  /* 0x000000ffff027224 */ /* 0x000fe200078e0066 */
[----:B------:R-:W-:Y:S01]  /*38dc0*/  LDS R20, [R65+UR7+0x41880] ;  /* 0x0418800741147984 */ /* 0x000fe20008000800 */
[----:B------:R-:W-:-:S03]  /*38dd0*/  IMAD.MOV.U32 R196, RZ, RZ, R101 ;  /* 0x000000ffffc47224 */ /* 0x000fc600078e0065 */
[----:B------:R-:W-:Y:S04]  /*38de0*/  LDS R22, [R65+UR7+0x41c80] ;  /* 0x041c800741167984 */ /* 0x000fe80008000800 */
[----:B------:R-:W-:Y:S01]  /*38df0*/  MOV R85, R28 ;  /* 0x0000001c00557202 */ /* 0x000fe20000000f00 */
[----:B------:R-:W-:Y:S01]  /*38e00*/  IMAD.MOV.U32 R72, RZ, RZ, R29 ;  /* 0x000000ffff487224 */ /* 0x000fe200078e001d */
[----:B------:R-:W-:Y:S01]  /*38e10*/  MOV R77, R31 ;  /* 0x0000001f004d7202 */ /* 0x000fe20000000f00 */
[----:B------:R-:W-:Y:S01]  /*38e20*/  IMAD.MOV.U32 R76, RZ, RZ, R30 ;  /* 0x000000ffff4c7224 */ /* 0x000fe200078e001e */
[----:B------:R-:W-:Y:S01]  /*38e30*/  LDS R96, [R65+UR7+0x41800] ;  /* 0x0418000741607984 */ /* 0x000fe20008000800 */
[----:B------:R-:W-:Y:S03]  /*38e40*/  HMMA.1688.F32.TF32 R28, R4, R50, R184 ;  /* 0x00000032041c723c */ /* 0x000fe600000810b8 */
[----:B------:R-:W-:Y:S04]  /*38e50*/  STL [R1+0x2b90], R89 ;  /* 0x002b905901007387 */ /* 0x000fe80000100800 */
[----:B------:R1:W-:Y:S04]  /*38e60*/  STL [R1+0x2b8c], R73 ;  /* 0x002b8c4901007387 */ /* 0x0003e80000100800 */
[----:B------:R-:W2:Y:S08]  /*38e70*/  LDS R98, [R65+UR7+0x41c00] ;  /* 0x041c000741627984 */ /* 0x000eb00008000800 */
[----:B-1----:R-:W-:Y:S01]  /*38e80*/  IMAD.MOV.U32 R73, RZ, RZ, R28 ;  /* 0x000000ffff497224 */ /* 0x002fe200078e001c */
[----:B------:R-:W-:Y:S01]  /*38e90*/  MOV R81, R30 ;  /* 0x0000001e00517202 */ /* 0x000fe20000000f00 */
[----:B------:R-:W-:-:S02]  /*38ea0*/  IMAD.MOV.U32 R80, RZ, RZ, R29 ;  /* 0x000000ffff507224 */ /* 0x000fc400078e001d */
[----:B------:R-:W-:Y:S02]  /*38eb0*/  IMAD.MOV.U32 R84, RZ, RZ, R31 ;  /* 0x000000ffff547224 */ /* 0x000fe400078e001f */
[----:B------:R-:W-:Y:S01]  /*38ec0*/  HMMA.1688.F32.TF32 R28, R4, R54, R188 ;  /* 0x00000036041c723c */ /* 0x000fe200000810bc */
[----:B------:R-:W-:Y:S01]  /*38ed0*/  MOV R117, R113 ;  /* 0x0000007100757202 */ /* 0x000fe20000000f00 */
[----:B------:R-:W-:Y:S01]  /*38ee0*/  IMAD.MOV.U32 R118, RZ, RZ, R114 ;  /* 0x000000ffff767224 */ /* 0x000fe200078e0072 */
[----:B------:R-:W-:Y:S01]  /*38ef0*/  MOV R112, R108 ;  /* 0x0000006c00707202 */ /* 0x000fe20000000f00 */
[----:B------:R-:W-:Y:S01]  /*38f00*/  IMAD.MOV.U32 R119, RZ, RZ, R115 ;  /* 0x000000ffff777224 */ /* 0x000fe200078e0073 */
[----:B------:R-:W-:Y:S01]  /*38f10*/  MOV R115, R111 ;  /* 0x0000006f00737202 */ /* 0x000fe20000000f00 */
[----:B------:R-:W-:Y:S02]  /*38f20*/  IMAD.MOV.U32 R113, RZ, RZ, R109 ;  /* 0x000000ffff717224 */ /* 0x000fe400078e006d */
[----:B------:R-:W-:Y:S01]  /*38f30*/  IMAD.MOV.U32 R114, RZ, RZ, R110 ;  /* 0x000000ffff727224 */ /* 0x000fe200078e006e */
[----:B------:R-:W-:Y:S01]  /*38f40*/  MOV R110, R106 ;  /* 0x0000006a006e7202 */ /* 0x000fe20000000f00 */
[----:B------:R-:W-:-:S02]  /*38f50*/  IMAD.MOV.U32 R108, RZ, RZ, R104 ;  /* 0x000000ffff6c7224 */ /* 0x000fc400078e0068 */
[----:B------:R-:W-:Y:S02]  /*38f60*/  IMAD.MOV.U32 R109, RZ, RZ, R105 ;  /* 0x000000ffff6d7224 */ /* 0x000fe400078e0069 */
[----:B------:R-:W-:Y:S02]  /*38f70*/  IMAD.MOV.U32 R111, RZ, RZ, R107 ;  /* 0x000000ffff6f7224 */ /* 0x000fe400078e006b */
[----:B------:R-:W-:Y:S01]  /*38f80*/  HMMA.1688.F32.TF32 R104, R4, R58, R192 ;  /* 0x0000003a0468723c */ /* 0x000fe200000810c0 */
[----:B------:R1:W-:Y:S02]  /*38f90*/  STL [R1+0x2b9c], R72 ;  /* 0x002b9c4801007387 */ /* 0x0003e40000100800 */
[----:B------:R-:W-:Y:S02]  /*38fa0*/  IMAD.MOV.U32 R88, RZ, RZ, R30 ;  /* 0x000000ffff587224 */ /* 0x000fe400078e001e */
[----:B------:R3:W-:Y:S01]  /*38fb0*/  STL [R1+0x2b98], R85 ;  /* 0x002b985501007387 */ /* 0x0007e20000100800 */
[----:B------:R-:W-:-:S02]  /*38fc0*/  IMAD.MOV.U32 R89, RZ, RZ, R31 ;  /* 0x000000ffff597224 */ /* 0x000fc400078e001f */
[----:B-1----:R-:W-:Y:S01]  /*38fd0*/  IMAD.MOV.U32 R72, RZ, RZ, R28 ;  /* 0x000000ffff487224 */ /* 0x002fe200078e001c */
[----:B---3--:R-:W-:Y:S02]  /*38fe0*/  MOV R85, R29 ;  /* 0x0000001d00557202 */ /* 0x008fe40000000f00 */
[----:B------:R-:W-:Y:S01]  /*38ff0*/  HMMA.1688.F32.TF32 R28, R4, R66, R200 ;  /* 0x00000042041c723c */ /* 0x000fe200000810c8 */
[----:B------:R-:W-:-:S07]  /*39000*/  IMAD.MOV.U32 R102, RZ, RZ, R250 ;  /* 0x000000ffff667224 */ /* 0x000fce00078e00fa */
[----:B------:R1:W-:Y:S01]  /*39010*/  STL.64 [R1+0x270], R104 ;  /* 0x0002706801007387 */ /* 0x0003e20000100a00 */
[----:B------:R-:W-:-:S03]  /*39020*/  IMAD.MOV.U32 R103, RZ, RZ, R251 ;  /* 0x000000ffff677224 */ /* 0x000fc600078e00fb */
[----:B------:R-:W-:Y:S01]  /*39030*/  STL.64 [R1+0x278], R106 ;  /* 0x0002786a01007387 */ /* 0x000fe20000100a00 */
[----:B------:R-:W-:Y:S03]  /*39040*/  HMMA.1688.F32.TF32 R248, R232, R74, R124 ;  /* 0x0000004ae8f8723c */ /* 0x000fe6000008107c */
[----:B-1----:R-:W3:Y:S05]  /*39050*/  LDL.LU R104, [R1+0x300] ;  /* 0x0003000001687983 */ /* 0x002eea0000300800 */
[C---:B------:R-:W-:Y:S01]  /*39060*/  HMMA.1688.F32.TF32 R124, R4.reuse, R70, R204 ;  /* 0x00000046047c723c */ /* 0x040fe200000810cc */
[----:B------:R-:W-:Y:S04]  /*39070*/  STL.64 [R1+0x260], R40 ;  /* 0x0002602801007387 */ /* 0x000fe80000100a00 */
[----:B------:R1:W-:Y:S04]  /*39080*/  STL.64 [R1+0x268], R42 ;  /* 0x0002682a01007387 */ /* 0x0003e80000100a00 */
[----:B------:R-:W-:Y:S04]  /*39090*/  STL.64 [R1+0x250], R28 ;  /* 0x0002501c01007387 */ /* 0x000fe80000100a00 */
[----:B------:R4:W-:Y:S01]  /*390a0*/  STL.64 [R1+0x258], R30 ;  /* 0x0002581e01007387 */ /* 0x0009e20000100a00 */
[C---:B-1----:R-:W-:Y:S03]  /*390b0*/  HMMA.1688.F32.TF32 R40, R4.reuse, R74, R208 ;  /* 0x0000004a0428723c */ /* 0x042fe600000810d0 */
[----:B------:R-:W3:Y:S04]  /*390c0*/  LDL.LU R105, [R1+0x304] ;  /* 0x0003040001697983 */ /* 0x000ee80000300800 */
[----:B------:R-:W3:Y:S01]  /*390d0*/  LDL.LU R106, [R1+0x308] ;  /* 0x00030800016a7983 */ /* 0x000ee20000300800 */
[C---:B----4-:R-:W-:Y:S03]  /*390e0*/  HMMA.1688.F32.TF32 R28, R4.reuse, R78, R212 ;  /* 0x0000004e041c723c */ /* 0x050fe600000810d4 */
[----:B------:R-:W3:Y:S04]  /*390f0*/  LDL.LU R107, [R1+0x30c] ;  /* 0x00030c00016b7983 */ /* 0x000ee80000300800 */
[----:B------:R-:W-:Y:S04]  /*39100*/  STL.64 [R1+0x240], R124 ;  /* 0x0002407c01007387 */ /* 0x000fe80000100a00 */
[----:B------:R1:W-:Y:S04]  /*39110*/  STL.64 [R1+0x248], R126 ;  /* 0x0002487e01007387 */ /* 0x0003e80000100a00 */
[----:B------:R-:W-:Y:S04]  /*39120*/  STL.64 [R1+0x230], R40 ;  /* 0x0002302801007387 */ /* 0x000fe80000100a00 */
[----:B------:R4:W-:Y:S01]  /*39130*/  STL.64 [R1+0x238], R42 ;  /* 0x0002382a01007387 */ /* 0x0009e20000100a00 */
[C---:B-1----:R-:W-:Y:S03]  /*39140*/  HMMA.1688.F32.TF32 R124, R4.reuse, R82, R216 ;  /* 0x00000052047c723c */ /* 0x042fe600000810d8 */
[----:B------:R-:W-:Y:S04]  /*39150*/  STL.64 [R1+0x220], R28 ;  /* 0x0002201c01007387 */ /* 0x000fe80000100a00 */
[----:B------:R1:W-:Y:S01]  /*39160*/  STL.64 [R1+0x228], R30 ;  /* 0x0002281e01007387 */ /* 0x0003e20000100a00 */
[C---:B----4-:R-:W-:Y:S08]  /*39170*/  HMMA.1688.F32.TF32 R40, R4.reuse, R86, R220 ;  /* 0x000000560428723c */ /* 0x050ff000000810dc */
[C---:B-1----:R-:W-:Y:S08]  /*39180*/  HMMA.1688.F32.TF32 R28, R4.reuse, R90, R224 ;  /* 0x0000005a041c723c */ /* 0x042ff000000810e0 */
[----:B------:R-:W-:Y:S01]  /*39190*/  HMMA.1688.F32.TF32 R4, R4, R94, R228 ;  /* 0x0000005e0404723c */ /* 0x000fe200000810e4 */
[----:B------:R-:W-:Y:S04]  /*391a0*/  STL.64 [R1+0x210], R124 ;  /* 0x0002107c01007387 */ /* 0x000fe80000100a00 */
[----:B------:R-:W-:Y:S04]  /*391b0*/  STL.64 [R1+0x218], R126 ;  /* 0x0002187e01007387 */ /* 0x000fe80000100a00 */
[----:B------:R-:W-:Y:S04]  /*391c0*/  STL.64 [R1+0x200], R40 ;  /* 0x0002002801007387 */ /* 0x000fe80000100a00 */
[----:B------:R1:W-:Y:S01]  /*391d0*/  STL.64 [R1+0x208], R42 ;  /* 0x0002082a01007387 */ /* 0x0003e20000100a00 */
[----:B------:R-:W-:-:S03]  /*391e0*/  MOV R180, R173 ;  /* 0x000000ad00b47202 */ /* 0x000fc60000000f00 */
[----:B------:R4:W-:Y:S01]  /*391f0*/  STL.64 [R1+0x1f0], R28 ;  /* 0x0001f01c01007387 */ /* 0x0009e20000100a00 */
[----:B------:R-:W-:-:S03]  /*39200*/  IMAD.MOV.U32 R181, RZ, RZ, R174 ;  /* 0x000000ffffb57224 */ /* 0x000fc600078e00ae */
[----:B------:R1:W-:Y:S01]  /*39210*/  STL.64 [R1+0x1f8], R30 ;  /* 0x0001f81e01007387 */ /* 0x0003e20000100a00 */
[----:B------:R-:W-:-:S03]  /*39220*/  IMAD.MOV.U32 R182, RZ, RZ, R168 ;  /* 0x000000ffffb67224 */ /* 0x000fc600078e00a8 */
[----:B------:R-:W-:Y:S01]  /*39230*/  STL.64 [R1+0x1e0], R4 ;  /* 0x0001e00401007387 */ /* 0x000fe20000100a00 */
[----:B------:R-:W-:-:S03]  /*39240*/  MOV R183, R169 ;  /* 0x000000a900b77202 */ /* 0x000fc60000000f00 */
[----:B------:R1:W-:Y:S01]  /*39250*/  STL.64 [R1+0x1e8], R6 ;  /* 0x0001e80601007387 */ /* 0x0003e20000100a00 */
[----:B------:R-:W-:-:S03]  /*39260*/  IMAD.MOV.U32 R204, RZ, RZ, R170 ;  /* 0x000000ffffcc7224 */ /* 0x000fc600078e00aa */
[----:B------:R-:W3:Y:S01]  /*39270*/  LDL.LU R173, [R1+0x2c2c] ;  /* 0x002c2c0001ad7983 */ /* 0x000ee20000300800 */
[----:B------:R-:W-:-:S03]  /*39280*/  IMAD.MOV.U32 R205, RZ, RZ, R171 ;  /* 0x000000ffffcd7224 */ /* 0x000fc600078e00ab */
[----:B------:R-:W3:Y:S01]  /*39290*/  LDL.LU R174, [R1+0x2c28] ;  /* 0x002c280001ae7983 */ /* 0x000ee20000300800 */
[----:B------:R-:W-:-:S03]  /*392a0*/  MOV R206, R164 ;  /* 0x000000a400ce7202 */ /* 0x000fc60000000f00 */
[----:B------:R-:W3:Y:S01]  /*392b0*/  LDL.LU R168, [R1+0x2c24] ;  /* 0x002c240001a87983 */ /* 0x000ee20000300800 */
[----:B------:R-:W-:-:S03]  /*392c0*/  IMAD.MOV.U32 R207, RZ, RZ, R165 ;  /* 0x000000ffffcf7224 */ /* 0x000fc600078e00a5 */
        /* <DEDUP_REMOVED lines=15> */
[----:B------:R-:W3:Y:S01]  /*393c0*/  LDL.LU R222, [R1+0x338] ;  /* 0x0003380001de7983 */ /* 0x000ee20000300800 */
[----:B------:R-:W-:Y:S01]  /*393d0*/  MOV R198, R103 ;  /* 0x0000006700c67202 */ /* 0x000fe20000000f00 */
[----:B------:R-:W-:Y:S02]  /*393e0*/  IMAD.MOV.U32 R102, RZ, RZ, R161 ;  /* 0x000000ffff667224 */ /* 0x000fe400078e00a1 */
[----:B------:R-:W3:Y:S01]  /*393f0*/  LDL.LU R223, [R1+0x33c] ;  /* 0x00033c0001df7983 */ /* 0x000ee20000300800 */
[----:B-1----:R-:W-:-:S03]  /*39400*/  IMAD.MOV.U32 R43, RZ, RZ, R108 ;  /* 0x000000ffff2b7224 */ /* 0x002fc600078e006c */
[----:B------:R-:W3:Y:S01]  /*39410*/  LDL.LU R166, [R1+0x2c0c] ;  /* 0x002c0c0001a67983 */ /* 0x000ee20000300800 */
[----:B------:R-:W-:Y:S01]  /*39420*/  IMAD.MOV.U32 R103, RZ, RZ, R162 ;  /* 0x000000ffff677224 */ /* 0x000fe200078e00a2 */
[----:B------:R-:W-:Y:S02]  /*39430*/  MOV R200, R109 ;  /* 0x0000006d00c87202 */ /* 0x000fe40000000f00 */
[----:B------:R-:W3:Y:S01]  /*39440*/  LDL.LU R160, [R1+0x2c08] ;  /* 0x002c080001a07983 */ /* 0x000ee20000300800 */
[----:B------:R-:W-:Y:S01]  /*39450*/  MOV R108, R163 ;  /* 0x000000a3006c7202 */ /* 0x000fe20000000f00 */
[----:B------:R-:W-:Y:S02]  /*39460*/  IMAD.MOV.U32 R201, RZ, RZ, R110 ;  /* 0x000000ffffc97224 */ /* 0x000fe400078e006e */
[----:B------:R-:W3:Y:S01]  /*39470*/  LDL.LU R161, [R1+0x2c04] ;  /* 0x002c040001a17983 */ /* 0x000ee20000300800 */
[----:B------:R-:W-:-:S03]  /*39480*/  IMAD.MOV.U32 R109, RZ, RZ, R156 ;  /* 0x000000ffff6d7224 */ /* 0x000fc600078e009c */
[----:B------:R-:W3:Y:S01]  /*39490*/  LDL.LU R162, [R1+0x2c00] ;  /* 0x002c000001a27983 */ /* 0x000ee20000300800 */
[----:B------:R-:W-:Y:S01]  /*394a0*/  IMAD.MOV.U32 R202, RZ, RZ, R111 ;  /* 0x000000ffffca7224 */ /* 0x000fe200078e006f */
[----:B------:R-:W-:Y:S01]  /*394b0*/  MOV R235, R116 ;  /* 0x0000007400eb7202 */ /* 0x000fe20000000f00 */
[----:B------:R-:W-:Y:S01]  /*394c0*/  IMAD.MOV.U32 R110, RZ, RZ, R157 ;  /* 0x000000ffff6e7224 */ /* 0x000fe200078e009d */
[----:B------:R-:W3:Y:S01]  /*394d0*/  LDL.LU R163, [R1+0x2bfc] ;  /* 0x002bfc0001a37983 */ /* 0x000ee20000300800 */
[----:B------:R-:W-:Y:S01]  /*394e0*/  MOV R111, R158 ;  /* 0x0000009e006f7202 */ /* 0x000fe20000000f00 */
[----:B----4-:R-:W-:Y:S02]  /*394f0*/  IMAD.MOV.U32 R28, RZ, RZ, R117 ;  /* 0x000000ffff1c7224 */ /* 0x010fe400078e0075 */
[----:B------:R-:W4:Y:S01]  /*39500*/  LDL.LU R156, [R1+0x2bf8] ;  /* 0x002bf800019c7983 */ /* 0x000f220000300800 */
[----:B------:R-:W-:-:S03]  /*39510*/  IMAD.MOV.U32 R116, RZ, RZ, R152 ;  /* 0x000000ffff747224 */ /* 0x000fc600078e0098 */
[----:B------:R-:W4:Y:S01]  /*39520*/  LDL.LU R157, [R1+0x2bf4] ;  /* 0x002bf400019d7983 */ /* 0x000f220000300800 */
[----:B------:R-:W-:Y:S01]  /*39530*/  IMAD.MOV.U32 R29, RZ, RZ, R118 ;  /* 0x000000ffff1d7224 */ /* 0x000fe200078e0076 */
[----:B------:R-:W-:Y:S01]  /*39540*/  MOV R30, R119 ;  /* 0x00000077001e7202 */ /* 0x000fe20000000f00 */
[----:B------:R-:W-:Y:S01]  /*39550*/  IMAD.MOV.U32 R117, RZ, RZ, R153 ;  /* 0x000000ffff757224 */ /* 0x000fe200078e0099 */
[----:B------:R-:W4:Y:S01]  /*39560*/  LDL.LU R158, [R1+0x2bf0] ;  /* 0x002bf000019e7983 */ /* 0x000f220000300800 */
[----:B------:R-:W-:Y:S01]  /*39570*/  MOV R118, R154 ;  /* 0x0000009a00767202 */ /* 0x000fe20000000f00 */
[----:B------:R-:W-:Y:S02]  /*39580*/  IMAD.MOV.U32 R119, RZ, RZ, R155 ;  /* 0x000000ffff777224 */ /* 0x000fe400078e009b */
[----:B------:R-:W4:Y:S04]  /*39590*/  LDL.LU R152, [R1+0x2bec] ;  /* 0x002bec0001987983 */ /* 0x000f280000300800 */
[----:B------:R-:W4:Y:S04]  /*395a0*/  LDL.LU R153, [R1+0x2be8] ;  /* 0x002be80001997983 */ /* 0x000f280000300800 */
[----:B------:R-:W4:Y:S04]  /*395b0*/  LDL.LU R154, [R1+0x2be4] ;  /* 0x002be400019a7983 */ /* 0x000f280000300800 */
[----:B------:R-:W4:Y:S01]  /*395c0*/  LDL.LU R155, [R1+0x2be0] ;  /* 0x002be000019b7983 */ /* 0x000f220000300800 */
[----:B------:R-:W-:-:S03]  /*395d0*/  IMAD.MOV.U32 R224, RZ, RZ, R148 ;  /* 0x000000ffffe07224 */ /* 0x000fc600078e0094 */
[----:B------:R-:W4:Y:S01]  /*395e0*/  LDL.LU R124, [R1+0x20] ;  /* 0x00002000017c7983 */ /* 0x000f220000300800 */
[----:B------:R-:W-:-:S03]  /*395f0*/  MOV R225, R149 ;  /* 0x0000009500e17202 */ /* 0x000fc60000000f00 */
[----:B------:R-:W4:Y:S01]  /*39600*/  LDL.LU R125, [R1+0x24] ;  /* 0x00002400017d7983 */ /* 0x000f220000300800 */
[----:B------:R-:W-:-:S03]  /*39610*/  IMAD.MOV.U32 R226, RZ, RZ, R150 ;  /* 0x000000ffffe27224 */ /* 0x000fc600078e0096 */
[----:B------:R-:W4:Y:S01]  /*39620*/  LDL.LU R126, [R1+0x28] ;  /* 0x00002800017e7983 */ /* 0x000f220000300800 */
[----:B------:R-:W-:-:S03]  /*39630*/  IMAD.MOV.U32 R227, RZ, RZ, R36 ;  /* 0x000000ffffe37224 */ /* 0x000fc600078e0024 */
[----:B------:R-:W4:Y:S04]  /*39640*/  LDL.LU R127, [R1+0x2c] ;  /* 0x00002c00017f7983 */ /* 0x000f280000300800 */
[----:B------:R-:W4:Y:S04]  /*39650*/  LDL.LU R148, [R1+0x2bdc] ;  /* 0x002bdc0001947983 */ /* 0x000f280000300800 */
[----:B------:R-:W4:Y:S04]  /*39660*/  LDL.LU R149, [R1+0x2bd8] ;  /* 0x002bd80001957983 */ /* 0x000f280000300800 */
[----:B------:R-:W4:Y:S04]  /*39670*/  LDL.LU R150, [R1+0x2bd4] ;  /* 0x002bd40001967983 */ /* 0x000f280000300800 */
[----:B------:R-:W4:Y:S01]  /*39680*/  LDL.LU R36, [R1+0x2bd0] ;  /* 0x002bd00001247983 */ /* 0x000f220000300800 */
[----:B------:R-:W-:-:S03]  /*39690*/  MOV R208, R37 ;  /* 0x0000002500d07202 */ /* 0x000fc60000000f00 */
[----:B------:R-:W4:Y:S01]  /*396a0*/  LDL.LU R212, [R1+0x310] ;  /* 0x0003100001d47983 */ /* 0x000f220000300800 */
[----:B------:R-:W-:-:S03]  /*396b0*/  IMAD.MOV.U32 R209, RZ, RZ, R38 ;  /* 0x000000ffffd17224 */ /* 0x000fc600078e0026 */
        /* <DEDUP_REMOVED lines=18> */
[----:B------:R-:W4:Y:S04]  /*397e0*/  LDL.LU R27, [R1+0x2bb4] ;  /* 0x002bb400011b7983 */ /* 0x000f280000300800 */
[----:B------:R-:W4:Y:S04]  /*397f0*/  LDL.LU R151, [R1+0x2bb0] ;  /* 0x002bb00001977983 */ /* 0x000f280000300800 */
[----:B------:R-:W4:Y:S01]  /*39800*/  LDL.LU R159, [R1+0x2bac] ;  /* 0x002bac00019f7983 */ /* 0x000f220000300800 */
[----:B------:R-:W-:-:S03]  /*39810*/  IMAD.MOV.U32 R191, RZ, RZ, R242 ;  /* 0x000000ffffbf7224 */ /* 0x000fc600078e00f2 */
[----:B------:R-:W4:Y:S04]  /*39820*/  LDL.LU R167, [R1+0x2ba8] ;  /* 0x002ba80001a77983 */ /* 0x000f280000300800 */
[----:B------:R-:W4:Y:S04]  /*39830*/  LDL.LU R175, [R1+0x2ba4] ;  /* 0x002ba40001af7983 */ /* 0x000f280000300800 */
[----:B------:R-:W4:Y:S01]  /*39840*/  LDL.LU R242, [R1+0x2ba0] ;  /* 0x002ba00001f27983 */ /* 0x000f220000300800 */
[----:B------:R-:W-:Y:S01]  /*39850*/  IMAD.MOV.U32 R199, RZ, RZ, R92 ;  /* 0x000000ffffc77224 */ /* 0x000fe200078e005c */
[----:B------:R-:W-:Y:S01]  /*39860*/  MOV R193, R68 ;  /* 0x0000004400c17202 */ /* 0x000fe20000000f00 */
[----:B------:R-:W-:-:S02]  /*39870*/  IMAD.MOV.U32 R192, RZ, RZ, R93 ;  /* 0x000000ffffc07224 */ /* 0x000fc400078e005d */
[----:B------:R-:W-:Y:S02]  /*39880*/  IMAD.MOV.U32 R194, RZ, RZ, R69 ;  /* 0x000000ffffc27224 */ /* 0x000fe400078e0045 */
[----:B------:R-:W-:Y:S01]  /*39890*/  IMAD.MOV.U32 R195, RZ, RZ, R64 ;  /* 0x000000ffffc37224 */ /* 0x000fe200078e0040 */
[----:B------:R-:W-:Y:S01]  /*398a0*/  MOV R232, R121 ;  /* 0x0000007900e87202 */ /* 0x000fe20000000f00 */
[----:B------:R-:W-:Y:S01]  /*398b0*/  IMAD.MOV.U32 R233, RZ, RZ, R122 ;  /* 0x000000ffffe97224 */ /* 0x000fe200078e007a */
[----:B------:R-:W-:Y:S01]  /*398c0*/  MOV R41, R114 ;  /* 0x0000007200297202 */ /* 0x000fe20000000f00 */
[----:B------:R-:W-:Y:S01]  /*398d0*/  IMAD.MOV.U32 R234, RZ, RZ, R123 ;  /* 0x000000ffffea7224 */ /* 0x000fe200078e007b */
[----:B--2---:R-:W-:Y:S01]  /*398e0*/  HMMA.1688.F32.TF32 R176, R96, R74, R176 ;  /* 0x0000004a60b0723c */ /* 0x004fe200000810b0 */
[----:B------:R-:W-:Y:S01]  /*398f0*/  IMAD.MOV.U32 R31, RZ, RZ, R112 ;  /* 0x000000ffff1f7224 */ /* 0x000fe200078e0070 */
[----:B------:R-:W-:Y:S01]  /*39900*/  LDS R92, [R65+UR7+0x42000] ;  /* 0x04200007415c7984 */ /* 0x000fe20008000800 */
[----:B------:R-:W-:-:S02]  /*39910*/  IMAD.MOV.U32 R40, RZ, RZ, R113 ;  /* 0x000000ffff287224 */ /* 0x000fc400078e0071 */
[----:B------:R-:W-:Y:S01]  /*39920*/  IMAD.MOV.U32 R42, RZ, RZ, R115 ;  /* 0x000000ffff2a7224 */ /* 0x000fe200078e0073 */
[----:B------:R-:W-:Y:S02]  /*39930*/  LDS R68, [R241+UR7+0x42000] ;  /* 0x04200007f1447984 */ /* 0x000fe40008000800 */
[C---:B---3--:R-:W-:Y:S02]  /*39940*/  HMMA.1688.F32.TF32 R104, R96.reuse, R18, R104 ;  /* 0x000000126068723c */ /* 0x048fe40000081068 */
[----:B------:R-:W-:Y:S04]  /*39950*/  LDS R69, [R243+UR7+0x42000] ;  /* 0x04200007f3457984 */ /* 0x000fe80008000800 */
[----:B------:R-:W-:Y:S02]  /*39960*/  LDS R93, [R240+UR7+0x42000] ;  /* 0x04200007f05d7984 */ /* 0x000fe40008000800 */
[C---:B------:R-:W-:Y:S08]  /*39970*/  HMMA.1688.F32.TF32 R116, R96.reuse, R82, R116 ;  /* 0x000000526074723c */ /* 0x040ff00000081074 */
[C---:B------:R-:W-:Y:S08]  /*39980*/  HMMA.1688.F32.TF32 R108, R96.reuse, R86, R108 ;  /* 0x00000056606c723c */ /* 0x040ff0000008106c */
[----:B------:R-:W-:Y:S08]  /*39990*/  HMMA.1688.F32.TF32 R100, R96, R90, R100 ;  /* 0x0000005a6064723c */ /* 0x000ff00000081064 */
[C---:B------:R-:W-:Y:S08]  /*399a0*/  HMMA.1688.F32.TF32 R192, R20.reuse, R66, R192 ;  /* 0x0000004214c0723c */ /* 0x040ff000000810c0 */
[C---:B------:R-:W-:Y:S08]  /*399b0*/  HMMA.1688.F32.TF32 R196, R20.reuse, R70, R196 ;  /* 0x0000004614c4723c */ /* 0x040ff000000810c4 */
[C---:B------:R-:W-:Y:S08]  /*399c0*/  HMMA.1688.F32.TF32 R180, R20.reuse, R54, R180 ;  /* 0x0000003614b4723c */ /* 0x040ff000000810b4 */
[----:B------:R-:W-:Y:S08]  /*399d0*/  HMMA.1688.F32.TF32 R188, R20, R62, R188 ;  /* 0x0000003e14bc723c */ /* 0x000ff000000810bc */
[----:B------:R-:W-:Y:S08]  /*399e0*/  HMMA.1688.F32.TF32 R168, R96, R66, R168 ;  /* 0x0000004260a8723c */ /* 0x000ff000000810a8 */
[C---:B------:R-:W-:Y:S08]  /*399f0*/  HMMA.1688.F32.TF32 R228, R20.reuse, R14, R216 ;  /* 0x0000000e14e4723c */ /* 0x040ff000000810d8 */
[C---:B------:R-:W-:Y:S08]  /*39a00*/  HMMA.1688.F32.TF32 R4, R20.reuse, R18, R220 ;  /* 0x000000121404723c */ /* 0x040ff000000810dc */
[----:B------:R-:W-:Y:S03]  /*39a10*/  HMMA.1688.F32.TF32 R220, R20, R94, R236 ;  /* 0x0000005e14dc723c */ /* 0x000fe600000810ec */
[----:B------:R-:W-:Y:S05]  /*39a20*/  STL [R1+0x2b68], R228 ;  /* 0x002b68e401007387 */ /* 0x000fea0000100800 */
[C---:B------:R-:W-:Y:S03]  /*39a30*/  HMMA.1688.F32.TF32 R160, R96.reuse, R58, R160 ;  /* 0x0000003a60a0723c */ /* 0x040fe600000810a0 */
[----:B------:R-:W-:Y:S04]  /*39a40*/  STL.64 [R1+0x170], R4 ;  /* 0x0001700401007387 */ /* 0x000fe80000100a00 */
[----:B------:R1:W-:Y:S01]  /*39a50*/  STL.64 [R1+0x178], R6 ;  /* 0x0001780601007387 */ /* 0x0003e20000100a00 */
[C---:B----4-:R-:W-:Y:S08]  /*39a60*/  HMMA.1688.F32.TF32 R152, R96.reuse, R50, R152 ;  /* 0x000000326098723c */ /* 0x050ff00000081098 */
[----:B------:R-:W-:Y:S08]  /*39a70*/  HMMA.1688.F32.TF32 R124, R96, R78, R124 ;  /* 0x0000004e607c723c */ /* 0x000ff0000008107c */
[----:B-1----:R-:W-:Y:S01]  /*39a80*/  HMMA.1688.F32.TF32 R4, R20, R50, R204 ;  /* 0x000000321404723c */ /* 0x002fe200000810cc */
[----:B------:R-:W-:Y:S04]  /*39a90*/  STL [R1+0x2b64], R229 ;  /* 0x002b64e501007387 */ /* 0x000fe80000100800 */
[----:B------:R1:W-:Y:S04]  /*39aa0*/  STL [R1+0x2b60], R230 ;  /* 0x002b60e601007387 */ /* 0x0003e80000100800 */
[----:B------:R2:W-:Y:S01]  /*39ab0*/  STL [R1+0x2b5c], R231 ;  /* 0x002b5ce701007387 */ /* 0x0005e20000100800 */
[-C--:B------:R-:W-:Y:S08]  /*39ac0*/  HMMA.1688.F32.TF32 R120, R96, R10.reuse, R36 ;  /* 0x0000000a6078723c */ /* 0x080ff00000081024 */
[----:B------:R-:W-:Y:S08]  /*39ad0*/  HMMA.1688.F32.TF32 R36, R20, R10, R212 ;  /* 0x0000000a1424723c */ /* 0x000ff000000810d4 */
[C---:B------:R-:W-:Y:S08]  /*39ae0*/  HMMA.1688.F32.TF32 R112, R96.reuse, R14, R24 ;  /* 0x0000000e6070723c */ /* 0x040ff00000081018 */
[C---:B------:R-:W-:Y:S08]  /*39af0*/  HMMA.1688.F32.TF32 R148, R96.reuse, R46, R148 ;  /* 0x0000002e6094723c */ /* 0x040ff00000081094 */
[C---:B------:R-:W-:Y:S08]  /*39b00*/  HMMA.1688.F32.TF32 R156, R96.reuse, R54, R156 ;  /* 0x00000036609c723c */ /* 0x040ff0000008109c */
[C---:B------:R-:W-:Y:S08]  /*39b10*/  HMMA.1688.F32.TF32 R164, R96.reuse, R62, R164 ;  /* 0x0000003e60a4723c */ /* 0x040ff000000810a4 */
[C---:B------:R-:W-:Y:S01]  /*39b20*/  HMMA.1688.F32.TF32 R172, R96.reuse, R70, R172 ;  /* 0x0000004660ac723c */ /* 0x040fe200000810ac */
[----:B------:R-:W-:Y:S04]  /*39b30*/  LDS R70, [R241+UR7+0x42400] ;  /* 0x04240007f1467984 */ /* 0x000fe80008000800 */
[----:B------:R-:W-:Y:S03]  /*39b40*/  LDS R71, [R243+UR7+0x42400] ;  /* 0x04240007f3477984 */ /* 0x000fe60008000800 */
[----:B------:R-:W-:Y:S01]  /*39b50*/  HMMA.1688.F32.TF32 R96, R96, R94, R224 ;  /* 0x0000005e6060723c */ /* 0x000fe200000810e0 */
[----:B------:R-:W-:Y:S04]  /*39b60*/  LDS R94, [R65+UR7+0x42400] ;  /* 0x04240007415e7984 */ /* 0x000fe80008000800 */
[----:B------:R-:W3:Y:S03]  /*39b70*/  LDSM.16.M88.4 R64, [R242+UR10+0x80] ;  /* 0x0000800af240783b */ /* 0x000ee60008000200 */
[----:B------:R-:W-:Y:S01]  /*39b80*/  HMMA.1688.F32.TF32 R24, R20, R46, R208 ;  /* 0x0000002e1418723c */ /* 0x000fe200000810d0 */
[----:B------:R-:W-:Y:S01]  /*39b90*/  MOV R224, R61 ;  /* 0x0000003d00e07202 */ /* 0x000fe20000000f00 */
[----:B------:R-:W-:Y:S01]  /*39ba0*/  IMAD.MOV.U32 R225, RZ, RZ, R60 ;  /* 0x000000ffffe17224 */ /* 0x000fe200078e003c */
[----:B------:R-:W-:Y:S04]  /*39bb0*/  STL.64 [R1+0x1d0], R36 ;  /* 0x0001d02401007387 */ /* 0x000fe80000100a00 */
[----:B------:R-:W4:Y:S01]  /*39bc0*/  LDSM.16.M88.4 R60, [R242+UR10+0x2080] ;  /* 0x0020800af23c783b */ /* 0x000f220008000200 */
[----:B-1----:R-:W-:-:S03]  /*39bd0*/  MOV R230, R9 ;  /* 0x0000000900e67202 */ /* 0x002fc60000000f00 */
[----:B------:R-:W-:Y:S01]  /*39be0*/  STL.64 [R1+0x1d8], R38 ;  /* 0x0001d82601007387 */ /* 0x000fe20000100a00 */
[----:B--2---:R-:W-:-:S03]  /*39bf0*/  IMAD.MOV.U32 R231, RZ, RZ, R8 ;  /* 0x000000ffffe77224 */ /* 0x004fc600078e0008 */
[----:B------:R-:W1:Y:S04]  /*39c00*/  LDSM.16.M88.4 R8, [R242+UR10+0x4080] ;  /* 0x0040800af208783b */ /* 0x000e680008000200 */
[----:B------:R-:W-:Y:S04]  /*39c10*/  STL.64 [R1+0x160], R24 ;  /* 0x0001601801007387 */ /* 0x000fe80000100a00 */
[----:B------:R-:W-:Y:S04]  /*39c20*/  STL.64 [R1+0x168], R26 ;  /* 0x0001681a01007387 */ /* 0x000fe80000100a00 */
[----:B------:R2:W-:Y:S01]  /*39c30*/  STL [R1+0x2b58], R180 ;  /* 0x002b58b401007387 */ /* 0x0005e20000100800 */
[----:B------:R-:W-:Y:S03]  /*39c40*/  HMMA.1688.F32.TF32 R184, R20, R58, R184 ;  /* 0x0000003a14b8723c */ /* 0x000fe600000810b8 */
[----:B------:R-:W-:Y:S01]  /*39c50*/  STL.64 [R1+0x150], R4 ;  /* 0x0001500401007387 */ /* 0x000fe20000100a00 */
[----:B------:R-:W-:Y:S01]  /*39c60*/  IMAD.MOV.U32 R226, RZ, RZ, R57 ;  /* 0x000000ffffe27224 */ /* 0x000fe200078e0039 */
[----:B------:R-:W-:-:S02]  /*39c70*/  MOV R227, R56 ;  /* 0x0000003800e37202 */ /* 0x000fc40000000f00 */
[----:B------:R-:W-:Y:S01]  /*39c80*/  STL.64 [R1+0x158], R6 ;  /* 0x0001580601007387 */ /* 0x000fe20000100a00 */
[----:B------:R-:W-:Y:S01]  /*39c90*/  HMMA.1688.F32.TF32 R216, R20, R90, R244 ;  /* 0x0000005a14d8723c */ /* 0x000fe200000810f4 */
[----:B------:R-:W-:Y:S02]  /*39ca0*/  IMAD.MOV.U32 R228, RZ, RZ, R13 ;  /* 0x000000ffffe47224 */ /* 0x000fe400078e000d */
[----:B------:R-:W1:Y:S01]  /*39cb0*/  LDSM.16.M88.4 R4, [R242+UR10+0x6080] ;  /* 0x0060800af204783b */ /* 0x000e620008000200 */
[----:B------:R-:W-:Y:S02]  /*39cc0*/  IMAD.MOV.U32 R229, RZ, RZ, R12 ;  /* 0x000000ffffe57224 */ /* 0x000fe400078e000c */
[----:B------:R-:W-:Y:S01]  /*39cd0*/  IMAD.MOV.U32 R244, RZ, RZ, R53 ;  /* 0x000000fffff47224 */ /* 0x000fe200078e0035 */
[----:B------:R-:W1:Y:S01]  /*39ce0*/  LDSM.16.M88.4 R56, [R242+UR10+0x8080] ;  /* 0x0080800af238783b */ /* 0x000e620008000200 */
[----:B------:R-:W-:Y:S01]  /*39cf0*/  IMAD.MOV.U32 R245, RZ, RZ, R52 ;  /* 0x000000fffff57224 */ /* 0x000fe200078e0034 */
[----:B------:R-:W-:Y:S01]  /*39d00*/  MOV R246, R49 ;  /* 0x0000003100f67202 */ /* 0x000fe20000000f00 */
[----:B------:R-:W-:Y:S01]  /*39d10*/  IMAD.MOV.U32 R247, RZ, RZ, R48 ;  /* 0x000000fffff77224 */ /* 0x000fe200078e0030 */
[----:B------:R-:W1:Y:S01]  /*39d20*/  LDSM.16.M88.4 R52, [R242+UR10+0xa080] ;  /* 0x00a0800af234783b */ /* 0x000e620008000200 */
[----:B--2---:R-:W-:-:S03]  /*39d30*/  MOV R180, R45 ;  /* 0x0000002d00b47202 */ /* 0x004fc60000000f00 */
[----:B------:R2:W-:Y:S01]  /*39d40*/  STL [R1+0x2b54], R181 ;  /* 0x002b54b501007387 */ /* 0x0005e20000100800 */
[----:B------:R-:W-:Y:S03]  /*39d50*/  HMMA.1688.F32.TF32 R204, R20, R78, R40 ;  /* 0x0000004e14cc723c */ /* 0x000fe60000081028 */
[----:B------:R-:W1:Y:S04]  /*39d60*/  LDSM.16.M88.4 R48, [R242+UR10+0xc080] ;  /* 0x00c0800af230783b */ /* 0x000e680008000200 */
[----:B------:R-:W-:Y:S01]  /*39d70*/  LDSM.16.M88.4 R40, [R242+UR10+0x10080] ;  /* 0x0100800af228783b */ /* 0x000fe20008000200 */
[----:B--2---:R-:W-:Y:S01]  /*39d80*/  IMAD.MOV.U32 R181, RZ, RZ, R44 ;  /* 0x000000ffffb57224 */ /* 0x004fe200078e002c */
[----:B---3--:R-:W-:Y:S02]  /*39d90*/  HMMA.1688.F32.TF32 R236, R68, R64, R228 ;  /* 0x0000004044ec723c */ /* 0x008fe400000810e4 */
[----:B------:R-:W2:Y:S04]  /*39da0*/  LDSM.16.M88.4 R44, [R242+UR10+0xe080] ;  /* 0x00e0800af22c783b */ /* 0x000ea80008000200 */
[----:B------:R-:W3:Y:S02]  /*39db0*/  LDSM.16.M88.4 R36, [R242+UR10+0x12080] ;  /* 0x0120800af224783b */ /* 0x000ee40008000200 */
[----:B------:R-:W-:Y:S01]  /*39dc0*/  HMMA.1688.F32.TF32 R212, R20, R86, R232 ;  /* 0x0000005614d4723c */ /* 0x000fe200000810e8 */
[----:B------:R-:W-:Y:S01]  /*39dd0*/  IMAD.MOV.U32 R232, RZ, RZ, R35 ;  /* 0x000000ffffe87224 */ /* 0x000fe200078e0023 */
[----:B------:R-:W-:Y:S01]  /*39de0*/  MOV R233, R34 ;  /* 0x0000002200e97202 */ /* 0x000fe20000000f00 */
[----:B------:R-:W-:Y:S01]  /*39df0*/  IMAD.MOV.U32 R234, RZ, RZ, R33 ;  /* 0x000000ffffea7224 */ /* 0x000fe200078e0021 */
[----:B------:R-:W-:Y:S01]  /*39e00*/  LDSM.16.M88.4 R24, [R242+UR10+0x18080] ;  /* 0x0180800af218783b */ /* 0x000fe20008000200 */
[----:B------:R-:W-:-:S03]  /*39e10*/  IMAD.MOV.U32 R235, RZ, RZ, R32 ;  /* 0x000000ffffeb7224 */ /* 0x000fc600078e0020 */
[----:B------:R-:W2:Y:S01]  /*39e20*/  LDSM.16.M88.4 R32, [R242+UR10+0x14080] ;  /* 0x0140800af220783b */ /* 0x000ea20008000200 */
[C---:B------:R-:W-:Y:S03]  /*39e30*/  HMMA.1688.F32.TF32 R208, R20.reuse, R82, R28 ;  /* 0x0000005214d0723c */ /* 0x040fe6000008101c */
[----:B------:R-:W2:Y:S04]  /*39e40*/  LDSM.16.M88.4 R28, [R242+UR10+0x16080] ;  /* 0x0160800af21c783b */ /* 0x000ea80008000200 */
[----:B------:R1:W-:Y:S01]  /*39e50*/  STL [R1+0x2b50], R182 ;  /* 0x002b50b601007387 */ /* 0x0003e20000100800 */
[----:B------:R-:W-:Y:S03]  /*39e60*/  HMMA.1688.F32.TF32 R200, R20, R74, R200 ;  /* 0x0000004a14c8723c */ /* 0x000fe600000810c8 */
[----:B------:R4:W-:Y:S04]  /*39e70*/  STL [R1+0x2b4c], R183 ;  /* 0x002b4cb701007387 */ /* 0x0009e80000100800 */
[----:B------:R-:W2:Y:S01]  /*39e80*/  LDSM.16.M88.4 R20, [R242+UR10+0x1a080] ;  /* 0x01a0800af214783b */ /* 0x000ea20008000200 */
[----:B-1----:R-:W-:-:S03]  /*39e90*/  IMAD.MOV.U32 R182, RZ, RZ, R17 ;  /* 0x000000ffffb67224 */ /* 0x002fc600078e0011 */
[----:B------:R-:W-:Y:S01]  /*39ea0*/  LDSM.16.M88.4 R12, [R242+UR10+0x1e080] ;  /* 0x01e0800af20c783b */ /* 0x000fe20008000200 */
[----:B----4-:R-:W-:-:S03]  /*39eb0*/  MOV R183, R16 ;  /* 0x0000001000b77202 */ /* 0x010fc60000000f00 */
[----:B------:R-:W1:Y:S01]  /*39ec0*/  LDSM.16.M88.4 R16, [R242+UR10+0x1c080] ;  /* 0x01c0800af210783b */ /* 0x000e620008000200 */
[----:B------:R-:W-:Y:S01]  /*39ed0*/  IMAD.MOV.U32 R228, RZ, RZ, R236 ;  /* 0x000000ffffe47224 */ /* 0x000fe200078e00ec */
[----:B------:R-:W-:Y:S01]  /*39ee0*/  MOV R229, R237 ;  /* 0x000000ed00e57202 */ /* 0x000fe20000000f00 */
[----:B------:R-:W-:Y:S01]  /*39ef0*/  IMAD.MOV.U32 R230, RZ, RZ, R238 ;  /* 0x000000ffffe67224 */ /* 0x000fe200078e00ee */
[----:B------:R-:W4:Y:S01]  /*39f00*/  LDS R95, [R240+UR7+0x42400] ;  /* 0x04240007f05f7984 */ /* 0x000f220008000800 */
[----:B------:R-:W-:Y:S02]  /*39f10*/  IMAD.MOV.U32 R231, RZ, RZ, R239 ;  /* 0x000000ffffe77224 */ /* 0x000fe400078e00ef */
[----:B------:R-:W-:Y:S01]  /*39f20*/  HMMA.1688.F32.TF32 R236, R68, R60, R180 ;  /* 0x0000003c44ec723c */ /* 0x000fe200000810b4 */
[----:B------:R-:W-:Y:S04]  /*39f30*/  STL [R1+0x2a5c], R10 ;  /* 0x002a5c0a01007387 */ /* 0x000fe80000100800 */
[----:B------:R-:W-:Y:S04]  /*39f40*/  STL [R1+0x2a58], R11 ;  /* 0x002a580b01007387 */ /* 0x000fe80000100800 */
[----:B------:R-:W-:Y:S04]  /*39f50*/  STL [R1+0x2a50], R6 ;  /* 0x002a500601007387 */ /* 0x000fe80000100800 */
[----:B------:R-:W-:Y:S04]  /*39f60*/  STL [R1+0x2a4c], R7 ;  /* 0x002a4c0701007387 */ /* 0x000fe80000100800 */
[----:B------:R-:W-:Y:S04]  /*39f70*/  STL [R1+0x2a60], R58 ;  /* 0x002a603a01007387 */ /* 0x000fe80000100800 */
[----:B------:R-:W-:Y:S04]  /*39f80*/  STL [R1+0x2a54], R59 ;  /* 0x002a543b01007387 */ /* 0x000fe80000100800 */
[----:B------:R-:W-:Y:S01]  /*39f90*/  STL [R1+0x2a68], R54 ;  /* 0x002a683601007387 */ /* 0x000fe20000100800 */
[----:B------:R-:W-:-:S03]  /*39fa0*/  MOV R180, R236 ;  /* 0x000000ec00b47202 */ /* 0x000fc60000000f00 */
[----:B------:R-:W-:Y:S01]  /*39fb0*/  STL [R1+0x2a64], R55 ;  /* 0x002a643701007387 */ /* 0x000fe20000100800 */
[----:B------:R-:W-:Y:S01]  /*39fc0*/  IMAD.MOV.U32 R181, RZ, RZ, R237 ;  /* 0x000000ffffb57224 */ /* 0x000fe200078e00ed */
[----:B------:R-:W-:Y:S02]  /*39fd0*/  MOV R183, R239 ;  /* 0x000000ef00b77202 */ /* 0x000fe40000000f00 */
[----:B------:R-:W-:Y:S01]  /*39fe0*/  STL [R1+0x2a70], R50 ;  /* 0x002a703201007387 */ /* 0x000fe20000100800 */
[----:B------:R-:W-:-:S03]  /*39ff0*/  IMAD.MOV.U32 R182, RZ, RZ, R238 ;  /* 0x000000ffffb67224 */ /* 0x000fc600078e00ee */
[----:B------:R-:W-:Y:S01]  /*3a000*/  STL [R1+0x2a6c], R51 ;  /* 0x002a6c3301007387 */ /* 0x000fe20000100800 */
[C---:B------:R-:W-:Y:S03]  /*3a010*/  HMMA.1688.F32.TF32 R236, R68.reuse, R8, R232 ;  /* 0x0000000844ec723c */ /* 0x040fe600000810e8 */
[----:B--2---:R-:W-:Y:S04]  /*3a020*/  STL [R1+0x2a78], R46 ;  /* 0x002a782e01007387 */ /* 0x004fe80000100800 */
[----:B------:R-:W-:Y:S04]  /*3a030*/  STL [R1+0x2a74], R47 ;  /* 0x002a742f01007387 */ /* 0x000fe80000100800 */
[----:B------:R-:W-:Y:S04]  /*3a040*/  STL [R1+0x2a80], R42 ;  /* 0x002a802a01007387 */ /* 0x000fe80000100800 */
[----:B------:R-:W-:Y:S04]  /*3a050*/  STL [R1+0x2a7c], R43 ;  /* 0x002a7c2b01007387 */ /* 0x000fe80000100800 */
[----:B---3--:R-:W-:Y:S04]  /*3a060*/  STL [R1+0x2a88], R38 ;  /* 0x002a882601007387 */ /* 0x008fe80000100800 */
        /* <DEDUP_REMOVED lines=9> */
[----:B-1----:R-:W-:Y:S04]  /*3a100*/  STL [R1+0x2ab0], R18 ;  /* 0x002ab01201007387 */ /* 0x002fe80000100800 */
[----:B------:R-:W-:Y:S04]  /*3a110*/  STL [R1+0x2aac], R19 ;  /* 0x002aac1301007387 */ /* 0x000fe80000100800 */
[----:B------:R-:W-:Y:S04]  /*3a120*/  STL [R1+0x2ab8], R14 ;  /* 0x002ab80e01007387 */ /* 0x000fe80000100800 */
[----:B------:R-:W-:Y:S04]  /*3a130*/  STL [R1+0x2ab4], R15 ;  /* 0x002ab40f01007387 */ /* 0x000fe80000100800 */
[----:B------:R-:W-:Y:S04]  /*3a140*/  STL [R1+0x27b8], R242 ;  /* 0x0027b8f201007387 */ /* 0x000fe80000100800 */
[----:B------:R-:W2:Y:S04]  /*3a150*/  LDL.LU R232, [R1+0x1b0] ;  /* 0x0001b00001e87983 */ /* 0x000ea80000300800 */
[----:B------:R-:W-:Y:S04]  /*3a160*/  STL.64 [R1+0x120], R236 ;  /* 0x000120ec01007387 */ /* 0x000fe80000100a00 */
[----:B------:R1:W-:Y:S04]  /*3a170*/  STL.64 [R1+0x128], R238 ;  /* 0x000128ee01007387 */ /* 0x0003e80000100a00 */
[----:B------:R-:W2:Y:S04]  /*3a180*/  LDL.LU R233, [R1+0x1b4] ;  /* 0x0001b40001e97983 */ /* 0x000ea80000300800 */
[----:B------:R-:W2:Y:S01]  /*3a190*/  LDL.LU R234, [R1+0x1b8] ;  /* 0x0001b80001ea7983 */ /* 0x000ea20000300800 */
[----:B-1----:R-:W-:Y:S03]  /*3a1a0*/  HMMA.1688.F32.TF32 R236, R68, R4, R244 ;  /* 0x0000000444ec723c */ /* 0x002fe600000810f4 */
[----:B------:R-:W2:-:S15]  /*3a1b0*/  LDL.LU R235, [R1+0x1bc] ;  /* 0x0001bc0001eb7983 */ /* 0x000e9e0000300800 */
[----:B------:R-:W-:Y:S01]  /*3a1c0*/  NOP ;  /* 0x0000000000007918 */ /* 0x000fe20000000000 */
[----:B------:R-:W-:Y:S01]  /*3a1d0*/  IMAD.MOV.U32 R14, RZ, RZ, R236 ;  /* 0x000000ffff0e7224 */ /* 0x000fe200078e00ec */
[----:B------:R-:W-:Y:S01]  /*3a1e0*/  MOV R18, R238 ;  /* 0x000000ee00127202 */ /* 0x000fe20000000f00 */
[----:B------:R-:W-:Y:S01]  /*3a1f0*/  IMAD.MOV.U32 R15, RZ, RZ, R237 ;  /* 0x000000ffff0f7224 */ /* 0x000fe200078e00ed */
[----:B------:R-:W3:Y:S01]  /*3a200*/  LDL.LU R236, [R1+0x1a0] ;  /* 0x0001a00001ec7983 */ /* 0x000ee20000300800 */
[----:B------:R-:W-:-:S03]  /*3a210*/  IMAD.MOV.U32 R19, RZ, RZ, R239 ;  /* 0x000000ffff137224 */ /* 0x000fc600078e00ef */
[----:B------:R-:W3:Y:S04]  /*3a220*/  LDL.LU R237, [R1+0x1a4] ;  /* 0x0001a40001ed7983 */ /* 0x000ee80000300800 */
[----:B------:R-:W3:Y:S04]  /*3a230*/  LDL.LU R238, [R1+0x1a8] ;  /* 0x0001a80001ee7983 */ /* 0x000ee80000300800 */
[----:B------:R-:W3:Y:S01]  /*3a240*/  LDL.LU R239, [R1+0x1ac] ;  /* 0x0001ac0001ef7983 */ /* 0x000ee20000300800 */
[----:B------:R-:W-:Y:S03]  /*3a250*/  HMMA.1688.F32.TF32 R224, R68, R56, R224 ;  /* 0x0000003844e0723c */ /* 0x000fe600000810e0 */
[----:B------:R-:W-:Y:S04]  /*3a260*/  STL [R1+0x2ac8], R19 ;  /* 0x002ac81301007387 */ /* 0x000fe80000100800 */
[----:B------:R-:W-:Y:S04]  /*3a270*/  STL [R1+0x2ac4], R18 ;  /* 0x002ac41201007387 */ /* 0x000fe80000100800 */
[----:B------:R-:W-:Y:S04]  /*3a280*/  STL [R1+0x2ac0], R14 ;  /* 0x002ac00e01007387 */ /* 0x000fe80000100800 */
[----:B------:R1:W-:Y:S04]  /*3a290*/  STL [R1+0x2abc], R15 ;  /* 0x002abc0f01007387 */ /* 0x0003e80000100800 */
[----:B------:R-:W4:Y:S04]  /*3a2a0*/  LDL.LU R244, [R1+0x190] ;  /* 0x0001900001f47983 */ /* 0x000f280000300800 */
[----:B------:R-:W4:Y:S04]  /*3a2b0*/  LDL.LU R245, [R1+0x194] ;  /* 0x0001940001f57983 */ /* 0x000f280000300800 */
[----:B------:R-:W4:Y:S04]  /*3a2c0*/  LDL.LU R246, [R1+0x198] ;  /* 0x0001980001f67983 */ /* 0x000f280000300800 */
[----:B------:R-:W4:Y:S01]  /*3a2d0*/  LDL.LU R247, [R1+0x19c] ;  /* 0x00019c0001f77983 */ /* 0x000f220000300800 */
[----:B------:R-:W-:Y:S01]  /*3a2e0*/  IMAD.MOV.U32 R22, RZ, RZ, R224 ;  /* 0x000000ffff167224 */ /* 0x000fe200078e00e0 */
[----:B------:R-:W-:Y:S01]  /*3a2f0*/  MOV R23, R225 ;  /* 0x000000e100177202 */ /* 0x000fe20000000f00 */
[----:B------:R-:W-:Y:S01]  /*3a300*/  IMAD.MOV.U32 R26, RZ, RZ, R226 ;  /* 0x000000ffff1a7224 */ /* 0x000fe200078e00e2 */
[----:B------:R-:W4:Y:S01]  /*3a310*/  LDL.LU R224, [R1+0x180] ;  /* 0x0001800001e07983 */ /* 0x000f220000300800 */
[----:B------:R-:W-:-:S03]  /*3a320*/  IMAD.MOV.U32 R27, RZ, RZ, R227 ;  /* 0x000000ffff1b7224 */ /* 0x000fc600078e00e3 */
[----:B------:R-:W4:Y:S04]  /*3a330*/  LDL.LU R225, [R1+0x184] ;  /* 0x0001840001e17983 */ /* 0x000f280000300800 */
[----:B------:R-:W4:Y:S04]  /*3a340*/  LDL.LU R226, [R1+0x188] ;  /* 0x0001880001e27983 */ /* 0x000f280000300800 */
[----:B------:R-:W4:Y:S04]  /*3a350*/  LDL.LU R227, [R1+0x18c] ;  /* 0x00018c0001e37983 */ /* 0x000f280000300800 */
[----:B------:R1:W-:Y:S04]  /*3a360*/  STL [R1+0x2ad8], R27 ;  /* 0x002ad81b01007387 */ /* 0x0003e80000100800 */
[----:B------:R1:W-:Y:S04]  /*3a370*/  STL [R1+0x2ad4], R26 ;  /* 0x002ad41a01007387 */ /* 0x0003e80000100800 */
[----:B------:R1:W-:Y:S04]  /*3a380*/  STL [R1+0x2ad0], R23 ;  /* 0x002ad01701007387 */ /* 0x0003e80000100800 */
[----:B------:R1:W-:Y:S01]  /*3a390*/  STL [R1+0x2acc], R22 ;  /* 0x002acc1601007387 */ /* 0x0003e20000100800 */
[C---:B------:R-:W-:Y:S08]  /*3a3a0*/  HMMA.1688.F32.TF32 R128, R68.reuse, R28, R128 ;  /* 0x0000001c4480723c */ /* 0x040ff00000081080 */
[C---:B--2---:R-:W-:Y:S08]  /*3a3b0*/  HMMA.1688.F32.TF32 R232, R68.reuse, R52, R232 ;  /* 0x0000003444e8723c */ /* 0x044ff000000810e8 */
[----:B---3--:R-:W-:Y:S11]  /*3a3c0*/  HMMA.1688.F32.TF32 R236, R68, R48, R236 ;  /* 0x0000003044ec723c */ /* 0x008ff600000810ec */
[----:B-1----:R-:W-:Y:S01]  /*3a3d0*/  MOV R15, R235 ;  /* 0x000000eb000f7202 */ /* 0x002fe20000000f00 */
[----:B------:R-:W-:Y:S01]  /*3a3e0*/  IMAD.MOV.U32 R14, RZ, RZ, R234 ;  /* 0x000000ffff0e7224 */ /* 0x000fe200078e00ea */
[----:B------:R-:W-:Y:S01]  /*3a3f0*/  MOV R19, R232 ;  /* 0x000000e800137202 */ /* 0x000fe20000000f00 */
[----:B------:R-:W-:-:S05]  /*3a400*/  IMAD.MOV.U32 R18, RZ, RZ, R233 ;  /* 0x000000ffff127224 */ /* 0x000fca00078e00e9 */
[----:B------:R-:W-:Y:S01]  /*3a410*/  IMAD.MOV.U32 R27, RZ, RZ, R236 ;  /* 0x000000ffff1b7224 */ /* 0x000fe200078e00ec */
[----:B------:R-:W-:Y:S01]  /*3a420*/  MOV R26, R237 ;  /* 0x000000ed001a7202 */ /* 0x000fe20000000f00 */
[----:B------:R-:W-:Y:S02]  /*3a430*/  IMAD.MOV.U32 R23, RZ, RZ, R238 ;  /* 0x000000ffff177224 */ /* 0x000fe400078e00ee */
[----:B------:R-:W-:Y:S02]  /*3a440*/  IMAD.MOV.U32 R22, RZ, RZ, R239 ;  /* 0x000000ffff167224 */ /* 0x000fe400078e00ef */
[C---:B----4-:R-:W-:Y:S01]  /*3a450*/  HMMA.1688.F32.TF32 R236, R68.reuse, R44, R244 ;  /* 0x0000002c44ec723c */ /* 0x050fe200000810f4 */
[----:B------:R-:W-:Y:S04]  /*3a460*/  STL [R1+0x2ae8], R15 ;  /* 0x002ae80f01007387 */ /* 0x000fe80000100800 */
[----:B------:R-:W-:Y:S04]  /*3a470*/  STL [R1+0x2ae4], R14 ;  /* 0x002ae40e01007387 */ /* 0x000fe80000100800 */
[----:B------:R1:W-:Y:S04]  /*3a480*/  STL [R1+0x2ae0], R19 ;  /* 0x002ae01301007387 */ /* 0x0003e80000100800 */
[----:B------:R2:W-:Y:S01]  /*3a490*/  STL [R1+0x2adc], R18 ;  /* 0x002adc1201007387 */ /* 0x0005e20000100800 */
[----:B------:R-:W-:Y:S03]  /*3a4a0*/  HMMA.1688.F32.TF32 R224, R68, R40, R224 ;  /* 0x0000002844e0723c */ /* 0x000fe600000810e0 */
[----:B------:R-:W-:Y:S02]  /*3a4b0*/  STL [R1+0x2af8], R22 ;  /* 0x002af81601007387 */ /* 0x000fe40000100800 */
[----:B-1----:R-:W-:Y:S01]  /*3a4c0*/  IMAD.MOV.U32 R19, RZ, RZ, R238 ;  /* 0x000000ffff137224 */ /* 0x002fe200078e00ee */
[----:B------:R-:W-:Y:S01]  /*3a4d0*/  MOV R15, R236 ;  /* 0x000000ec000f7202 */ /* 0x000fe20000000f00 */
[----:B------:R-:W-:Y:S01]  /*3a4e0*/  STL [R1+0x2af4], R23 ;  /* 0x002af41701007387 */ /* 0x000fe20000100800 */
[----:B--2---:R-:W-:Y:S01]  /*3a4f0*/  MOV R18, R239 ;  /* 0x000000ef00127202 */ /* 0x004fe20000000f00 */
[----:B------:R-:W-:-:S02]  /*3a500*/  IMAD.MOV.U32 R14, RZ, RZ, R237 ;  /* 0x000000ffff0e7224 */ /* 0x000fc400078e00ed */
[----:B------:R-:W-:Y:S04]  /*3a510*/  STL [R1+0x2af0], R27 ;  /* 0x002af01b01007387 */ /* 0x000fe80000100800 */
[----:B------:R-:W-:Y:S04]  /*3a520*/  STL [R1+0x2aec], R26 ;  /* 0x002aec1a01007387 */ /* 0x000fe80000100800 */
[----:B------:R1:W-:Y:S04]  /*3a530*/  STL [R1+0x2b08], R18 ;  /* 0x002b081201007387 */ /* 0x0003e80000100800 */
[----:B------:R2:W-:Y:S01]  /*3a540*/  STL [R1+0x2b04], R19 ;  /* 0x002b041301007387 */ /* 0x0005e20000100800 */
[----:B------:R-:W-:-:S03]  /*3a550*/  IMAD.MOV.U32 R232, RZ, RZ, R252 ;  /* 0x000000ffffe87224 */ /* 0x000fc600078e00fc */
[----:B------:R3:W-:Y:S01]  /*3a560*/  STL [R1+0x2b00], R15 ;  /* 0x002b000f01007387 */ /* 0x0007e20000100800 */
[----:B------:R-:W-:Y:S01]  /*3a570*/  IMAD.MOV.U32 R233, RZ, RZ, R3 ;  /* 0x000000ffffe97224 */ /* 0x000fe200078e0003 */
[----:B------:R-:W-:Y:S01]  /*3a580*/  MOV R234, R2 ;  /* 0x0000000200ea7202 */ /* 0x000fe20000000f00 */
[----:B-1----:R-:W-:Y:S01]  /*3a590*/  IMAD.MOV.U32 R18, RZ, RZ, R128 ;  /* 0x000000ffff127224 */ /* 0x002fe200078e0080 */
[----:B------:R1:W-:Y:S01]  /*3a5a0*/  STL [R1+0x2afc], R14 ;  /* 0x002afc0e01007387 */ /* 0x0003e20000100800 */
[----:B------:R-:W-:Y:S02]  /*3a5b0*/  IMAD.MOV.U32 R235, RZ, RZ, R0 ;  /* 0x000000ffffeb7224 */ /* 0x000fe400078e0000 */
[----:B--2---:R-:W-:Y:S01]  /*3a5c0*/  IMAD.MOV.U32 R19, RZ, RZ, R129 ;  /* 0x000000ffff137224 */ /* 0x004fe200078e0081 */
[----:B---3--:R-:W-:Y:S01]  /*3a5d0*/  MOV R15, R130 ;  /* 0x00000082000f7202 */ /* 0x008fe20000000f00 */
[----:B-1----:R-:W-:Y:S02]  /*3a5e0*/  IMAD.MOV.U32 R14, RZ, RZ, R131 ;  /* 0x000000ffff0e7224 */ /* 0x002fe400078e0083 */
[----:B------:R-:W-:Y:S01]  /*3a5f0*/  HMMA.1688.F32.TF32 R128, R68, R24, R132 ;  /* 0x000000184480723c */ /* 0x000fe20000081084 */
[----:B------:R-:W-:Y:S01]  /*3a600*/  IMAD.MOV.U32 R30, RZ, RZ, R224 ;  /* 0x000000ffff1e7224 */ /* 0x000fe200078e00e0 */
[----:B------:R-:W-:Y:S01]  /*3a610*/  MOV R34, R226 ;  /* 0x000000e200227202 */ /* 0x000fe20000000f00 */
[----:B------:R-:W-:-:S02]  /*3a620*/  IMAD.MOV.U32 R31, RZ, RZ, R225 ;  /* 0x000000ffff1f7224 */ /* 0x000fc400078e00e1 */
[----:B------:R-:W-:-:S03]  /*3a630*/  IMAD.MOV.U32 R35, RZ, RZ, R227 ;  /* 0x000000ffff237224 */ /* 0x000fc600078e00e3 */
[----:B------:R-:W-:Y:S02]  /*3a640*/  HMMA.1688.F32.TF32 R224, R68, R36, R232 ;  /* 0x0000002444e0723c */ /* 0x000fe400000810e8 */
[----:B------:R1:W-:Y:S04]  /*3a650*/  STL [R1+0x2b18], R35 ;  /* 0x002b182301007387 */ /* 0x0003e80000100800 */
[----:B------:R2:W-:Y:S04]  /*3a660*/  STL [R1+0x2b14], R34 ;  /* 0x002b142201007387 */ /* 0x0005e80000100800 */
[----:B------:R3:W-:Y:S01]  /*3a670*/  STL [R1+0x2b10], R31 ;  /* 0x002b101f01007387 */ /* 0x0007e20000100800 */
[----:B-1----:R-:W-:-:S03]  /*3a680*/  IMAD.MOV.U32 R35, RZ, RZ, R128 ;  /* 0x000000ffff237224 */ /* 0x002fc600078e0080 */
[----:B------:R1:W-:Y:S01]  /*3a690*/  STL [R1+0x2b0c], R30 ;  /* 0x002b0c1e01007387 */ /* 0x0003e20000100800 */
[----:B--2---:R-:W-:Y:S01]  /*3a6a0*/  MOV R34, R129 ;  /* 0x0000008100227202 */ /* 0x004fe20000000f00 */
[----:B---3--:R-:W-:Y:S02]  /*3a6b0*/  IMAD.MOV.U32 R31, RZ, RZ, R130 ;  /* 0x000000ffff1f7224 */ /* 0x008fe400078e0082 */
[----:B-1----:R-:W-:Y:S02]  /*3a6c0*/  IMAD.MOV.U32 R30, RZ, RZ, R131 ;  /* 0x000000ffff1e7224 */ /* 0x002fe400078e0083 */
[----:B------:R-:W-:Y:S01]  /*3a6d0*/  HMMA.1688.F32.TF32 R128, R68, R20, R136 ;  /* 0x000000144480723c */ /* 0x000fe20000081088 */
[----:B------:R-:W-:Y:S01]  /*3a6e0*/  IMAD.MOV.U32 R22, RZ, RZ, R224 ;  /* 0x000000ffff167224 */ /* 0x000fe200078e00e0 */
[----:B------:R-:W-:Y:S01]  /*3a6f0*/  MOV R23, R225 ;  /* 0x000000e100177202 */ /* 0x000fe20000000f00 */
[----:B------:R-:W-:Y:S02]  /*3a700*/  IMAD.MOV.U32 R27, RZ, RZ, R226 ;  /* 0x000000ffff1b7224 */ /* 0x000fe400078e00e2 */
[----:B------:R-:W-:-:S03]  /*3a710*/  IMAD.MOV.U32 R26, RZ, RZ, R227 ;  /* 0x000000ffff1a7224 */ /* 0x000fc600078e00e3 */
[----:B------:R-:W-:Y:S08]  /*3a720*/  HMMA.1688.F32.TF32 R224, R68, R32, R248 ;  /* 0x0000002044e0723c */ /* 0x000ff000000810f8 */
[----:B------:R-:W-:Y:S03]  /*3a730*/  HMMA.1688.F32.TF32 R232, R92, R64, R104 ;  /* 0x000000405ce8723c */ /* 0x000fe60000081068 */
[----:B------:R-:W-:Y:S01]  /*3a740*/  MOV R46, R128 ;  /* 0x00000080002e7202 */ /* 0x000fe20000000f00 */
[----:B------:R-:W-:Y:S01]  /*3a750*/  IMAD.MOV.U32 R47, RZ, RZ, R129 ;  /* 0x000000ffff2f7224 */ /* 0x000fe200078e0081 */
[----:B------:R-:W-:Y:S01]  /*3a760*/  MOV R51, R131 ;  /* 0x0000008300337202 */ /* 0x000fe20000000f00 */
[----:B------:R-:W-:-:S02]  /*3a770*/  IMAD.MOV.U32 R50, RZ, RZ, R130 ;  /* 0x000000ffff327224 */ /* 0x000fc400078e0082 */
[----:B------:R-:W-:Y:S01]  /*3a780*/  HMMA.1688.F32.TF32 R128, R68, R16, R140 ;  /* 0x000000104480723c */ /* 0x000fe2000008108c */
[----:B------:R1:W-:Y:S02]  /*3a790*/  STL [R1+0x2b28], R26 ;  /* 0x002b281a01007387 */ /* 0x0003e40000100800 */
[----:B------:R-:W-:Y:S01]  /*3a7a0*/  MOV R43, R227 ;  /* 0x000000e3002b7202 */ /* 0x000fe20000000f00 */
[----:B------:R-:W-:Y:S01]  /*3a7b0*/  IMAD.MOV.U32 R42, RZ, RZ, R226 ;  /* 0x000000ffff2a7224 */ /* 0x000fe200078e00e2 */
[----:B------:R2:W-:Y:S01]  /*3a7c0*/  STL [R1+0x2b24], R27 ;  /* 0x002b241b01007387 */ /* 0x0005e20000100800 */
[----:B------:R-:W-:Y:S01]  /*3a7d0*/  IMAD.MOV.U32 R39, RZ, RZ, R225 ;  /* 0x000000ffff277224 */ /* 0x000fe200078e00e1 */
[----:B------:R-:W-:Y:S02]  /*3a7e0*/  MOV R38, R224 ;  /* 0x000000e000267202 */ /* 0x000fe40000000f00 */
[----:B------:R3:W-:Y:S04]  /*3a7f0*/  STL [R1+0x2b20], R23 ;  /* 0x002b201701007387 */ /* 0x0007e80000100800 */
[----:B------:R4:W-:Y:S04]  /*3a800*/  STL [R1+0x2b1c], R22 ;  /* 0x002b1c1601007387 */ /* 0x0009e80000100800 */
[----:B------:R1:W-:Y:S04]  /*3a810*/  STL [R1+0x2b38], R43 ;  /* 0x002b382b01007387 */ /* 0x0003e80000100800 */
[----:B------:R1:W-:Y:S04]  /*3a820*/  STL [R1+0x2b34], R42 ;  /* 0x002b342a01007387 */ /* 0x0003e80000100800 */
[----:B------:R2:W-:Y:S04]  /*3a830*/  STL [R1+0x2b30], R39 ;  /* 0x002b302701007387 */ /* 0x0005e80000100800 */
[----:B------:R3:W-:Y:S04]  /*3a840*/  STL [R1+0x2b2c], R38 ;  /* 0x002b2c2601007387 */ /* 0x0007e80000100800 */
[----:B------:R-:W-:Y:S01]  /*3a850*/  STL [R1+0x2b48], R14 ;  /* 0x002b480e01007387 */ /* 0x000fe20000100800 */
[----:B-1----:R-:W-:-:S03]  /*3a860*/  IMAD.MOV.U32 R26, RZ, RZ, R128 ;  /* 0x000000ffff1a7224 */ /* 0x002fc600078e0080 */
[----:B------:R-:W-:Y:S01]  /*3a870*/  STL [R1+0x2b44], R15 ;  /* 0x002b440f01007387 */ /* 0x000fe20000100800 */
[----:B--2---:R-:W-:-:S03]  /*3a880*/  IMAD.MOV.U32 R27, RZ, RZ, R129 ;  /* 0x000000ffff1b7224 */ /* 0x004fc600078e0081 */
[----:B------:R-:W-:Y:S01]  /*3a890*/  STL [R1+0x2b40], R19 ;  /* 0x002b401301007387 */ /* 0x000fe20000100800 */
[----:B------:R-:W-:-:S03]  /*3a8a0*/  IMAD.MOV.U32 R128, RZ, RZ, R72 ;  /* 0x000000ffff807224 */ /* 0x000fc600078e0048 */
[----:B------:R-:W-:Y:S01]  /*3a8b0*/  STL [R1+0x2b3c], R18 ;  /* 0x002b3c1201007387 */ /* 0x000fe20000100800 */
[----:B------:R-:W-:-:S03]  /*3a8c0*/  MOV R129, R85 ;  /* 0x0000005500817202 */ /* 0x000fc60000000f00 */
[----:B------:R1:W-:Y:S01]  /*3a8d0*/  STL.64 [R1+0x2970], R234 ;  /* 0x002970ea01007387 */ /* 0x0003e20000100a00 */
[----:B---3--:R-:W-:-:S03]  /*3a8e0*/  MOV R23, R130 ;  /* 0x0000008200177202 */ /* 0x008fc60000000f00 */
[----:B------:R2:W-:Y:S01]  /*3a8f0*/  STL.64 [R1+0x2968], R232 ;  /* 0x002968e801007387 */ /* 0x0005e20000100a00 */
[----:B----4-:R-:W-:-:S03]  /*3a900*/  IMAD.MOV.U32 R22, RZ, RZ, R131 ;  /* 0x000000ffff167224 */ /* 0x010fc600078e0083 */
[----:B------:R-:W3:Y:S01]  /*3a910*/  LDL.LU R72, [R1+0x2b9c] ;  /* 0x002b9c0001487983 */ /* 0x000ee20000300800 */
[----:B------:R-:W-:-:S03]  /*3a920*/  IMAD.MOV.U32 R130, RZ, RZ, R88 ;  /* 0x000000ffff827224 */ /* 0x000fc600078e0058 */
[----:B------:R-:W4:Y:S01]  /*3a930*/  LDL.LU R85, [R1+0x2b98] ;  /* 0x002b980001557983 */ /* 0x000f220000300800 */
[----:B------:R-:W-:Y:S01]  /*3a940*/  IMAD.MOV.U32 R131, RZ, RZ, R89 ;  /* 0x000000ffff837224 */ /* 0x000fe200078e0059 */
[----:B------:R-:W-:Y:S02]  /*3a950*/  MOV R132, R73 ;  /* 0x0000004900847202 */ /* 0x000fe40000000f00 */
[----:B------:R-:W2:Y:S04]  /*3a960*/  LDL.LU R88, [R1+0x2b94] ;  /* 0x002b940001587983 */ /* 0x000ea80000300800 */
[----:B------:R-:W2:Y:S04]  /*3a970*/  LDL.LU R89, [R1+0x2b90] ;  /* 0x002b900001597983 */ /* 0x000ea80000300800 */
[----:B------:R-:W2:Y:S01]  /*3a980*/  LDL.LU R73, [R1+0x2b8c] ;  /* 0x002b8c0001497983 */ /* 0x000ea20000300800 */
[----:B------:R-:W-:Y:S01]  /*3a990*/  IMAD.MOV.U32 R133, RZ, RZ, R80 ;  /* 0x000000ffff857224 */ /* 0x000fe200078e0050 */
[----:B------:R-:W-:Y:S01]  /*3a9a0*/  MOV R135, R84 ;  /* 0x0000005400877202 */ /* 0x000fe20000000f00 */
[----:B------:R-:W-:Y:S01]  /*3a9b0*/  IMAD.MOV.U32 R134, RZ, RZ, R81 ;  /* 0x000000ffff867224 */ /* 0x000fe200078e0051 */
[----:B------:R-:W2:Y:S01]  /*3a9c0*/  LDL.LU R80, [R1+0x2b88] ;  /* 0x002b880001507983 */ /* 0x000ea20000300800 */
[----:B------:R-:W-:-:S03]  /*3a9d0*/  MOV R138, R76 ;  /* 0x0000004c008a7202 */ /* 0x000fc60000000f00 */
[----:B------:R-:W2:Y:S01]  /*3a9e0*/  LDL.LU R81, [R1+0x2b84] ;  /* 0x002b840001517983 */ /* 0x000ea20000300800 */
[----:B------:R-:W-:-:S03]  /*3a9f0*/  IMAD.MOV.U32 R139, RZ, RZ, R77 ;  /* 0x000000ffff8b7224 */ /* 0x000fc600078e004d */
[----:B------:R-:W2:Y:S01]  /*3aa00*/  LDL.LU R84, [R1+0x2b80] ;  /* 0x002b800001547983 */ /* 0x000ea20000300800 */
[----:B------:R-:W-:Y:S01]  /*3aa10*/  HMMA.1688.F32.TF32 R68, R68, R12, R144 ;  /* 0x0000000c4444723c */ /* 0x000fe20000081090 */
[----:B------:R-:W-:Y:S02]  /*3aa20*/  LOP3.LUT R242, R241, 0x40, RZ, 0x3c, !PT ;  /* 0x00000040f1f27812 */ /* 0x000fe400078e3cff */
[----:B------:R-:W-:Y:S04]  /*3aa30*/  LDS R225, [R240+UR7+0x42080] ;  /* 0x04208007f0e17984 */ /* 0x000fe80008000800 */
[----:B------:R-:W-:Y:S01]  /*3aa40*/  LDS R224, [R242+UR7+0x42080] ;  /* 0x04208007f2e07984 */ /* 0x000fe20008000800 */
[----:B------:R-:W-:Y:S03]  /*3aa50*/  HMMA.1688.F32.TF32 R248, R92, R48, R160 ;  /* 0x000000305cf8723c */ /* 0x000fe600000810a0 */
[----:B------:R-:W-:Y:S04]  /*3aa60*/  LDS R226, [R242+UR7+0x42480] ;  /* 0x04248007f2e27984 */ /* 0x000fe80008000800 */
[----:B------:R-:W-:Y:S04]  /*3aa70*/  LDS R227, [R240+UR7+0x42480] ;  /* 0x04248007f0e37984 */ /* 0x000fe80008000800 */
[----:B------:R-:W-:Y:S01]  /*3aa80*/  IMAD.MOV.U32 R43, RZ, RZ, R68 ;  /* 0x000000ffff2b7224 */ /* 0x000fe200078e0044 */
[----:B------:R-:W-:Y:S01]  /*3aa90*/  MOV R42, R69 ;  /* 0x00000045002a7202 */ /* 0x000fe20000000f00 */
[----:B------:R-:W-:-:S02]  /*3aaa0*/  IMAD.MOV.U32 R39, RZ, RZ, R70 ;  /* 0x000000ffff277224 */ /* 0x000fc400078e0046 */
[----:B------:R-:W-:Y:S02]  /*3aab0*/  IMAD.MOV.U32 R38, RZ, RZ, R71 ;  /* 0x000000ffff267224 */ /* 0x000fe400078e0047 */
[----:B------:R-:W-:-:S15]  /*3aac0*/  HMMA.1688.F32.TF32 R68, R92, R60, R112 ;  /* 0x0000003c5c44723c */ /* 0x000fde0000081070 */
[----:B------:R-:W-:-:S04]  /*3aad0*/  NOP ;  /* 0x0000000000007918 */ /* 0x000fc80000000000 */
[----:B------:R-:W-:Y:S01]  /*3aae0*/  MOV R252, R68 ;  /* 0x0000004400fc7202 */ /* 0x000fe20000000f00 */
[----:B------:R-:W-:Y:S01]  /*3aaf0*/  IMAD.MOV.U32 R3, RZ, RZ, R69 ;  /* 0x000000ffff037224 */ /* 0x000fe200078e0045 */
[----:B------:R-:W-:Y:S01]  /*3ab00*/  MOV R0, R71 ;  /* 0x0000004700007202 */ /* 0x000fe20000000f00 */
[----:B------:R-:W-:Y:S02]  /*3ab10*/  IMAD.MOV.U32 R2, RZ, RZ, R70 ;  /* 0x000000ffff027224 */ /* 0x000fe400078e0046 */
[----:B------:R-:W-:Y:S01]  /*3ab20*/  HMMA.1688.F32.TF32 R68, R92, R8, R120 ;  /* 0x000000085c44723c */ /* 0x000fe20000081078 */
[----:B---3--:R-:W-:Y:S02]  /*3ab30*/  IMAD.MOV.U32 R137, RZ, RZ, R72 ;  /* 0x000000ffff897224 */ /* 0x008fe400078e0048 */
[----:B----4-:R-:W-:Y:S02]  /*3ab40*/  IMAD.MOV.U32 R136, RZ, RZ, R85 ;  /* 0x000000ffff887224 */ /* 0x010fe400078e0055 */
[----:B------:R-:W3:Y:S04]  /*3ab50*/  LDL.LU R85, [R1+0x2b7c] ;  /* 0x002b7c0001557983 */ /* 0x000ee80000300800 */
[----:B------:R-:W4:Y:S04]  /*3ab60*/  LDL.LU R72, [R1+0x2b78] ;  /* 0x002b780001487983 */ /* 0x000f280000300800 */
[----:B------:R-:W3:Y:S01]  /*3ab70*/  LDL.LU R76, [R1+0x2b74] ;  /* 0x002b7400014c7983 */ /* 0x000ee20000300800 */
[----:B--2---:R-:W-:-:S03]  /*3ab80*/  IMAD.MOV.U32 R140, RZ, RZ, R73 ;  /* 0x000000ffff8c7224 */ /* 0x004fc600078e0049 */
[----:B------:R-:W2:Y:S04]  /*3ab90*/  LDL.LU R77, [R1+0x2b70] ;  /* 0x002b7000014d7983 */ /* 0x000ea80000300800 */
[----:B------:R-:W2:Y:S04]  /*3aba0*/  LDL.LU R73, [R1+0x2b6c] ;  /* 0x002b6c0001497983 */ /* 0x000ea80000300800 */
[----:B------:R-:W2:Y:S01]  /*3abb0*/  LDL.LU R141, [R1+0x2b4] ;  /* 0x0002b400018d7983 */ /* 0x000ea20000300800 */
[----:B------:R-:W-:Y:S01]  /*3abc0*/  IMAD.MOV.U32 R11, RZ, RZ, R68 ;  /* 0x000000ffff0b7224 */ /* 0x000fe200078e0044 */
[----:B------:R-:W-:Y:S01]  /*3abd0*/  MOV R6, R70 ;  /* 0x0000004600067202 */ /* 0x000fe20000000f00 */
[----:B------:R-:W-:-:S02]  /*3abe0*/  IMAD.MOV.U32 R59, RZ, RZ, R69 ;  /* 0x000000ffff3b7224 */ /* 0x000fc400078e0045 */
        /* <DEDUP_REMOVED lines=9> */
[----:B-1----:R-:W-:Y:S01]  /*3ac80*/  MOV R235, R68 ;  /* 0x0000004400eb7202 */ /* 0x002fe20000000f00 */
[----:B------:R-:W-:Y:S01]  /*3ac90*/  IMAD.MOV.U32 R234, RZ, RZ, R69 ;  /* 0x000000ffffea7224 */ /* 0x000fe200078e0045 */
[----:B------:R-:W-:Y:S01]  /*3aca0*/  MOV R232, R71 ;  /* 0x0000004700e87202 */ /* 0x000fe20000000f00 */
[----:B------:R-:W-:Y:S02]  /*3acb0*/  IMAD.MOV.U32 R233, RZ, RZ, R70 ;  /* 0x000000ffffe97224 */ /* 0x000fe400078e0046 */
[C---:B------:R-:W-:Y:S01]  /*3acc0*/  HMMA.1688.F32.TF32 R68, R92.reuse, R52, R156 ;  /* 0x000000345c44723c */ /* 0x040fe2000008109c */
[----:B------:R-:W-:Y:S04]  /*3acd0*/  LDS R156, [R241+UR7+0x42080] ;  /* 0x04208007f19c7984 */ /* 0x000fe80008000800 */
[----:B------:R-:W-:Y:S04]  /*3ace0*/  LDS R158, [R241+UR7+0x42480] ;  /* 0x04248007f19e7984 */ /* 0x000fe80008000800 */
[----:B------:R-:W-:Y:S04]  /*3acf0*/  LDS R157, [R243+UR7+0x42080] ;  /* 0x04208007f39d7984 */ /* 0x000fe80008000800 */
[----:B------:R-:W1:Y:S01]  /*3ad00*/  LDS R159, [R243+UR7+0x42480] ;  /* 0x04248007f39f7984 */ /* 0x000e620008000800 */
[C---:B------:R-:W-:Y:S05]  /*3ad10*/  HMMA.1688.F32.TF32 R244, R92.reuse, R44, R164 ;  /* 0x0000002c5cf4723c */ /* 0x040fea00000810a4 */
[----:B------:R-:W-:Y:S01]  /*3ad20*/  IMAD.MOV.U32 R14, RZ, RZ, R68 ;  /* 0x000000ffff0e7224 */ /* 0x000fe200078e0044 */
[----:B------:R-:W-:Y:S01]  /*3ad30*/  MOV R19, R70 ;  /* 0x0000004600137202 */ /* 0x000fe20000000f00 */
[----:B------:R-:W-:Y:S01]  /*3ad40*/  IMAD.MOV.U32 R15, RZ, RZ, R69 ;  /* 0x000000ffff0f7224 */ /* 0x000fe200078e0045 */
[----:B------:R-:W-:Y:S01]  /*3ad50*/  HMMA.1688.F32.TF32 R236, R92, R40, R168 ;  /* 0x000000285cec723c */ /* 0x000fe200000810a8 */
[----:B------:R-:W-:-:S02]  /*3ad60*/  IMAD.MOV.U32 R18, RZ, RZ, R71 ;  /* 0x000000ffff127224 */ /* 0x000fc400078e0047 */
[----:B------:R-:W-:-:S05]  /*3ad70*/  IMAD.MOV.U32 R146, RZ, RZ, R81 ;  /* 0x000000ffff927224 */ /* 0x000fca00078e0051 */
[----:B------:R-:W-:Y:S01]  /*3ad80*/  HMMA.1688.F32.TF32 R68, R92, R36, R172 ;  /* 0x000000245c44723c */ /* 0x000fe200000810ac */
[----:B------:R-:W-:Y:S01]  /*3ad90*/  IMAD.MOV.U32 R147, RZ, RZ, R80 ;  /* 0x000000ffff937224 */ /* 0x000fe200078e0050 */
[----:B------:R-:W-:Y:S01]  /*3ada0*/  MOV R145, R84 ;  /* 0x0000005400917202 */ /* 0x000fe20000000f00 */
[----:B------:R-:W-:Y:S01]  /*3adb0*/  IMAD.MOV.U32 R143, RZ, RZ, R88 ;  /* 0x000000ffff8f7224 */ /* 0x000fe200078e0058 */
[----:B------:R-:W-:-:S04]  /*3adc0*/  MOV R142, R89 ;  /* 0x00000059008e7202 */ /* 0x000fc80000000f00 */
[C---:B------:R-:W-:Y:S01]  /*3add0*/  HMMA.1688.F32.TF32 R80, R92.reuse, R24, R116 ;  /* 0x000000185c50723c */ /* 0x040fe20000081074 */
[----:B------:R-:W-:Y:S07]  /*3ade0*/  STL.64 [R1+0x2920], R250 ;  /* 0x002920fa01007387 */ /* 0x000fee0000100a00 */
[----:B------:R-:W-:Y:S01]  /*3adf0*/  HMMA.1688.F32.TF32 R88, R92, R16, R100 ;  /* 0x000000105c58723c */ /* 0x000fe20000081064 */
[----:B------:R-:W-:Y:S04]  /*3ae00*/  STL.64 [R1+0x2918], R248 ;  /* 0x002918f801007387 */ /* 0x000fe80000100a00 */
[----:B------:R-:W-:Y:S04]  /*3ae10*/  STL.64 [R1+0x2930], R246 ;  /* 0x002930f601007387 */ /* 0x000fe80000100a00 */
[----:B------:R-:W-:Y:S04]  /*3ae20*/  STL.64 [R1+0x2928], R244 ;  /* 0x002928f401007387 */ /* 0x000fe80000100a00 */
[----:B------:R-:W-:Y:S04]  /*3ae30*/  STL.64 [R1+0x2940], R238 ;  /* 0x002940ee01007387 */ /* 0x000fe80000100a00 */
[----:B------:R2:W-:Y:S01]  /*3ae40*/  STL.64 [R1+0x2938], R236 ;  /* 0x002938ec01007387 */ /* 0x0005e20000100a00 */
[----:B-1----:R-:W-:Y:S03]  /*3ae50*/  HMMA.1688.F32.TF32 R112, R156, R56, R132 ;  /* 0x000000389c70723c */ /* 0x002fe60000081084 */
[----:B------:R-:W-:Y:S04]  /*3ae60*/  STL.64 [R1+0x2950], R70 ;  /* 0x0029504601007387 */ /* 0x000fe80000100a00 */
[----:B------:R-:W-:Y:S01]  /*3ae70*/  STL.64 [R1+0x2948], R68 ;  /* 0x0029484401007387 */ /* 0x000fe20000100a00 */
[----:B----4-:R-:W-:Y:S01]  /*3ae80*/  MOV R107, R72 ;  /* 0x00000048006b7202 */ /* 0x010fe20000000f00 */
[----:B---3--:R-:W-:Y:S01]  /*3ae90*/  IMAD.MOV.U32 R105, RZ, RZ, R76 ;  /* 0x000000ffff697224 */ /* 0x008fe200078e004c */
[----:B--2---:R-:W-:Y:S01]  /*3aea0*/  MOV R104, R77 ;  /* 0x0000004d00687202 */ /* 0x004fe20000000f00 */
[----:B------:R-:W-:-:S02]  /*3aeb0*/  IMAD.MOV.U32 R106, RZ, RZ, R73 ;  /* 0x000000ffff6a7224 */ /* 0x000fc400078e0049 */
[----:B------:R-:W-:Y:S01]  /*3aec0*/  HMMA.1688.F32.TF32 R72, R92, R32, R176 ;  /* 0x000000205c48723c */ /* 0x000fe200000810b0 */
[----:B------:R-:W-:-:S07]  /*3aed0*/  IMAD.MOV.U32 R144, RZ, RZ, R85 ;  /* 0x000000ffff907224 */ /* 0x000fce00078e0055 */
[C---:B------:R-:W-:Y:S08]  /*3aee0*/  HMMA.1688.F32.TF32 R76, R92.reuse, R28, R124 ;  /* 0x0000001c5c4c723c */ /* 0x040ff0000008107c */
[C---:B------:R-:W-:Y:S08]  /*3aef0*/  HMMA.1688.F32.TF32 R84, R92.reuse, R20, R108 ;  /* 0x000000145c54723c */ /* 0x040ff0000008106c */
[----:B------:R-:W-:Y:S01]  /*3af00*/  HMMA.1688.F32.TF32 R92, R92, R12, R96 ;  /* 0x0000000c5c5c723c */ /* 0x000fe20000081060 */
[----:B------:R-:W-:Y:S07]  /*3af10*/  STL.64 [R1+0x2960], R74 ;  /* 0x0029604a01007387 */ /* 0x000fee0000100a00 */
[C---:B------:R-:W-:Y:S01]  /*3af20*/  HMMA.1688.F32.TF32 R96, R156.reuse, R64, R104 ;  /* 0x000000409c60723c */ /* 0x040fe20000081068 */
[----:B------:R-:W-:Y:S07]  /*3af30*/  STL.64 [R1+0x2958], R72 ;  /* 0x0029584801007387 */ /* 0x000fee0000100a00 */
[C---:B------:R-:W-:Y:S01]  /*3af40*/  HMMA.1688.F32.TF32 R100, R156.reuse, R60, R144 ;  /* 0x0000003c9c64723c */ /* 0x040fe20000081090 */
[----:B------:R-:W-:Y:S07]  /*3af50*/  STL.64 [R1+0x2980], R78 ;  /* 0x0029804e01007387 */ /* 0x000fee0000100a00 */
[C---:B------:R-:W-:Y:S01]  /*3af60*/  HMMA.1688.F32.TF32 R104, R156.reuse, R8, R140 ;  /* 0x000000089c68723c */ /* 0x040fe2000008108c */
[----:B------:R-:W-:Y:S07]  /*3af70*/  STL.64 [R1+0x2978], R76 ;  /* 0x0029784c01007387 */ /* 0x000fee0000100a00 */
[C---:B------:R-:W-:Y:S01]  /*3af80*/  HMMA.1688.F32.TF32 R108, R156.reuse, R4, R136 ;  /* 0x000000049c6c723c */ /* 0x040fe20000081088 */
        /* <DEDUP_REMOVED lines=45> */
[----:B------:R-:W3:Y:S01]  /*3b260*/  LDL.LU R123, [R1+0x27c] ;  /* 0x00027c00017b7983 */ /* 0x000ee20000300800 */
        /* <DEDUP_REMOVED lines=29> */
[----:B------:R-:W-:Y:S04]  /*3b440*/  STL.64 [R1+0x2a20], R118 ;  /* 0x002a207601007387 */ /* 0x000fe80000100a00 */
[----:B------:R-:W-:Y:S01]  /*3b450*/  STL.64 [R1+0x2a18], R116 ;  /* 0x002a187401007387 */ /* 0x000fe20000100a00 */
[----:B------:R-:W-:Y:S01]  /*3b460*/  IMAD.MOV.U32 R244, RZ, RZ, R228 ;  /* 0x000000fffff47224 */ /* 0x000fe200078e00e4 */
[----:B------:R-:W-:Y:S01]  /*3b470*/  MOV R246, R230 ;  /* 0x000000e600f67202 */ /* 0x000fe20000000f00 */
[----:B------:R-:W-:-:S02]  /*3b480*/  IMAD.MOV.U32 R245, RZ, RZ, R229 ;  /* 0x000000fffff57224 */ /* 0x000fc400078e00e5 */
[----:B------:R-:W-:Y:S01]  /*3b490*/  IMAD.MOV.U32 R247, RZ, RZ, R231 ;  /* 0x000000fffff77224 */ /* 0x000fe200078e00e7 */
[C---:B--2---:R-:W-:Y:S08]  /*3b4a0*/  HMMA.1688.F32.TF32 R124, R156.reuse, R44, R248 ;  /* 0x0000002c9c7c723c */ /* 0x044ff000000810f8 */
[----:B---3--:R-:W-:-:S15]  /*3b4b0*/  HMMA.1688.F32.TF32 R120, R156, R48, R120 ;  /* 0x000000309c78723c */ /* 0x008fde0000081078 */
[----:B------:R-:W-:-:S04]  /*3b4c0*/  NOP ;  /* 0x0000000000007918 */ /* 0x000fc80000000000 */
[----:B------:R-:W-:Y:S04]  /*3b4d0*/  STL.64 [R1+0x2a30], R122 ;  /* 0x002a307a01007387 */ /* 0x000fe80000100a00 */
[----:B------:R-:W-:Y:S04]  /*3b4e0*/  STL.64 [R1+0x2a28], R120 ;  /* 0x002a287801007387 */ /* 0x000fe80000100a00 */
[----:B------:R-:W-:Y:S04]  /*3b4f0*/  STL.64 [R1+0x2a40], R126 ;  /* 0x002a407e01007387 */ /* 0x000fe80000100a00 */
[----:B------:R-:W-:Y:S04]  /*3b500*/  STL.64 [R1+0x2a38], R124 ;  /* 0x002a387c01007387 */ /* 0x000fe80000100a00 */
[----:B------:R-:W2:Y:S04]  /*3b510*/  LDL.LU R228, [R1+0x2b68] ;  /* 0x002b680001e47983 */ /* 0x000ea80000300800 */
[----:B------:R-:W2:Y:S04]  /*3b520*/  LDL.LU R229, [R1+0x2b64] ;  /* 0x002b640001e57983 */ /* 0x000ea80000300800 */
[----:B------:R-:W2:Y:S04]  /*3b530*/  LDL.LU R230, [R1+0x2b60] ;  /* 0x002b600001e67983 */ /* 0x000ea80000300800 */
[----:B------:R-:W2:Y:S01]  /*3b540*/  LDL.LU R231, [R1+0x2b5c] ;  /* 0x002b5c0001e77983 */ /* 0x000ea20000300800 */
[C---:B----4-:R-:W-:Y:S08]  /*3b550*/  HMMA.1688.F32.TF32 R128, R156.reuse, R40, R128 ;  /* 0x000000289c80723c */ /* 0x050ff00000081080 */
[C---:B------:R-:W-:Y:S08]  /*3b560*/  HMMA.1688.F32.TF32 R132, R156.reuse, R36, R132 ;  /* 0x000000249c84723c */ /* 0x040ff00000081084 */
[C---:B------:R-:W-:Y:S08]  /*3b570*/  HMMA.1688.F32.TF32 R136, R156.reuse, R32, R136 ;  /* 0x000000209c88723c */ /* 0x040ff00000081088 */
[C---:B------:R-:W-:Y:S08]  /*3b580*/  HMMA.1688.F32.TF32 R140, R156.reuse, R28, R140 ;  /* 0x0000001c9c8c723c */ /* 0x040ff0000008108c */
[C---:B------:R-:W-:Y:S08]  /*3b590*/  HMMA.1688.F32.TF32 R144, R156.reuse, R24, R144 ;  /* 0x000000189c90723c */ /* 0x040ff00000081090 */
[C---:B------:R-:W-:Y:S08]  /*3b5a0*/  HMMA.1688.F32.TF32 R148, R156.reuse, R20, R148 ;  /* 0x000000149c94723c */ /* 0x040ff00000081094 */
[C---:B------:R-:W-:Y:S08]  /*3b5b0*/  HMMA.1688.F32.TF32 R152, R156.reuse, R16, R152 ;  /* 0x000000109c98723c */ /* 0x040ff00000081098 */
[----:B------:R-:W-:Y:S01]  /*3b5c0*/  HMMA.1688.F32.TF32 R156, R156, R12, R164 ;  /* 0x0000000c9c9c723c */ /* 0x000fe200000810a4 */
[----:B------:R-:W-:Y:S01]  /*3b5d0*/  IMAD.MOV.U32 R248, RZ, RZ, R180 ;  /* 0x000000fffff87224 */ /* 0x000fe200078e00b4 */
[----:B------:R-:W-:Y:S01]  /*3b5e0*/  MOV R249, R181 ;  /* 0x000000b500f97202 */ /* 0x000fe20000000f00 */
[----:B------:R-:W-:Y:S01]  /*3b5f0*/  IMAD.MOV.U32 R250, RZ, RZ, R182 ;  /* 0x000000fffffa7224 */ /* 0x000fe200078e00b6 */
[----:B------:R-:W3:Y:S01]  /*3b600*/  LDL.LU R180, [R1+0x2b58] ;  /* 0x002b580001b47983 */ /* 0x000ee20000300800 */
[----:B------:R-:W-:-:S03]  /*3b610*/  IMAD.MOV.U32 R251, RZ, RZ, R183 ;  /* 0x000000fffffb7224 */ /* 0x000fc600078e00b7 */
[C---:B------:R-:W-:Y:S01]  /*3b620*/  HMMA.1688.F32.TF32 R168, R224.reuse, R8, R168 ;  /* 0x00000008e0a8723c */ /* 0x040fe200000810a8 */
[----:B------:R-:W3:Y:S04]  /*3b630*/  LDL.LU R181, [R1+0x2b54] ;  /* 0x002b540001b57983 */ /* 0x000ee80000300800 */
[----:B------:R-:W3:Y:S03]  /*3b640*/  LDL.LU R182, [R1+0x2b50] ;  /* 0x002b500001b67983 */ /* 0x000ee60000300800 */
[C---:B------:R-:W-:Y:S01]  /*3b650*/  HMMA.1688.F32.TF32 R172, R224.reuse, R4, R172 ;  /* 0x00000004e0ac723c */ /* 0x040fe200000810ac */
[----:B------:R-:W3:Y:S07]  /*3b660*/  LDL.LU R183, [R1+0x2b4c] ;  /* 0x002b4c0001b77983 */ /* 0x000eee0000300800 */
[----:B--2---:R-:W-:Y:S01]  /*3b670*/  HMMA.1688.F32.TF32 R164, R224, R60, R228 ;  /* 0x0000003ce0a4723c */ /* 0x004fe200000810e4 */
[----:B------:R-:W-:Y:S04]  /*3b680*/  LDS R228, [R241+UR7+0x42800] ;  /* 0x04280007f1e47984 */ /* 0x000fe80008000800 */
[----:B------:R-:W-:Y:S04]  /*3b690*/  LDS R230, [R241+UR7+0x42c00] ;  /* 0x042c0007f1e67984 */ /* 0x000fe80008000800 */
[----:B------:R-:W-:Y:S04]  /*3b6a0*/  LDS R229, [R243+UR7+0x42800] ;  /* 0x04280007f3e57984 */ /* 0x000fe80008000800 */
[----:B------:R-:W1:Y:S02]  /*3b6b0*/  LDS R231, [R243+UR7+0x42c00] ;  /* 0x042c0007f3e77984 */ /* 0x000e640008000800 */
[----:B-1----:R-:W-:-:S15]  /*3b6c0*/  HMMA.1688.F32.TF32 R68, R228, R66, R244 ;  /* 0x00000042e444723c */ /* 0x002fde00000810f4 */
[----:B------:R-:W-:-:S04]  /*3b6d0*/  NOP ;  /* 0x0000000000007918 */ /* 0x000fc80000000000 */
[----:B------:R-:W-:Y:S01]  /*3b6e0*/  MOV R9, R68 ;  /* 0x0000004400097202 */ /* 0x000fe20000000f00 */
[----:B------:R-:W-:Y:S01]  /*3b6f0*/  IMAD.MOV.U32 R8, RZ, RZ, R69 ;  /* 0x000000ffff087224 */ /* 0x000fe200078e0045 */
[----:B------:R-:W-:Y:S01]  /*3b700*/  MOV R4, R71 ;  /* 0x0000004700047202 */ /* 0x000fe20000000f00 */
[----:B------:R-:W-:Y:S02]  /*3b710*/  IMAD.MOV.U32 R5, RZ, RZ, R70 ;  /* 0x000000ffff057224 */ /* 0x000fe400078e0046 */
[----:B------:R-:W-:Y:S01]  /*3b720*/  HMMA.1688.F32.TF32 R68, R228, R62, R248 ;  /* 0x0000003ee444723c */ /* 0x000fe200000810f8 */
[----:B------:R-:W-:Y:S01]  /*3b730*/  IMAD.MOV.U32 R248, RZ, RZ, R14 ;  /* 0x000000fffff87224 */ /* 0x000fe200078e000e */
[----:B------:R-:W-:Y:S01]  /*3b740*/  MOV R249, R15 ;  /* 0x0000000f00f97202 */ /* 0x000fe20000000f00 */
[----:B------:R-:W2:Y:S01]  /*3b750*/  LDL.LU R14, [R1+0x2b48] ;  /* 0x002b4800010e7983 */ /* 0x000ea20000300800 */
[----:B------:R-:W-:Y:S02]  /*3b760*/  IMAD.MOV.U32 R250, RZ, RZ, R19 ;  /* 0x000000fffffa7224 */ /* 0x000fe400078e0013 */
[----:B------:R-:W-:Y:S01]  /*3b770*/  IMAD.MOV.U32 R251, RZ, RZ, R18 ;  /* 0x000000fffffb7224 */ /* 0x000fe200078e0012 */
[----:B------:R-:W4:Y:S04]  /*3b780*/  LDL.LU R15, [R1+0x2b44] ;  /* 0x002b4400010f7983 */ /* 0x000f280000300800 */
[----:B------:R-:W3:Y:S04]  /*3b790*/  LDL.LU R19, [R1+0x2b40] ;  /* 0x002b400001137983 */ /* 0x000ee80000300800 */
[----:B------:R-:W3:Y:S01]  /*3b7a0*/  LDL.LU R18, [R1+0x2b3c] ;  /* 0x002b3c0001127983 */ /* 0x000ee20000300800 */
[----:B------:R-:W-:Y:S01]  /*3b7b0*/  MOV R247, R232 ;  /* 0x000000e800f77202 */ /* 0x000fe20000000f00 */
[----:B------:R-:W-:-:S02]  /*3b7c0*/  IMAD.MOV.U32 R246, RZ, RZ, R233 ;  /* 0x000000fffff67224 */ /* 0x000fc400078e00e9 */
[----:B------:R-:W-:Y:S01]  /*3b7d0*/  IMAD.MOV.U32 R232, RZ, RZ, R43 ;  /* 0x000000ffffe87224 */ /* 0x000fe200078e002b */
[----:B------:R-:W-:Y:S01]  /*3b7e0*/  MOV R244, R235 ;  /* 0x000000eb00f47202 */ /* 0x000fe20000000f00 */
[----:B------:R-:W-:Y:S01]  /*3b7f0*/  IMAD.MOV.U32 R245, RZ, RZ, R234 ;  /* 0x000000fffff57224 */ /* 0x000fe200078e00ea */
[----:B------:R-:W3:Y:S01]  /*3b800*/  LDL.LU R43, [R1+0x2b38] ;  /* 0x002b3800012b7983 */ /* 0x000ee20000300800 */
[----:B------:R-:W-:Y:S01]  /*3b810*/  IMAD.MOV.U32 R233, RZ, RZ, R42 ;  /* 0x000000ffffe97224 */ /* 0x000fe200078e002a */
[----:B------:R-:W-:Y:S01]  /*3b820*/  MOV R234, R39 ;  /* 0x0000002700ea7202 */ /* 0x000fe20000000f00 */
[----:B------:R-:W-:Y:S01]  /*3b830*/  IMAD.MOV.U32 R235, RZ, RZ, R38 ;  /* 0x000000ffffeb7224 */ /* 0x000fe200078e0026 */
[----:B------:R-:W3:Y:S01]  /*3b840*/  LDL.LU R42, [R1+0x2b34] ;  /* 0x002b3400012a7983 */ /* 0x000ee20000300800 */
[----:B------:R-:W-:Y:S01]  /*3b850*/  IMAD.MOV.U32 R76, RZ, RZ, R26 ;  /* 0x000000ffff4c7224 */ /* 0x000fe200078e001a */
[----:B------:R-:W-:Y:S02]  /*3b860*/  MOV R77, R27 ;  /* 0x0000001b004d7202 */ /* 0x000fe40000000f00 */
[----:B------:R-:W3:Y:S01]  /*3b870*/  LDL.LU R39, [R1+0x2b30] ;  /* 0x002b300001277983 */ /* 0x000ee20000300800 */
[----:B------:R-:W-:-:S03]  /*3b880*/  IMAD.MOV.U32 R78, RZ, RZ, R23 ;  /* 0x000000ffff4e7224 */ /* 0x000fc600078e0017 */
[----:B------:R-:W3:Y:S01]  /*3b890*/  LDL.LU R38, [R1+0x2b2c] ;  /* 0x002b2c0001267983 */ /* 0x000ee20000300800 */
[----:B------:R-:W-:-:S03]  /*3b8a0*/  IMAD.MOV.U32 R79, RZ, RZ, R22 ;  /* 0x000000ffff4f7224 */ /* 0x000fc600078e0016 */
        /* <DEDUP_REMOVED lines=8> */
[----:B------:R-:W3:Y:S04]  /*3b930*/  LDL.LU R35, [R1+0x2b18] ;  /* 0x002b180001237983 */ /* 0x000ee80000300800 */
[----:B------:R-:W3:Y:S04]  /*3b940*/  LDL.LU R34, [R1+0x2b14] ;  /* 0x002b140001227983 */ /* 0x000ee80000300800 */
[----:B------:R-:W3:Y:S04]  /*3b950*/  LDL.LU R31, [R1+0x2b10] ;  /* 0x002b1000011f7983 */ /* 0x000ee80000300800 */
[----:B------:R-:W3:Y:S01]  /*3b960*/  LDL.LU R30, [R1+0x2b0c] ;  /* 0x002b0c00011e7983 */ /* 0x000ee20000300800 */
[----:B--2---:R-:W-:Y:S01]  /*3b970*/  IMAD.MOV.U32 R91, RZ, RZ, R14 ;  /* 0x000000ffff5b7224 */ /* 0x004fe200078e000e */
[----:B----4-:R-:W-:Y:S01]  /*3b980*/  MOV R90, R15 ;  /* 0x0000000f005a7202 */ /* 0x010fe20000000f00 */
[----:B---3--:R-:W-:-:S02]  /*3b990*/  IMAD.MOV.U32 R89, RZ, RZ, R19 ;  /* 0x000000ffff597224 */ /* 0x008fc400078e0013 */
[----:B------:R-:W-:Y:S02]  /*3b9a0*/  IMAD.MOV.U32 R88, RZ, RZ, R18 ;  /* 0x000000ffff587224 */ /* 0x000fe400078e0012 */
[----:B------:R-:W2:Y:S04]  /*3b9b0*/  LDL.LU R18, [R1+0x2b08] ;  /* 0x002b080001127983 */ /* 0x000ea80000300800 */
[----:B------:R-:W3:Y:S04]  /*3b9c0*/  LDL.LU R19, [R1+0x2b04] ;  /* 0x002b040001137983 */ /* 0x000ee80000300800 */
[----:B------:R-:W4:Y:S04]  /*3b9d0*/  LDL.LU R15, [R1+0x2b00] ;  /* 0x002b0000010f7983 */ /* 0x000f280000300800 */
[----:B------:R-:W4:Y:S01]  /*3b9e0*/  LDL.LU R14, [R1+0x2afc] ;  /* 0x002afc00010e7983 */ /* 0x000f220000300800 */
[----:B------:R-:W-:-:S02]  /*3b9f0*/  IMAD.MOV.U32 R99, RZ, RZ, R26 ;  /* 0x000000ffff637224 */ /* 0x000fc400078e001a */
[----:B------:R-:W-:Y:S01]  /*3ba00*/  IMAD.MOV.U32 R98, RZ, RZ, R27 ;  /* 0x000000ffff627224 */ /* 0x000fe200078e001b */
[----:B------:R-:W-:Y:S01]  /*3ba10*/  MOV R97, R23 ;  /* 0x0000001700617202 */ /* 0x000fe20000000f00 */
[----:B------:R-:W-:Y:S02]  /*3ba20*/  IMAD.MOV.U32 R96, RZ, RZ, R22 ;  /* 0x000000ffff607224 */ /* 0x000fe400078e0016 */
[----:B------:R-:W4:Y:S04]  /*3ba30*/  LDL.LU R22, [R1+0x2af8] ;  /* 0x002af80001167983 */ /* 0x000f280000300800 */
[----:B------:R-:W4:Y:S04]  /*3ba40*/  LDL.LU R23, [R1+0x2af4] ;  /* 0x002af40001177983 */ /* 0x000f280000300800 */
[----:B------:R-:W4:Y:S04]  /*3ba50*/  LDL.LU R27, [R1+0x2af0] ;  /* 0x002af000011b7983 */ /* 0x000f280000300800 */
[----:B------:R-:W4:Y:S01]  /*3ba60*/  LDL.LU R26, [R1+0x2aec] ;  /* 0x002aec00011a7983 */ /* 0x000f220000300800 */
[----:B--2---:R-:W-:Y:S01]  /*3ba70*/  MOV R107, R18 ;  /* 0x00000012006b7202 */ /* 0x004fe20000000f00 */
[----:B---3--:R-:W-:Y:S01]  /*3ba80*/  IMAD.MOV.U32 R106, RZ, RZ, R19 ;  /* 0x000000ffff6a7224 */ /* 0x008fe200078e0013 */
[----:B----4-:R-:W-:-:S02]  /*3ba90*/  MOV R104, R15 ;  /* 0x0000000f00687202 */ /* 0x010fc40000000f00 */
[----:B------:R-:W2:Y:S01]  /*3baa0*/  LDL.LU R15, [R1+0x2ae8] ;  /* 0x002ae800010f7983 */ /* 0x000ea20000300800 */
[----:B------:R-:W-:-:S03]  /*3bab0*/  IMAD.MOV.U32 R105, RZ, RZ, R14 ;  /* 0x000000ffff697224 */ /* 0x000fc600078e000e */
        /* <DEDUP_REMOVED lines=18> */
[----:B------:R-:W4:Y:S04]  /*3bbe0*/  LDL.LU R15, [R1+0x2abc] ;  /* 0x002abc00010f7983 */ /* 0x000f280000300800 */
[----:B------:R-:W4:Y:S04]  /*3bbf0*/  LDL.LU R124, [R1+0x120] ;  /* 0x00012000017c7983 */ /* 0x000f280000300800 */
[----:B------:R-:W4:Y:S04]  /*3bc00*/  LDL.LU R125, [R1+0x124] ;  /* 0x00012400017d7983 */ /* 0x000f280000300800 */
[----:B------:R-:W4:Y:S04]  /*3bc10*/  LDL.LU R126, [R1+0x128] ;  /* 0x00012800017e7983 */ /* 0x000f280000300800 */
[----:B------:R-:W4:Y:S01]  /*3bc20*/  LDL.LU R127, [R1+0x12c] ;  /* 0x00012c00017f7983 */ /* 0x000f220000300800 */
[----:B------:R-:W-:Y:S01]  /*3bc30*/  MOV R118, R26 ;  /* 0x0000001a00767202 */ /* 0x000fe20000000f00 */
[----:B------:R-:W-:-:S02]  /*3bc40*/  IMAD.MOV.U32 R119, RZ, RZ, R27 ;  /* 0x000000ffff777224 */ /* 0x000fc400078e001b */
[----:B------:R-:W-:Y:S02]  /*3bc50*/  IMAD.MOV.U32 R117, RZ, RZ, R23 ;  /* 0x000000ffff757224 */ /* 0x000fe400078e0017 */
[----:B------:R-:W-:Y:S01]  /*3bc60*/  IMAD.MOV.U32 R116, RZ, RZ, R22 ;  /* 0x000000ffff747224 */ /* 0x000fe200078e0016 */
[----:B------:R-:W-:Y:S01]  /*3bc70*/  MOV R101, R31 ;  /* 0x0000001f00657202 */ /* 0x000fe20000000f00 */
[----:B------:R-:W-:Y:S02]  /*3bc80*/  IMAD.MOV.U32 R100, RZ, RZ, R30 ;  /* 0x000000ffff647224 */ /* 0x000fe400078e001e */
[----:B------:R-:W-:Y:S01]  /*3bc90*/  IMAD.MOV.U32 R102, RZ, RZ, R34 ;  /* 0x000000ffff667224 */ /* 0x000fe200078e0022 */
[----:B------:R-:W-:Y:S01]  /*3bca0*/  MOV R92, R38 ;  /* 0x00000026005c7202 */ /* 0x000fe20000000f00 */
[----:B------:R-:W-:Y:S02]  /*3bcb0*/  IMAD.MOV.U32 R103, RZ, RZ, R35 ;  /* 0x000000ffff677224 */ /* 0x000fe400078e0023 */
[----:B------:R-:W-:Y:S01]  /*3bcc0*/  IMAD.MOV.U32 R93, RZ, RZ, R39 ;  /* 0x000000ffff5d7224 */ /* 0x000fe200078e0027 */
[----:B------:R-:W-:Y:S01]  /*3bcd0*/  MOV R95, R43 ;  /* 0x0000002b005f7202 */ /* 0x000fe20000000f00 */
[----:B------:R-:W-:-:S02]  /*3bce0*/  IMAD.MOV.U32 R94, RZ, RZ, R42 ;  /* 0x000000ffff5e7224 */ /* 0x000fc400078e002a */
[----:B------:R-:W-:Y:S01]  /*3bcf0*/  IMAD.MOV.U32 R80, RZ, RZ, R46 ;  /* 0x000000ffff507224 */ /* 0x000fe200078e002e */
[----:B------:R-:W-:Y:S01]  /*3bd00*/  MOV R82, R50 ;  /* 0x0000003200527202 */ /* 0x000fe20000000f00 */
[----:B------:R-:W-:Y:S01]  /*3bd10*/  IMAD.MOV.U32 R81, RZ, RZ, R47 ;  /* 0x000000ffff517224 */ /* 0x000fe200078e002f */
[C---:B------:R-:W-:Y:S01]  /*3bd20*/  HMMA.1688.F32.TF32 R176, R224.reuse, R56, R236 ;  /* 0x00000038e0b0723c */ /* 0x040fe200000810ec */
[----:B------:R-:W-:Y:S01]  /*3bd30*/  IMAD.MOV.U32 R83, RZ, RZ, R51 ;  /* 0x000000ffff537224 */ /* 0x000fe200078e0033 */
[----:B------:R-:W-:Y:S01]  /*3bd40*/  MOV R237, R55 ;  /* 0x0000003700ed7202 */ /* 0x000fe20000000f00 */
[----:B------:R-:W-:Y:S02]  /*3bd50*/  IMAD.MOV.U32 R236, RZ, RZ, R54 ;  /* 0x000000ffffec7224 */ /* 0x000fe400078e0036 */
[----:B------:R-:W-:Y:S02]  /*3bd60*/  IMAD.MOV.U32 R238, RZ, RZ, R58 ;  /* 0x000000ffffee7224 */ /* 0x000fe400078e003a */
[----:B------:R-:W-:Y:S01]  /*3bd70*/  IMAD.MOV.U32 R239, RZ, RZ, R10 ;  /* 0x000000ffffef7224 */ /* 0x000fe200078e000a */
[----:B------:R-:W-:Y:S01]  /*3bd80*/  HMMA.1688.F32.TF32 R216, R224, R16, R216 ;  /* 0x00000010e0d8723c */ /* 0x000fe200000810d8 */
[----:B------:R-:W-:Y:S01]  /*3bd90*/  IMAD.MOV.U32 R17, RZ, RZ, R68 ;  /* 0x000000ffff117224 */ /* 0x000fe200078e0044 */
[----:B------:R-:W-:Y:S01]  /*3bda0*/  MOV R68, R11 ;  /* 0x0000000b00447202 */ /* 0x000fe20000000f00 */
[----:B------:R-:W-:-:S02]  /*3bdb0*/  IMAD.MOV.U32 R16, RZ, RZ, R69 ;  /* 0x000000ffff107224 */ /* 0x000fc400078e0045 */
[----:B------:R-:W-:-:S03]  /*3bdc0*/  IMAD.MOV.U32 R69, RZ, RZ, R59 ;  /* 0x000000ffff457224 */ /* 0x000fc600078e003b */
[----:B------:R-:W-:Y:S01]  /*3bdd0*/  HMMA.1688.F32.TF32 R220, R224, R12, R220 ;  /* 0x0000000ce0dc723c */ /* 0x000fe200000810dc */
[----:B------:R-:W-:Y:S01]  /*3bde0*/  MOV R13, R70 ;  /* 0x00000046000d7202 */ /* 0x000fe20000000f00 */
[----:B------:R-:W-:Y:S01]  /*3bdf0*/  IMAD.MOV.U32 R12, RZ, RZ, R71 ;  /* 0x000000ffff0c7224 */ /* 0x000fe200078e0047 */
[----:B------:R-:W-:Y:S01]  /*3be00*/  MOV R71, R7 ;  /* 0x0000000700477202 */ /* 0x000fe20000000f00 */
[----:B------:R-:W-:Y:S01]  /*3be10*/  IMAD.MOV.U32 R70, RZ, RZ, R6 ;  /* 0x000000ffff467224 */ /* 0x000fe200078e0006 */
[----:B--2---:R-:W-:Y:S01]  /*3be20*/  MOV R123, R19 ;  /* 0x00000013007b7202 */ /* 0x004fe20000000f00 */
[----:B---3--:R-:W-:Y:S01]  /*3be30*/  IMAD.MOV.U32 R122, RZ, RZ, R18 ;  /* 0x000000ffff7a7224 */ /* 0x008fe200078e0012 */
[----:B----4-:R-:W-:Y:S02]  /*3be40*/  MOV R120, R14 ;  /* 0x0000000e00787202 */ /* 0x010fe40000000f00 */
[----:B------:R-:W2:Y:S01]  /*3be50*/  LDL.LU R14, [R1+0x2ab8] ;  /* 0x002ab800010e7983 */ /* 0x000ea20000300800 */
[----:B------:R-:W-:-:S03]  /*3be60*/  IMAD.MOV.U32 R121, RZ, RZ, R15 ;  /* 0x000000ffff797224 */ /* 0x000fc600078e000f */
[----:B------:R-:W2:Y:S04]  /*3be70*/  LDL.LU R15, [R1+0x2ab4] ;  /* 0x002ab400010f7983 */ /* 0x000ea80000300800 */
[----:B------:R-:W3:Y:S04]  /*3be80*/  LDL.LU R18, [R1+0x2ab0] ;  /* 0x002ab00001127983 */ /* 0x000ee80000300800 */
[----:B------:R-:W3:Y:S04]  /*3be90*/  LDL.LU R19, [R1+0x2aac] ;  /* 0x002aac0001137983 */ /* 0x000ee80000300800 */
        /* <DEDUP_REMOVED lines=24> */
[----:B------:R-:W-:Y:S01]  /*3c020*/  HMMA.1688.F32.TF32 R212, R224, R20, R212 ;  /* 0x00000014e0d4723c */ /* 0x000fe200000810d4 */
[----:B------:R-:W-:-:S02]  /*3c030*/  IMAD.MOV.U32 R72, RZ, RZ, R252 ;  /* 0x000000ffff487224 */ /* 0x000fc400078e00fc */
[----:B------:R-:W2:Y:S05]  /*3c040*/  LDL.LU R252, [R1+0x2a48] ;  /* 0x002a480001fc7983 */ /* 0x000eaa0000300800 */
[----:B------:R-:W-:Y:S01]  /*3c050*/  HMMA.1688.F32.TF32 R208, R224, R24, R208 ;  /* 0x00000018e0d0723c */ /* 0x000fe200000810d0 */
[----:B------:R-:W-:Y:S01]  /*3c060*/  MOV R74, R2 ;  /* 0x00000002004a7202 */ /* 0x000fe20000000f00 */
[----:B------:R-:W-:Y:S02]  /*3c070*/  IMAD.MOV.U32 R75, RZ, RZ, R0 ;  /* 0x000000ffff4b7224 */ /* 0x000fe400078e0000 */
[----:B------:R-:W-:-:S04]  /*3c080*/  IMAD.MOV.U32 R73, RZ, RZ, R3 ;  /* 0x000000ffff497224 */ /* 0x000fc800078e0003 */
[C---:B---3--:R-:W-:Y:S08]  /*3c090*/  HMMA.1688.F32.TF32 R76, R228.reuse, R18, R76 ;  /* 0x00000012e44c723c */ /* 0x048ff0000008104c */
[C---:B----4-:R-:W-:Y:S08]  /*3c0a0*/  HMMA.1688.F32.TF32 R80, R228.reuse, R22, R80 ;  /* 0x00000016e450723c */ /* 0x050ff00000081050 */
[C---:B--2---:R-:W-:Y:S08]  /*3c0b0*/  HMMA.1688.F32.TF32 R84, R228.reuse, R26, R84 ;  /* 0x0000001ae454723c */ /* 0x044ff00000081054 */
[C---:B------:R-:W-:Y:S08]  /*3c0c0*/  HMMA.1688.F32.TF32 R88, R228.reuse, R30, R88 ;  /* 0x0000001ee458723c */ /* 0x040ff00000081058 */
        /* <DEDUP_REMOVED lines=8> */
[----:B------:R-:W-:Y:S03]  /*3c150*/  HMMA.1688.F32.TF32 R120, R228, R6, R120 ;  /* 0x00000006e478723c */ /* 0x000fe60000081078 */
[----:B------:R-:W-:Y:S01]  /*3c160*/  IMAD.MOV.U32 R21, RZ, RZ, R126 ;  /* 0x000000ffff157224 */ /* 0x000fe200078e007e */
[----:B------:R-:W-:Y:S01]  /*3c170*/  MOV R24, R125 ;  /* 0x0000007d00187202 */ /* 0x000fe20000000f00 */
[----:B------:R-:W-:-:S02]  /*3c180*/  IMAD.MOV.U32 R20, RZ, RZ, R127 ;  /* 0x000000ffff147224 */ /* 0x000fc400078e007f */
[----:B------:R-:W-:Y:S01]  /*3c190*/  IMAD.MOV.U32 R25, RZ, RZ, R124 ;  /* 0x000000ffff197224 */ /* 0x000fe200078e007c */
[----:B------:R-:W2:Y:S04]  /*3c1a0*/  LDL.LU.64 R126, [R1+0x2a40] ;  /* 0x002a4000017e7983 */ /* 0x000ea80000300a00 */
[----:B------:R-:W2:Y:S07]  /*3c1b0*/  LDL.LU.64 R124, [R1+0x2a38] ;  /* 0x002a3800017c7983 */ /* 0x000eae0000300a00 */
[----:B------:R-:W-:Y:S04]  /*3c1c0*/  STL.64 [R1+0x350], R120 ;  /* 0x0003507801007387 */ /* 0x000fe80000100a00 */
[----:B------:R1:W-:Y:S04]  /*3c1d0*/  STL.64 [R1+0x358], R122 ;  /* 0x0003587a01007387 */ /* 0x0003e80000100a00 */
[----:B-1----:R-:W3:Y:S04]  /*3c1e0*/  LDL.LU.64 R122, [R1+0x2a30] ;  /* 0x002a3000017a7983 */ /* 0x002ee80000300a00 */
[----:B------:R-:W3:Y:S04]  /*3c1f0*/  LDL.LU.64 R120, [R1+0x2a28] ;  /* 0x002a280001787983 */ /* 0x000ee80000300a00 */
[----:B------:R-:W-:Y:S04]  /*3c200*/  STL.64 [R1+0x340], R116 ;  /* 0x0003407401007387 */ /* 0x000fe80000100a00 */
[----:B------:R1:W-:Y:S04]  /*3c210*/  STL.64 [R1+0x348], R118 ;  /* 0x0003487601007387 */ /* 0x0003e80000100a00 */
[----:B-1----:R-:W4:Y:S04]  /*3c220*/  LDL.LU.64 R118, [R1+0x2a20] ;  /* 0x002a200001767983 */ /* 0x002f280000300a00 */
[----:B------:R-:W4:Y:S04]  /*3c230*/  LDL.LU.64 R116, [R1+0x2a18] ;  /* 0x002a180001747983 */ /* 0x000f280000300a00 */
[----:B------:R-:W-:Y:S04]  /*3c240*/  STL.64 [R1+0x330], R112 ;  /* 0x0003307001007387 */ /* 0x000fe80000100a00 */
[----:B------:R1:W-:Y:S04]  /*3c250*/  STL.64 [R1+0x338], R114 ;  /* 0x0003387201007387 */ /* 0x0003e80000100a00 */
[----:B-1----:R-:W2:Y:S04]  /*3c260*/  LDL.LU.64 R114, [R1+0x2a10] ;  /* 0x002a100001727983 */ /* 0x002ea80000300a00 */
[----:B------:R-:W2:Y:S04]  /*3c270*/  LDL.LU.64 R112, [R1+0x2a08] ;  /* 0x002a080001707983 */ /* 0x000ea80000300a00 */
[----:B------:R-:W-:Y:S04]  /*3c280*/  STL.64 [R1+0x320], R108 ;  /* 0x0003206c01007387 */ /* 0x000fe80000100a00 */
[----:B------:R1:W-:Y:S01]  /*3c290*/  STL.64 [R1+0x328], R110 ;  /* 0x0003286e01007387 */ /* 0x0003e20000100a00 */
[----:B------:R-:W-:-:S03]  /*3c2a0*/  IMAD.MOV.U32 R2, RZ, RZ, R98 ;  /* 0x000000ffff027224 */ /* 0x000fc600078e0062 */
[----:B-1----:R-:W2:Y:S04]  /*3c2b0*/  LDL.LU.64 R110, [R1+0x2a00] ;  /* 0x002a0000016e7983 */ /* 0x002ea80000300a00 */
[----:B------:R-:W2:Y:S04]  /*3c2c0*/  LDL.LU.64 R108, [R1+0x29f8] ;  /* 0x0029f800016c7983 */ /* 0x000ea80000300a00 */
[----:B------:R-:W-:Y:S04]  /*3c2d0*/  STL.64 [R1+0x310], R104 ;  /* 0x0003106801007387 */ /* 0x000fe80000100a00 */
[----:B------:R1:W-:Y:S01]  /*3c2e0*/  STL.64 [R1+0x318], R106 ;  /* 0x0003186a01007387 */ /* 0x0003e20000100a00 */
[----:B------:R-:W-:Y:S01]  /*3c2f0*/  IMAD.MOV.U32 R0, RZ, RZ, R99 ;  /* 0x000000ffff007224 */ /* 0x000fe200078e0063 */
[----:B------:R-:W-:-:S02]  /*3c300*/  MOV R3, R97 ;  /* 0x0000006100037202 */ /* 0x000fc40000000f00 */
[----:B-1----:R-:W2:Y:S04]  /*3c310*/  LDL.LU.64 R106, [R1+0x29f0] ;  /* 0x0029f000016a7983 */ /* 0x002ea80000300a00 */
[----:B------:R-:W2:Y:S04]  /*3c320*/  LDL.LU.64 R104, [R1+0x29e8] ;  /* 0x0029e80001687983 */ /* 0x000ea80000300a00 */
[----:B------:R-:W-:Y:S04]  /*3c330*/  STL.64 [R1+0x300], R100 ;  /* 0x0003006401007387 */ /* 0x000fe80000100a00 */
[----:B------:R1:W-:Y:S04]  /*3c340*/  STL.64 [R1+0x308], R102 ;  /* 0x0003086601007387 */ /* 0x0003e80000100a00 */
[----:B-1----:R-:W2:Y:S04]  /*3c350*/  LDL.LU.64 R102, [R1+0x29e0] ;  /* 0x0029e00001667983 */ /* 0x002ea80000300a00 */
[----:B------:R-:W2:Y:S04]  /*3c360*/  LDL.LU.64 R100, [R1+0x29d8] ;  /* 0x0029d80001647983 */ /* 0x000ea80000300a00 */
[----:B------:R1:W-:Y:S04]  /*3c370*/  STL [R1+0x2f0], R96 ;  /* 0x0002f06001007387 */ /* 0x0003e80000100800 */
[----:B------:R-:W2:Y:S04]  /*3c380*/  LDL.LU.64 R98, [R1+0x29d0] ;  /* 0x0029d00001627983 */ /* 0x000ea80000300a00 */
[----:B-1----:R-:W2:Y:S04]  /*3c390*/  LDL.LU.64 R96, [R1+0x29c8] ;  /* 0x0029c80001607983 */ /* 0x002ea80000300a00 */
[----:B------:R-:W-:Y:S04]  /*3c3a0*/  STL.64 [R1+0x2e0], R92 ;  /* 0x0002e05c01007387 */ /* 0x000fe80000100a00 */
[----:B------:R1:W-:Y:S04]  /*3c3b0*/  STL.64 [R1+0x2e8], R94 ;  /* 0x0002e85e01007387 */ /* 0x0003e80000100a00 */
[----:B-1----:R-:W2:Y:S04]  /*3c3c0*/  LDL.LU.64 R94, [R1+0x29c0] ;  /* 0x0029c000015e7983 */ /* 0x002ea80000300a00 */
[----:B------:R-:W2:Y:S04]  /*3c3d0*/  LDL.LU.64 R92, [R1+0x29b8] ;  /* 0x0029b800015c7983 */ /* 0x000ea80000300a00 */
[----:B------:R-:W-:Y:S04]  /*3c3e0*/  STL.64 [R1+0x2d0], R88 ;  /* 0x0002d05801007387 */ /* 0x000fe80000100a00 */
[----:B------:R1:W-:Y:S04]  /*3c3f0*/  STL.64 [R1+0x2d8], R90 ;  /* 0x0002d85a01007387 */ /* 0x0003e80000100a00 */
[----:B-1----:R-:W2:Y:S04]  /*3c400*/  LDL.LU.64 R90, [R1+0x29b0] ;  /* 0x0029b000015a7983 */ /* 0x002ea80000300a00 */
[----:B------:R-:W2:Y:S04]  /*3c410*/  LDL.LU.64 R88, [R1+0x29a8] ;  /* 0x0029a80001587983 */ /* 0x000ea80000300a00 */
[----:B------:R-:W-:Y:S04]  /*3c420*/  STL.64 [R1+0x2c0], R84 ;  /* 0x0002c05401007387 */ /* 0x000fe80000100a00 */
[----:B------:R1:W-:Y:S01]  /*3c430*/  STL.64 [R1+0x2c8], R86 ;  /* 0x0002c85601007387 */ /* 0x0003e20000100a00 */
[----:B------:R-:W-:Y:S03]  /*3c440*/  HMMA.1688.F32.TF32 R228, R228, R14, R232 ;  /* 0x0000000ee4e4723c */ /* 0x000fe600000810e8 */
[----:B-1----:R-:W2:Y:S04]  /*3c450*/  LDL.LU.64 R86, [R1+0x29a0] ;  /* 0x0029a00001567983 */ /* 0x002ea80000300a00 */
[----:B------:R-:W2:Y:S04]  /*3c460*/  LDL.LU.64 R84, [R1+0x2998] ;  /* 0x0029980001547983 */ /* 0x000ea80000300a00 */
        /* <DEDUP_REMOVED lines=8> */
[----:B------:R-:W2:Y:S04]  /*3c4f0*/  LDL.LU.64 R234, [R1+0x2970] ;  /* 0x0029700001ea7983 */ /* 0x000ea80000300a00 */
[----:B------:R-:W2:Y:S01]  /*3c500*/  LDL.LU.64 R232, [R1+0x2968] ;  /* 0x0029680001e87983 */ /* 0x000ea20000300a00 */
[C---:B------:R-:W-:Y:S08]  /*3c510*/  HMMA.1688.F32.TF32 R160, R224.reuse, R64, R160 ;  /* 0x00000040e0a0723c */ /* 0x040ff000000810a0 */
[C---:B------:R-:W-:Y:S08]  /*3c520*/  HMMA.1688.F32.TF32 R180, R224.reuse, R52, R180 ;  /* 0x00000034e0b4723c */ /* 0x040ff000000810b4 */
[C---:B------:R-:W-:Y:S08]  /*3c530*/  HMMA.1688.F32.TF32 R184, R224.reuse, R48, R184 ;  /* 0x00000030e0b8723c */ /* 0x040ff000000810b8 */
[C---:B------:R-:W-:Y:S08]  /*3c540*/  HMMA.1688.F32.TF32 R188, R224.reuse, R44, R188 ;  /* 0x0000002ce0bc723c */ /* 0x040ff000000810bc */
[C---:B------:R-:W-:Y:S08]  /*3c550*/  HMMA.1688.F32.TF32 R192, R224.reuse, R40, R192 ;  /* 0x00000028e0c0723c */ /* 0x040ff000000810c0 */
[C---:B------:R-:W-:Y:S08]  /*3c560*/  HMMA.1688.F32.TF32 R196, R224.reuse, R36, R196 ;  /* 0x00000024e0c4723c */ /* 0x040ff000000810c4 */
[C---:B------:R-:W-:Y:S08]  /*3c570*/  HMMA.1688.F32.TF32 R200, R224.reuse, R32, R200 ;  /* 0x00000020e0c8723c */ /* 0x040ff000000810c8 */
[----:B------:R-:W-:Y:S01]  /*3c580*/  HMMA.1688.F32.TF32 R204, R224, R28, R204 ;  /* 0x0000001ce0cc723c */ /* 0x000fe200000810cc */
[----:B------:R-:W-:Y:S04]  /*3c590*/  LDS R224, [R242+UR7+0x42800] ;  /* 0x04280007f2e07984 */ /* 0x000fe80008000800 */
[----:B------:R-:W-:Y:S04]  /*3c5a0*/  LDS R226, [R242+UR7+0x42c00] ;  /* 0x042c0007f2e27984 */ /* 0x000fe80008000800 */
[----:B------:R-:W-:Y:S04]  /*3c5b0*/  LDS R225, [R240+UR7+0x42800] ;  /* 0x04280007f0e17984 */ /* 0x000fe80008000800 */
[----:B------:R-:W1:Y:S04]  /*3c5c0*/  LDS R227, [R240+UR7+0x42c00] ;  /* 0x042c0007f0e37984 */ /* 0x000e680008000800 */
[----:B------:R-:W-:Y:S04]  /*3c5d0*/  STL.64 [R1+0x1b0], R228 ;  /* 0x0001b0e401007387 */ /* 0x000fe80000100a00 */
[----:B------:R-:W-:Y:S04]  /*3c5e0*/  STL.64 [R1+0x1b8], R230 ;  /* 0x0001b8e601007387 */ /* 0x000fe80000100a00 */
[----:B------:R-:W-:Y:S04]  /*3c5f0*/  LDS R228, [R241+UR7+0x42880] ;  /* 0x04288007f1e47984 */ /* 0x000fe80008000800 */
[----:B------:R-:W-:Y:S04]  /*3c600*/  LDS R230, [R241+UR7+0x42c80] ;  /* 0x042c8007f1e67984 */ /* 0x000fe80008000800 */
[----:B------:R-:W-:Y:S04]  /*3c610*/  LDS R229, [R243+UR7+0x42880] ;  /* 0x04288007f3e57984 */ /* 0x000fe80008000800 */
[----:B------:R-:W2:Y:S01]  /*3c620*/  LDS R231, [R243+UR7+0x42c80] ;  /* 0x042c8007f3e77984 */ /* 0x000ea20008000800 */
[C---:B-1----:R-:W-:Y:S08]  /*3c630*/  HMMA.1688.F32.TF32 R72, R224.reuse, R62, R72 ;  /* 0x0000003ee048723c */ /* 0x042ff00000081048 */
[C---:B------:R-:W-:Y:S08]  /*3c640*/  HMMA.1688.F32.TF32 R68, R224.reuse, R10, R68 ;  /* 0x0000000ae044723c */ /* 0x040ff00000081044 */
[C---:B------:R-:W-:Y:S08]  /*3c650*/  HMMA.1688.F32.TF32 R236, R224.reuse, R6, R236 ;  /* 0x00000006e0ec723c */ /* 0x040ff000000810ec */
[C---:B------:R-:W-:Y:S08]  /*3c660*/  HMMA.1688.F32.TF32 R244, R224.reuse, R58, R244 ;  /* 0x0000003ae0f4723c */ /* 0x040ff000000810f4 */
[C---:B------:R-:W-:Y:S08]  /*3c670*/  HMMA.1688.F32.TF32 R248, R224.reuse, R54, R248 ;  /* 0x00000036e0f8723c */ /* 0x040ff000000810f8 */
[----:B--2---:R-:W-:-:S15]  /*3c680*/  HMMA.1688.F32.TF32 R232, R224, R66, R232 ;  /* 0x00000042e0e8723c */ /* 0x004fde00000810e8 */
[----:B------:R-:W-:-:S04]  /*3c690*/  NOP ;  /* 0x0000000000007918 */ /* 0x000fc80000000000 */
[----:B------:R-:W-:Y:S04]  /*3c6a0*/  STL.64 [R1+0x1a0], R232 ;  /* 0x0001a0e801007387 */ /* 0x000fe80000100a00 */
[----:B------:R-:W-:Y:S04]  /*3c6b0*/  STL.64 [R1+0x1a8], R234 ;  /* 0x0001a8ea01007387 */ /* 0x000fe80000100a00 */
[----:B------:R-:W-:Y:S04]  /*3c6c0*/  STL.64 [R1+0x140], R72 ;  /* 0x0001404801007387 */ /* 0x000fe80000100a00 */
[----:B------:R1:W-:Y:S04]  /*3c6d0*/  STL.64 [R1+0x148], R74 ;  /* 0x0001484a01007387 */ /* 0x0003e80000100a00 */
[----:B------:R-:W-:Y:S04]  /*3c6e0*/  LDS R232, [R242+UR7+0x42880] ;  /* 0x04288007f2e87984 */ /* 0x000fe80008000800 */
[----:B------:R-:W-:Y:S04]  /*3c6f0*/  LDS R234, [R242+UR7+0x42c80] ;  /* 0x042c8007f2ea7984 */ /* 0x000fe80008000800 */
[----:B-1----:R-:W2:Y:S04]  /*3c700*/  LDL.LU.64 R74, [R1+0x2960] ;  /* 0x00296000014a7983 */ /* 0x002ea80000300a00 */
[----:B------:R-:W2:Y:S04]  /*3c710*/  LDL.LU.64 R72, [R1+0x2958] ;  /* 0x0029580001487983 */ /* 0x000ea80000300a00 */
[----:B------:R-:W-:Y:S04]  /*3c720*/  STL.64 [R1+0x130], R68 ;  /* 0x0001304401007387 */ /* 0x000fe80000100a00 */
[----:B------:R1:W-:Y:S04]  /*3c730*/  STL.64 [R1+0x138], R70 ;  /* 0x0001384601007387 */ /* 0x0003e80000100a00 */
[----:B------:R-:W-:Y:S04]  /*3c740*/  LDS R233, [R240+UR7+0x42880] ;  /* 0x04288007f0e97984 */ /* 0x000fe80008000800 */
[----:B------:R-:W2:Y:S04]  /*3c750*/  LDS R235, [R240+UR7+0x42c80] ;  /* 0x042c8007f0eb7984 */ /* 0x000ea80008000800 */
[----:B-1----:R-:W3:Y:S04]  /*3c760*/  LDL.LU.64 R70, [R1+0x2950] ;  /* 0x0029500001467983 */ /* 0x002ee80000300a00 */
[----:B------:R-:W3:Y:S04]  /*3c770*/  LDL.LU.64 R68, [R1+0x2948] ;  /* 0x0029480001447983 */ /* 0x000ee80000300a00 */
[----:B------:R-:W-:Y:S04]  /*3c780*/  STL.64 [R1+0x120], R236 ;  /* 0x000120ec01007387 */ /* 0x000fe80000100a00 */
[----:B------:R1:W-:Y:S04]  /*3c790*/  STL.64 [R1+0x128], R238 ;  /* 0x000128ee01007387 */ /* 0x0003e80000100a00 */
        /* <DEDUP_REMOVED lines=9> */
[----:B------:R-:W3:Y:S01]  /*3c830*/  LDL.LU.64 R248, [R1+0x2918] ;  /* 0x0029180001f87983 */ /* 0x000ee20000300a00 */
[-C--:B------:R-:W-:Y:S08]  /*3c840*/  HMMA.1688.F32.TF32 R136, R228, R34.reuse, R136 ;  /* 0x00000022e488723c */ /* 0x080ff00000081088 */
[C---:B--2---:R-:W-:Y:S08]  /*3c850*/  HMMA.1688.F32.TF32 R72, R224.reuse, R34, R72 ;  /* 0x00000022e048723c */ /* 0x044ff00000081048 */
[----:B---3--:R-:W-:-:S15]  /*3c860*/  HMMA.1688.F32.TF32 R248, R224, R50, R248 ;  /* 0x00000032e0f8723c */ /* 0x008fde00000810f8 */
[----:B------:R-:W-:-:S04]  /*3c870*/  NOP ;  /* 0x0000000000007918 */ /* 0x000fc80000000000 */
[----:B------:R-:W-:Y:S04]  /*3c880*/  STL.64 [R1+0xf0], R248 ;  /* 0x0000f0f801007387 */ /* 0x000fe80000100a00 */
[----:B------:R1:W-:Y:S02]  /*3c890*/  STL.64 [R1+0xf8], R250 ;  /* 0x0000f8fa01007387 */ /* 0x0003e40000100a00 */
[C---:B-1----:R-:W-:Y:S08]  /*3c8a0*/  HMMA.1688.F32.TF32 R248, R224.reuse, R46, R244 ;  /* 0x0000002ee0f8723c */ /* 0x042ff000000810f4 */
[C---:B------:R-:W-:Y:S08]  /*3c8b0*/  HMMA.1688.F32.TF32 R244, R224.reuse, R42, R236 ;  /* 0x0000002ae0f4723c */ /* 0x040ff000000810ec */
[C---:B------:R-:W-:Y:S08]  /*3c8c0*/  HMMA.1688.F32.TF32 R236, R224.reuse, R38, R68 ;  /* 0x00000026e0ec723c */ /* 0x040ff00000081044 */
[C---:B------:R-:W-:Y:S01]  /*3c8d0*/  HMMA.1688.F32.TF32 R68, R224.reuse, R30, R76 ;  /* 0x0000001ee044723c */ /* 0x040fe2000008104c */
[----:B------:R-:W-:Y:S04]  /*3c8e0*/  STL.64 [R1+0xe0], R248 ;  /* 0x0000e0f801007387 */ /* 0x000fe80000100a00 */
[----:B------:R-:W-:Y:S04]  /*3c8f0*/  STL.64 [R1+0xe8], R250 ;  /* 0x0000e8fa01007387 */ /* 0x000fe80000100a00 */
[----:B------:R-:W-:Y:S04]  /*3c900*/  STL.64 [R1+0xd0], R244 ;  /* 0x0000d0f401007387 */ /* 0x000fe80000100a00 */
[----:B------:R-:W-:Y:S04]  /*3c910*/  STL.64 [R1+0xd8], R246 ;  /* 0x0000d8f601007387 */ /* 0x000fe80000100a00 */
[----:B------:R-:W-:Y:S01]  /*3c920*/  STL.64 [R1+0xc0], R236 ;  /* 0x0000c0ec01007387 */ /* 0x000fe20000100a00 */
[C---:B------:R-:W-:Y:S03]  /*3c930*/  HMMA.1688.F32.TF32 R76, R224.reuse, R26, R80 ;  /* 0x0000001ae04c723c */ /* 0x040fe60000081050 */
[----:B------:R-:W-:Y:S04]  /*3c940*/  STL.64 [R1+0xc8], R238 ;  /* 0x0000c8ee01007387 */ /* 0x000fe80000100a00 */
[----:B------:R-:W-:Y:S04]  /*3c950*/  STL.64 [R1+0x190], R72 ;  /* 0x0001904801007387 */ /* 0x000fe80000100a00 */
[----:B------:R1:W-:Y:S04]  /*3c960*/  STL.64 [R1+0x198], R74 ;  /* 0x0001984a01007387 */ /* 0x0003e80000100a00 */
[----:B------:R-:W-:Y:S04]  /*3c970*/  STL.64 [R1+0x180], R68 ;  /* 0x0001804401007387 */ /* 0x000fe80000100a00 */
[----:B------:R2:W-:Y:S01]  /*3c980*/  STL.64 [R1+0x188], R70 ;  /* 0x0001884601007387 */ /* 0x0005e20000100a00 */
[C---:B-1----:R-:W-:Y:S08]  /*3c990*/  HMMA.1688.F32.TF32 R72, R224.reuse, R22, R84 ;  /* 0x00000016e048723c */ /* 0x042ff00000081054 */
[C---:B--2---:R-:W-:Y:S01]  /*3c9a0*/  HMMA.1688.F32.TF32 R68, R224.reuse, R18, R88 ;  /* 0x00000012e044723c */ /* 0x044fe20000081058 */
[----:B------:R-:W-:Y:S04]  /*3c9b0*/  STL.64 [R1+0x290], R76 ;  /* 0x0002904c01007387 */ /* 0x000fe80000100a00 */
[----:B------:R1:W-:Y:S03]  /*3c9c0*/  STL.64 [R1+0x298], R78 ;  /* 0x0002984e01007387 */ /* 0x0003e60000100a00 */
[----:B-1----:R-:W-:Y:S11]  /*3c9d0*/  HMMA.1688.F32.TF32 R76, R224, R14, R92 ;  /* 0x0000000ee04c723c */ /* 0x002ff6000008105c */
[----:B------:R-:W-:Y:S01]  /*3c9e0*/  STL.64 [R1+0x270], R68 ;  /* 0x0002704401007387 */ /* 0x000fe20000100a00 */
[----:B------:R-:W-:-:S03]  /*3c9f0*/  MOV R242, R71 ;  /* 0x0000004700f27202 */ /* 0x000fc60000000f00 */
[----:B------:R-:W-:Y:S04]  /*3ca00*/  STL.64 [R1+0x280], R72 ;  /* 0x0002804801007387 */ /* 0x000fe80000100a00 */
[----:B------:R-:W-:Y:S04]  /*3ca10*/  STL.64 [R1+0x288], R74 ;  /* 0x0002884a01007387 */ /* 0x000fe80000100a00 */
[----:B------:R1:W-:Y:S02]  /*3ca20*/  STL [R1+0x278], R70 ;  /* 0x0002784601007387 */ /* 0x0003e40000100800 */
[C---:B-1----:R-:W-:Y:S02]  /*3ca30*/  HMMA.1688.F32.TF32 R68, R228.reuse, R66, R96 ;  /* 0x00000042e444723c */ /* 0x042fe40000081060 */
[----:B------:R-:W-:Y:S04]  /*3ca40*/  STL [R1+0x2900], R76 ;  /* 0x0029004c01007387 */ /* 0x000fe80000100800 */
[----:B------:R-:W-:Y:S04]  /*3ca50*/  STL [R1+0x28fc], R77 ;  /* 0x0028fc4d01007387 */ /* 0x000fe80000100800 */
[----:B------:R-:W-:Y:S04]  /*3ca60*/  STL [R1+0x28f8], R78 ;  /* 0x0028f84e01007387 */ /* 0x000fe80000100800 */
[----:B------:R1:W-:Y:S05]  /*3ca70*/  STL [R1+0x28f4], R79 ;  /* 0x0028f44f01007387 */ /* 0x0003ea0000100800 */
[----:B------:R-:W-:Y:S01]  /*3ca80*/  STL.64 [R1+0x260], R68 ;  /* 0x0002604401007387 */ /* 0x000fe20000100a00 */
[C---:B-1----:R-:W-:Y:S03]  /*3ca90*/  HMMA.1688.F32.TF32 R76, R228.reuse, R62, R100 ;  /* 0x0000003ee44c723c */ /* 0x042fe60000081064 */
[----:B------:R1:W-:Y:S05]  /*3caa0*/  STL.64 [R1+0x268], R70 ;  /* 0x0002684601007387 */ /* 0x0003ea0000100a00 */
[----:B-1----:R-:W-:Y:S11]  /*3cab0*/  HMMA.1688.F32.TF32 R68, R228, R6, R108 ;  /* 0x00000006e444723c */ /* 0x002ff6000008106c */
[----:B------:R1:W-:Y:S04]  /*3cac0*/  STL.64 [R1+0x250], R76 ;  /* 0x0002504c01007387 */ /* 0x0003e80000100a00 */
[----:B------:R2:W-:Y:S04]  /*3cad0*/  STL.64 [R1+0x258], R78 ;  /* 0x0002584e01007387 */ /* 0x0005e80000100a00 */
[----:B-1----:R-:W-:-:S02]  /*3cae0*/  IMAD.MOV.U32 R76, RZ, RZ, R68 ;  /* 0x000000ffff4c7224 */ /* 0x002fc400078e0044 */
[----:B------:R-:W-:Y:S01]  /*3caf0*/  IMAD.MOV.U32 R77, RZ, RZ, R69 ;  /* 0x000000ffff4d7224 */ /* 0x000fe200078e0045 */
[----:B--2---:R-:W-:Y:S01]  /*3cb00*/  MOV R78, R70 ;  /* 0x00000046004e7202 */ /* 0x004fe20000000f00 */
[----:B------:R-:W-:Y:S02]  /*3cb10*/  IMAD.MOV.U32 R79, RZ, RZ, R71 ;  /* 0x000000ffff4f7224 */ /* 0x000fe400078e0047 */
[----:B------:R-:W-:Y:S08]  /*3cb20*/  HMMA.1688.F32.TF32 R68, R228, R58, R112 ;  /* 0x0000003ae444723c */ /* 0x000ff00000081070 */
[C---:B------:R-:W-:Y:S08]  /*3cb30*/  HMMA.1688.F32.TF32 R32, R232.reuse, R34, R200 ;  /* 0x00000022e820723c */ /* 0x040ff000000810c8 */
[----:B------:R-:W-:Y:S01]  /*3cb40*/  HMMA.1688.F32.TF32 R80, R232, R42, R192 ;  /* 0x0000002ae850723c */ /* 0x000fe200000810c0 */
[----:B------:R-:W-:-:S02]  /*3cb50*/  IMAD.MOV.U32 R248, RZ, RZ, R25 ;  /* 0x000000fffff87224 */ /* 0x000fc400078e0019 */
[----:B------:R-:W-:Y:S01]  /*3cb60*/  IMAD.MOV.U32 R249, RZ, RZ, R24 ;  /* 0x000000fffff97224 */ /* 0x000fe200078e0018 */
[----:B------:R-:W-:Y:S01]  /*3cb70*/  MOV R110, R69 ;  /* 0x00000045006e7202 */ /* 0x000fe20000000f00 */
[----:B------:R-:W-:Y:S01]  /*3cb80*/  IMAD.MOV.U32 R111, RZ, RZ, R68 ;  /* 0x000000ffff6f7224 */ /* 0x000fe200078e0044 */
[----:B------:R-:W-:Y:S01]  /*3cb90*/  MOV R236, R9 ;  /* 0x0000000900ec7202 */ /* 0x000fe20000000f00 */
[----:B------:R-:W-:Y:S01]  /*3cba0*/  IMAD.MOV.U32 R109, RZ, RZ, R70 ;  /* 0x000000ffff6d7224 */ /* 0x000fe200078e0046 */
[C---:B------:R-:W-:Y:S01]  /*3cbb0*/  HMMA.1688.F32.TF32 R72, R228.reuse, R10, R104 ;  /* 0x0000000ae448723c */ /* 0x040fe20000081068 */
[----:B------:R-:W-:Y:S01]  /*3cbc0*/  IMAD.MOV.U32 R108, RZ, RZ, R71 ;  /* 0x000000ffff6c7224 */ /* 0x000fe200078e0047 */
[----:B------:R-:W-:Y:S01]  /*3cbd0*/  MOV R239, R4 ;  /* 0x0000000400ef7202 */ /* 0x000fe20000000f00 */
[----:B------:R-:W-:Y:S01]  /*3cbe0*/  IMAD.MOV.U32 R237, RZ, RZ, R8 ;  /* 0x000000ffffed7224 */ /* 0x000fe200078e0008 */
[----:B------:R-:W-:Y:S01]  /*3cbf0*/  MOV R245, R16 ;  /* 0x0000001000f57202 */ /* 0x000fe20000000f00 */
[----:B------:R-:W-:Y:S01]  /*3cc00*/  IMAD.MOV.U32 R238, RZ, RZ, R5 ;  /* 0x000000ffffee7224 */ /* 0x000fe200078e0005 */
[----:B------:R-:W-:Y:S01]  /*3cc10*/  MOV R250, R21 ;  /* 0x0000001500fa7202 */ /* 0x000fe20000000f00 */
[----:B------:R-:W-:Y:S01]  /*3cc20*/  IMAD.MOV.U32 R244, RZ, RZ, R17 ;  /* 0x000000fffff47224 */ /* 0x000fe200078e0011 */
[----:B----4-:R-:W-:Y:S01]  /*3cc30*/  HMMA.1688.F32.TF32 R68, R228, R54, R116 ;  /* 0x00000036e444723c */ /* 0x010fe20000081074 */
[----:B------:R-:W-:Y:S01]  /*3cc40*/  IMAD.MOV.U32 R246, RZ, RZ, R13 ;  /* 0x000000fffff67224 */ /* 0x000fe200078e000d */
[----:B------:R-:W-:Y:S01]  /*3cc50*/  LDS R113, [R240+UR7+0x43000] ;  /* 0x04300007f0717984 */ /* 0x000fe20008000800 */
[----:B------:R-:W-:-:S02]  /*3cc60*/  IMAD.MOV.U32 R247, RZ, RZ, R12 ;  /* 0x000000fffff77224 */ /* 0x000fc400078e000c */
[----:B------:R-:W-:Y:S01]  /*3cc70*/  IMAD.MOV.U32 R251, RZ, RZ, R20 ;  /* 0x000000fffffb7224 */ /* 0x000fe200078e0014 */
[----:B------:R-:W-:-:S13]  /*3cc80*/  LDS R115, [R240+UR7+0x43400] ;  /* 0x04340007f0737984 */ /* 0x000fda0008000800 */
[----:B------:R-:W-:Y:S01]  /*3cc90*/  MOV R119, R68 ;  /* 0x0000004400777202 */ /* 0x000fe20000000f00 */
[----:B------:R-:W-:Y:S01]  /*3cca0*/  IMAD.MOV.U32 R118, RZ, RZ, R69 ;  /* 0x000000ffff767224 */ /* 0x000fe200078e0045 */
[----:B------:R-:W-:Y:S01]  /*3ccb0*/  MOV R116, R71 ;  /* 0x0000004700747202 */ /* 0x000fe20000000f00 */
[----:B------:R-:W-:Y:S02]  /*3ccc0*/  IMAD.MOV.U32 R117, RZ, RZ, R70 ;  /* 0x000000ffff757224 */ /* 0x000fe400078e0046 */
[----:B------:R-:W-:Y:S01]  /*3ccd0*/  HMMA.1688.F32.TF32 R68, R228, R50, R120 ;  /* 0x00000032e444723c */ /* 0x000fe20000081078 */
[----:B------:R-:W-:-:S15]  /*3cce0*/  STL.64 [R1+0x240], R72 ;  /* 0x0002404801007387 */ /* 0x000fde0000100a00 */
[----:B------:R-:W-:-:S03]  /*3ccf0*/  NOP ;  /* 0x0000000000007918 */ /* 0x000fc60000000000 */
[----:B------:R-:W-:Y:S01]  /*3cd00*/  IMAD.MOV.U32 R103, RZ, RZ, R68 ;  /* 0x000000ffff677224 */ /* 0x000fe200078e0044 */
[----:B------:R-:W-:Y:S01]  /*3cd10*/  MOV R101, R70 ;  /* 0x0000004600657202 */ /* 0x000fe20000000f00 */
[----:B------:R-:W-:Y:S02]  /*3cd20*/  IMAD.MOV.U32 R102, RZ, RZ, R69 ;  /* 0x000000ffff667224 */ /* 0x000fe400078e0045 */
[----:B------:R-:W-:Y:S02]  /*3cd30*/  IMAD.MOV.U32 R100, RZ, RZ, R71 ;  /* 0x000000ffff647224 */ /* 0x000fe400078e0047 */
[C---:B------:R-:W-:Y:S01]  /*3cd40*/  HMMA.1688.F32.TF32 R68, R228.reuse, R42, R128 ;  /* 0x0000002ae444723c */ /* 0x040fe20000081080 */
[----:B------:R1:W-:Y:S04]  /*3cd50*/  STL.64 [R1+0x248], R74 ;  /* 0x0002484a01007387 */ /* 0x0003e80000100a00 */
[----:B------:R-:W-:Y:S03]  /*3cd60*/  LDSM.16.M88.4 R40, [R252+UR10+0xc080] ;  /* 0x00c0800afc28783b */ /* 0x000fe60008000200 */
[----:B-1----:R-:W-:Y:S11]  /*3cd70*/  HMMA.1688.F32.TF32 R72, R228, R46, R124 ;  /* 0x0000002ee448723c */ /* 0x002ff6000008107c */
[----:B------:R-:W-:Y:S01]  /*3cd80*/  IMAD.MOV.U32 R127, RZ, RZ, R68 ;  /* 0x000000ffff7f7224 */ /* 0x000fe200078e0044 */
[----:B------:R-:W-:Y:S01]  /*3cd90*/  MOV R126, R69 ;  /* 0x00000045007e7202 */ /* 0x000fe20000000f00 */
[----:B------:R-:W-:-:S02]  /*3cda0*/  IMAD.MOV.U32 R125, RZ, RZ, R70 ;  /* 0x000000ffff7d7224 */ /* 0x000fc400078e0046 */
[----:B------:R-:W-:Y:S02]  /*3cdb0*/  IMAD.MOV.U32 R124, RZ, RZ, R71 ;  /* 0x000000ffff7c7224 */ /* 0x000fe400078e0047 */
[C---:B------:R-:W-:Y:S08]  /*3cdc0*/  HMMA.1688.F32.TF32 R68, R228.reuse, R38, R132 ;  /* 0x00000026e444723c */ /* 0x040ff00000081084 */
[----:B------:R-:W-:Y:S11]  /*3cdd0*/  HMMA.1688.F32.TF32 R224, R228, R14, R156 ;  /* 0x0000000ee4e0723c */ /* 0x000ff6000008109c */
[----:B------:R-:W-:Y:S01]  /*3cde0*/  MOV R135, R68 ;  /* 0x0000004400877202 */ /* 0x000fe20000000f00 */
[----:B------:R-:W-:Y:S01]  /*3cdf0*/  IMAD.MOV.U32 R134, RZ, RZ, R69 ;  /* 0x000000ffff867224 */ /* 0x000fe200078e0045 */
[----:B------:R-:W-:Y:S01]  /*3ce00*/  MOV R132, R71 ;  /* 0x0000004700847202 */ /* 0x000fe20000000f00 */
[----:B------:R-:W-:-:S02]  /*3ce10*/  IMAD.MOV.U32 R133, RZ, RZ, R70 ;  /* 0x000000ffff857224 */ /* 0x000fc400078e0046 */
[C---:B------:R-:W-:Y:S08]  /*3ce20*/  HMMA.1688.F32.TF32 R68, R228.reuse, R30, R140 ;  /* 0x0000001ee444723c */ /* 0x040ff0000008108c */
[----:B------:R-:W-:Y:S01]  /*3ce30*/  HMMA.1688.F32.TF32 R140, R228, R26, R144 ;  /* 0x0000001ae48c723c */ /* 0x000fe20000081090 */
[----:B------:R1:W-:Y:S07]  /*3ce40*/  STL [R1+0x2910], R79 ;  /* 0x0029104f01007387 */ /* 0x0003ee0000100800 */
[C---:B------:R-:W-:Y:S01]  /*3ce50*/  HMMA.1688.F32.TF32 R156, R232.reuse, R66, R160 ;  /* 0x00000042e89c723c */ /* 0x040fe200000810a0 */
[----:B------:R2:W-:Y:S04]  /*3ce60*/  STL [R1+0x290c], R78 ;  /* 0x00290c4e01007387 */ /* 0x0005e80000100800 */
[----:B------:R-:W3:Y:S03]  /*3ce70*/  LDSM.16.M88.4 R64, [R252+UR10+0x80] ;  /* 0x0000800afc40783b */ /* 0x000ee60008000200 */
[C---:B------:R-:W-:Y:S01]  /*3ce80*/  HMMA.1688.F32.TF32 R160, R232.reuse, R62, R164 ;  /* 0x0000003ee8a0723c */ /* 0x040fe200000810a4 */
[----:B------:R4:W-:Y:S07]  /*3ce90*/  STL [R1+0x2908], R77 ;  /* 0x0029084d01007387 */ /* 0x0009ee0000100800 */
[C---:B------:R-:W-:Y:S01]  /*3cea0*/  HMMA.1688.F32.TF32 R60, R232.reuse, R6, R172 ;  /* 0x00000006e83c723c */ /* 0x040fe200000810ac */
[----:B------:R1:W-:Y:S07]  /*3ceb0*/  STL [R1+0x2904], R76 ;  /* 0x0029044c01007387 */ /* 0x0003ee0000100800 */
[C---:B------:R-:W-:Y:S01]  /*3cec0*/  HMMA.1688.F32.TF32 R52, R232.reuse, R54, R180 ;  /* 0x00000036e834723c */ /* 0x040fe200000810b4 */
[----:B------:R-:W-:Y:S04]  /*3ced0*/  STL.64 [R1+0x1f0], R72 ;  /* 0x0001f04801007387 */ /* 0x000fe80000100a00 */
[----:B------:R-:W-:Y:S04]  /*3cee0*/  STL.64 [R1+0x1f8], R74 ;  /* 0x0001f84a01007387 */ /* 0x000fe80000100a00 */
[----:B------:R-:W-:Y:S04]  /*3cef0*/  STL [R1+0x28e0], R136 ;  /* 0x0028e08801007387 */ /* 0x000fe80000100800 */
[----:B------:R-:W-:Y:S04]  /*3cf00*/  STL [R1+0x28dc], R137 ;  /* 0x0028dc8901007387 */ /* 0x000fe80000100800 */
[----:B------:R-:W-:Y:S04]  /*3cf10*/  STL [R1+0x28d8], R138 ;  /* 0x0028d88a01007387 */ /* 0x000fe80000100800 */
[----:B------:R-:W-:Y:S04]  /*3cf20*/  STL [R1+0x28d4], R139 ;  /* 0x0028d48b01007387 */ /* 0x000fe80000100800 */
[----:B------:R1:W-:Y:S01]  /*3cf30*/  STL [R1+0x28f0], R140 ;  /* 0x0028f08c01007387 */ /* 0x0003e20000100800 */
[C---:B------:R-:W-:Y:S03]  /*3cf40*/  HMMA.1688.F32.TF32 R128, R232.reuse, R38, R196 ;  /* 0x00000026e880723c */ /* 0x040fe600000810c4 */
[----:B------:R2:W-:Y:S04]  /*3cf50*/  STL [R1+0x28ec], R141 ;  /* 0x0028ec8d01007387 */ /* 0x0005e80000100800 */
[----:B------:R3:W-:Y:S01]  /*3cf60*/  STL [R1+0x28e8], R142 ;  /* 0x0028e88e01007387 */ /* 0x0007e20000100800 */
[----:B------:R-:W-:Y:S03]  /*3cf70*/  HMMA.1688.F32.TF32 R196, R232, R30, R204 ;  /* 0x0000001ee8c4723c */ /* 0x000fe600000810cc */
[----:B------:R3:W-:Y:S01]  /*3cf80*/  STL [R1+0x28e4], R143 ;  /* 0x0028e48f01007387 */ /* 0x0007e20000100800 */
[----:B-1----:R-:W-:-:S03]  /*3cf90*/  IMAD.MOV.U32 R79, RZ, RZ, R68 ;  /* 0x000000ffff4f7224 */ /* 0x002fc600078e0044 */
[----:B------:R-:W-:Y:S01]  /*3cfa0*/  STL.64 [R1+0x170], R60 ;  /* 0x0001703c01007387 */ /* 0x000fe20000100a00 */
[----:B--2---:R-:W-:Y:S01]  /*3cfb0*/  IMAD.MOV.U32 R78, RZ, RZ, R69 ;  /* 0x000000ffff4e7224 */ /* 0x004fe200078e0045 */
[----:B----4-:R-:W-:Y:S02]  /*3cfc0*/  MOV R77, R70 ;  /* 0x00000046004d7202 */ /* 0x010fe40000000f00 */
[----:B------:R-:W-:Y:S01]  /*3cfd0*/  STL.64 [R1+0x178], R62 ;  /* 0x0001783e01007387 */ /* 0x000fe20000100a00 */
[----:B------:R-:W-:Y:S01]  /*3cfe0*/  IMAD.MOV.U32 R76, RZ, RZ, R71 ;  /* 0x000000ffff4c7224 */ /* 0x000fe200078e0047 */
[C---:B------:R-:W-:Y:S02]  /*3cff0*/  HMMA.1688.F32.TF32 R172, R232.reuse, R58, R176 ;  /* 0x0000003ae8ac723c */ /* 0x040fe400000810b0 */
[----:B------:R-:W-:Y:S01]  /*3d000*/  LDSM.16.M88.4 R60, [R252+UR10+0x2080] ;  /* 0x0020800afc3c783b */ /* 0x000fe20008000200 */
[----:B------:R-:W-:Y:S01]  /*3d010*/  IMAD.MOV.U32 R140, RZ, RZ, R52 ;  /* 0x000000ffff8c7224 */ /* 0x000fe200078e0034 */
[----:B------:R-:W-:Y:S01]  /*3d020*/  MOV R141, R53 ;  /* 0x00000035008d7202 */ /* 0x000fe20000000f00 */
[----:B---3--:R-:W-:Y:S01]  /*3d030*/  IMAD.MOV.U32 R142, RZ, RZ, R54 ;  /* 0x000000ffff8e7224 */ /* 0x008fe200078e0036 */
[----:B------:R-:W-:Y:S01]  /*3d040*/  LDS R68, [R241+UR7+0x43000] ;  /* 0x04300007f1447984 */ /* 0x000fe20008000800 */
[----:B------:R-:W-:Y:S01]  /*3d050*/  IMAD.MOV.U32 R143, RZ, RZ, R55 ;  /* 0x000000ffff8f7224 */ /* 0x000fe200078e0037 */
[C---:B------:R-:W-:Y:S02]  /*3d060*/  HMMA.1688.F32.TF32 R200, R232.reuse, R26, R208 ;  /* 0x0000001ae8c8723c */ /* 0x040fe400000810d0 */
[----:B------:R-:W-:Y:S04]  /*3d070*/  LDS R70, [R241+UR7+0x43400] ;  /* 0x04340007f1467984 */ /* 0x000fe80008000800 */
[----:B------:R-:W-:Y:S04]  /*3d080*/  LDS R69, [R243+UR7+0x43000] ;  /* 0x04300007f3457984 */ /* 0x000fe80008000800 */
[----:B------:R-:W1:Y:S01]  /*3d090*/  LDS R71, [R243+UR7+0x43400] ;  /* 0x04340007f3477984 */ /* 0x000e620008000800 */
[C---:B------:R-:W-:Y:S03]  /*3d0a0*/  HMMA.1688.F32.TF32 R104, R232.reuse, R50, R184 ;  /* 0x00000032e868723c */ /* 0x040fe600000810b8 */
[----:B------:R-:W2:Y:S04]  /*3d0b0*/  LDSM.16.M88.4 R56, [R252+UR10+0x4080] ;  /* 0x0040800afc38783b */ /* 0x000ea80008000200 */
[----:B------:R-:W3:Y:S01]  /*3d0c0*/  LDSM.16.M88.4 R52, [R252+UR10+0x6080] ;  /* 0x0060800afc34783b */ /* 0x000ee20008000200 */
[C---:B------:R-:W-:Y:S03]  /*3d0d0*/  HMMA.1688.F32.TF32 R184, R232.reuse, R46, R188 ;  /* 0x0000002ee8b8723c */ /* 0x040fe600000810bc */
[----:B------:R-:W4:Y:S04]  /*3d0e0*/  LDSM.16.M88.4 R48, [R252+UR10+0x8080] ;  /* 0x0080800afc30783b */ /* 0x000f280008000200 */
[----:B------:R-:W1:Y:S01]  /*3d0f0*/  LDSM.16.M88.4 R44, [R252+UR10+0xa080] ;  /* 0x00a0800afc2c783b */ /* 0x000e620008000200 */
[----:B------:R-:W-:Y:S01]  /*3d100*/  HMMA.1688.F32.TF32 R204, R232, R22, R212 ;  /* 0x00000016e8cc723c */ /* 0x000fe200000810d4 */
[----:B------:R-:W-:Y:S01]  /*3d110*/  MOV R136, R32 ;  /* 0x0000002000887202 */ /* 0x000fe20000000f00 */
[----:B------:R-:W-:Y:S01]  /*3d120*/  IMAD.MOV.U32 R137, RZ, RZ, R33 ;  /* 0x000000ffff897224 */ /* 0x000fe200078e0021 */
[----:B------:R-:W1:Y:S01]  /*3d130*/  LDSM.16.M88.4 R36, [R252+UR10+0xe080] ;  /* 0x00e0800afc24783b */ /* 0x000e620008000200 */
[----:B------:R-:W-:Y:S01]  /*3d140*/  IMAD.MOV.U32 R138, RZ, RZ, R34 ;  /* 0x000000ffff8a7224 */ /* 0x000fe200078e0022 */
[----:B------:R-:W-:-:S02]  /*3d150*/  MOV R139, R35 ;  /* 0x00000023008b7202 */ /* 0x000fc40000000f00 */
[----:B------:R-:W1:Y:S01]  /*3d160*/  LDSM.16.M88.4 R32, [R252+UR10+0x10080] ;  /* 0x0100800afc20783b */ /* 0x000e620008000200 */
[C---:B------:R-:W-:Y:S03]  /*3d170*/  HMMA.1688.F32.TF32 R208, R232.reuse, R18, R216 ;  /* 0x00000012e8d0723c */ /* 0x040fe600000810d8 */
[----:B------:R-:W1:Y:S05]  /*3d180*/  LDSM.16.M88.4 R28, [R252+UR10+0x12080] ;  /* 0x0120800afc1c783b */ /* 0x000e6a0008000200 */
[C---:B------:R-:W-:Y:S01]  /*3d190*/  HMMA.1688.F32.TF32 R164, R232.reuse, R10, R168 ;  /* 0x0000000ae8a4723c */ /* 0x040fe200000810a8 */
[----:B------:R-:W-:Y:S04]  /*3d1a0*/  STL [R1+0x284c], R196 ;  /* 0x00284cc401007387 */ /* 0x000fe80000100800 */
[----:B------:R-:W1:Y:S03]  /*3d1b0*/  LDSM.16.M88.4 R24, [R252+UR10+0x14080] ;  /* 0x0140800afc18783b */ /* 0x000e660008000200 */
[----:B------:R-:W-:Y:S01]  /*3d1c0*/  HMMA.1688.F32.TF32 R232, R232, R14, R220 ;  /* 0x0000000ee8e8723c */ /* 0x000fe200000810dc */
        /* <DEDUP_REMOVED lines=19> */
[----:B------:R-:W-:Y:S01]  /*3d300*/  STL [R1+0x2884], R66 ;  /* 0x0028844201007387 */ /* 0x000fe20000100800 */
[C---:B-1----:R-:W-:Y:S03]  /*3d310*/  HMMA.1688.F32.TF32 R72, R68.reuse, R64, R236 ;  /* 0x000000404448723c */ /* 0x042fe600000810ec */
[----:B------:R-:W-:Y:S04]  /*3d320*/  STL [R1+0x2830], R67 ;  /* 0x0028304301007387 */ /* 0x000fe80000100800 */
[----:B------:R-:W-:Y:S04]  /*3d330*/  STL [R1+0x288c], R62 ;  /* 0x00288c3e01007387 */ /* 0x000fe80000100800 */
[----:B------:R-:W-:Y:S04]  /*3d340*/  STL [R1+0x2888], R63 ;  /* 0x0028883f01007387 */ /* 0x000fe80000100800 */
[----:B--2---:R-:W-:Y:S04]  /*3d350*/  STL [R1+0x2894], R58 ;  /* 0x0028943a01007387 */ /* 0x004fe80000100800 */
[----:B------:R-:W-:Y:S04]  /*3d360*/  STL [R1+0x2890], R59 ;  /* 0x0028903b01007387 */ /* 0x000fe80000100800 */
[----:B---3--:R-:W-:Y:S04]  /*3d370*/  STL [R1+0x289c], R54 ;  /* 0x00289c3601007387 */ /* 0x008fe80000100800 */
[----:B------:R-:W-:Y:S04]  /*3d380*/  STL [R1+0x2898], R55 ;  /* 0x0028983701007387 */ /* 0x000fe80000100800 */
[----:B----4-:R-:W-:Y:S04]  /*3d390*/  STL [R1+0x28a4], R50 ;  /* 0x0028a43201007387 */ /* 0x010fe80000100800 */
        /* <DEDUP_REMOVED lines=19> */
[----:B------:R-:W2:Y:S04]  /*3d4d0*/  LDL.LU R95, [R1+0x35c] ;  /* 0x00035c00015f7983 */ /* 0x000ea80000300800 */
[----:B------:R-:W3:Y:S04]  /*3d4e0*/  LDL.LU R88, [R1+0x340] ;  /* 0x0003400001587983 */ /* 0x000ee80000300800 */
[----:B------:R-:W3:Y:S04]  /*3d4f0*/  LDL.LU R89, [R1+0x344] ;  /* 0x0003440001597983 */ /* 0x000ee80000300800 */
[----:B------:R-:W3:Y:S04]  /*3d500*/  LDL.LU R90, [R1+0x348] ;  /* 0x00034800015a7983 */ /* 0x000ee80000300800 */
[----:B------:R-:W3:Y:S04]  /*3d510*/  LDL.LU R91, [R1+0x34c] ;  /* 0x00034c00015b7983 */ /* 0x000ee80000300800 */
        /* <DEDUP_REMOVED lines=20> */
[----:B------:R-:W-:Y:S03]  /*3d660*/  HMMA.1688.F32.TF32 R96, R68, R56, R248 ;  /* 0x000000384460723c */ /* 0x000fe600000810f8 */
[----:B------:R-:W4:Y:S01]  /*3d670*/  LDL.LU R248, [R1+0x2f0] ;  /* 0x0002f00001f87983 */ /* 0x000f220000300800 */
[----:B------:R-:W-:Y:S01]  /*3d680*/  MOV R249, R3 ;  /* 0x0000000300f97202 */ /* 0x000fe20000000f00 */
[----:B------:R-:W-:-:S02]  /*3d690*/  IMAD.MOV.U32 R250, RZ, RZ, R2 ;  /* 0x000000fffffa7224 */ /* 0x000fc400078e0002 */
[----:B------:R-:W-:Y:S01]  /*3d6a0*/  IMAD.MOV.U32 R251, RZ, RZ, R0 ;  /* 0x000000fffffb7224 */ /* 0x000fe200078e0000 */
[C---:B------:R-:W-:Y:S01]  /*3d6b0*/  HMMA.1688.F32.TF32 R144, R228.reuse, R22, R148 ;  /* 0x00000016e490723c */ /* 0x040fe20000081094 */
[----:B------:R-:W-:Y:S04]  /*3d6c0*/  LDSM.16.M88.4 R12, [R252+UR10+0x1a080] ;  /* 0x01a0800afc0c783b */ /* 0x000fe80008000200 */
[----:B------:R-:W-:Y:S03]  /*3d6d0*/  LDSM.16.M88.4 R8, [R252+UR10+0x1c080] ;  /* 0x01c0800afc08783b */ /* 0x000fe60008000200 */
[----:B------:R-:W-:Y:S01]  /*3d6e0*/  HMMA.1688.F32.TF32 R148, R228, R18, R152 ;  /* 0x00000012e494723c */ /* 0x000fe20000081098 */
[----:B------:R-:W-:Y:S02]  /*3d6f0*/  LDSM.16.M88.4 R16, [R252+UR10+0x18080] ;  /* 0x0180800afc10783b */ /* 0x000fe40008000200 */
[----:B------:R-:W-:Y:S01]  /*3d700*/  IMAD.MOV.U32 R205, RZ, RZ, R96 ;  /* 0x000000ffffcd7224 */ /* 0x000fe200078e0060 */
[----:B------:R-:W-:Y:S01]  /*3d710*/  MOV R206, R97 ;  /* 0x0000006100ce7202 */ /* 0x000fe20000000f00 */
[----:B------:R-:W-:Y:S01]  /*3d720*/  IMAD.MOV.U32 R200, RZ, RZ, R98 ;  /* 0x000000ffffc87224 */ /* 0x000fe200078e0062 */
[----:B------:R-:W-:Y:S01]  /*3d730*/  LDSM.16.M88.4 R4, [R252+UR10+0x1e080] ;  /* 0x01e0800afc04783b */ /* 0x000fe20008000200 */
[----:B------:R-:W-:Y:S01]  /*3d740*/  IMAD.MOV.U32 R201, RZ, RZ, R99 ;  /* 0x000000ffffc97224 */ /* 0x000fe200078e0063 */
[----:B--2---:R-:W-:Y:S02]  /*3d750*/  HMMA.1688.F32.TF32 R92, R68, R52, R92 ;  /* 0x00000034445c723c */ /* 0x004fe4000008105c */
[----:B------:R-:W1:Y:S01]  /*3d760*/  LDSM.16.M88.4 R20, [R252+UR10+0x16080] ;  /* 0x0160800afc14783b */ /* 0x000e620008000200 */
[----:B------:R-:W-:Y:S01]  /*3d770*/  IMAD.MOV.U32 R188, RZ, RZ, R127 ;  /* 0x000000ffffbc7224 */ /* 0x000fe200078e007f */
[----:B------:R-:W-:Y:S01]  /*3d780*/  MOV R190, R125 ;  /* 0x0000007d00be7202 */ /* 0x000fe20000000f00 */
[----:B------:R-:W-:Y:S01]  /*3d790*/  IMAD.MOV.U32 R189, RZ, RZ, R126 ;  /* 0x000000ffffbd7224 */ /* 0x000fe200078e007e */
[----:B------:R-:W-:Y:S01]  /*3d7a0*/  MOV R192, R119 ;  /* 0x0000007700c07202 */ /* 0x000fe20000000f00 */
[----:B------:R-:W-:-:S02]  /*3d7b0*/  IMAD.MOV.U32 R191, RZ, RZ, R124 ;  /* 0x000000ffffbf7224 */ /* 0x000fc400078e007c */
[----:B------:R-:W-:Y:S01]  /*3d7c0*/  IMAD.MOV.U32 R193, RZ, RZ, R118 ;  /* 0x000000ffffc17224 */ /* 0x000fe200078e0076 */
[----:B------:R-:W-:Y:S01]  /*3d7d0*/  MOV R195, R116 ;  /* 0x0000007400c37202 */ /* 0x000fe20000000f00 */
[----:B------:R-:W-:Y:S01]  /*3d7e0*/  IMAD.MOV.U32 R194, RZ, RZ, R117 ;  /* 0x000000ffffc27224 */ /* 0x000fe200078e0075 */
[----:B------:R-:W-:Y:S01]  /*3d7f0*/  MOV R216, R140 ;  /* 0x0000008c00d87202 */ /* 0x000fe20000000f00 */
[----:B------:R-:W-:Y:S01]  /*3d800*/  IMAD.MOV.U32 R217, RZ, RZ, R141 ;  /* 0x000000ffffd97224 */ /* 0x000fe200078e008d */
[----:B------:R-:W-:Y:S01]  /*3d810*/  MOV R219, R143 ;  /* 0x0000008f00db7202 */ /* 0x000fe20000000f00 */
[----:B------:R-:W-:Y:S02]  /*3d820*/  IMAD.MOV.U32 R218, RZ, RZ, R142 ;  /* 0x000000ffffda7224 */ /* 0x000fe400078e008e */
[----:B------:R-:W-:Y:S01]  /*3d830*/  IMAD.MOV.U32 R220, RZ, RZ, R136 ;  /* 0x000000ffffdc7224 */ /* 0x000fe200078e0088 */
[----:B---3--:R-:W-:Y:S01]  /*3d840*/  HMMA.1688.F32.TF32 R88, R68, R48, R88 ;  /* 0x000000304458723c */ /* 0x008fe20000081058 */
[----:B------:R-:W-:-:S07]  /*3d850*/  IMAD.MOV.U32 R221, RZ, RZ, R137 ;  /* 0x000000ffffdd7224 */ /* 0x000fce00078e0089 */
[----:B----4-:R-:W-:Y:S01]  /*3d860*/  HMMA.1688.F32.TF32 R72, R68, R40, R72 ;  /* 0x000000284448723c */ /* 0x010fe20000081048 */
[----:B------:R-:W-:Y:S01]  /*3d870*/  MOV R222, R138 ;  /* 0x0000008a00de7202 */ /* 0x000fe20000000f00 */
[----:B------:R-:W-:Y:S01]  /*3d880*/  IMAD.MOV.U32 R223, RZ, RZ, R139 ;  /* 0x000000ffffdf7224 */ /* 0x000fe200078e008b */
[----:B------:R-:W-:-:S15]  /*3d890*/  LDS R229, [R240+UR7+0x43080] ;  /* 0x04308007f0e57984 */ /* 0x000fde0008000800 */
[----:B------:R-:W-:Y:S01]  /*3d8a0*/  NOP ;  /* 0x0000000000007918 */ /* 0x000fe20000000000 */
[----:B------:R-:W-:Y:S01]  /*3d8b0*/  MOV R232, R72 ;  /* 0x0000004800e87202 */ /* 0x000fe20000000f00 */
[----:B------:R-:W-:Y:S01]  /*3d8c0*/  IMAD.MOV.U32 R233, RZ, RZ, R73 ;  /* 0x000000ffffe97224 */ /* 0x000fe200078e0049 */
[----:B------:R-:W-:Y:S01]  /*3d8d0*/  MOV R208, R75 ;  /* 0x0000004b00d07202 */ /* 0x000fe20000000f00 */
[----:B------:R-:W-:Y:S02]  /*3d8e0*/  IMAD.MOV.U32 R234, RZ, RZ, R74 ;  /* 0x000000ffffea7224 */ /* 0x000fe400078e004a */
[----:B------:R-:W-:Y:S01]  /*3d8f0*/  HMMA.1688.F32.TF32 R72, R68, R36, R236 ;  /* 0x000000244448723c */ /* 0x000fe200000810ec */
[----:B------:R-:W-:Y:S01]  /*3d900*/  IMAD.MOV.U32 R67, RZ, RZ, R88 ;  /* 0x000000ffff437224 */ /* 0x000fe200078e0058 */
[----:B------:R-:W-:Y:S01]  /*3d910*/  MOV R2, R90 ;  /* 0x0000005a00027202 */ /* 0x000fe20000000f00 */
[----:B------:R-:W-:Y:S01]  /*3d920*/  IMAD.MOV.U32 R3, RZ, RZ, R89 ;  /* 0x000000ffff037224 */ /* 0x000fe200078e0059 */
[----:B------:R-:W2:Y:S01]  /*3d930*/  LDL.LU R88, [R1+0x120] ;  /* 0x0001200001587983 */ /* 0x000ea20000300800 */
[----:B------:R-:W-:Y:S01]  /*3d940*/  IMAD.MOV.U32 R0, RZ, RZ, R91 ;  /* 0x000000ffff007224 */ /* 0x000fe200078e005b */
[----:B------:R-:W-:-:S02]  /*3d950*/  MOV R202, R92 ;  /* 0x0000005c00ca7202 */ /* 0x000fc40000000f00 */
[----:B------:R-:W2:Y:S01]  /*3d960*/  LDL.LU R89, [R1+0x124] ;  /* 0x0001240001597983 */ /* 0x000ea20000300800 */
[----:B------:R-:W-:-:S03]  /*3d970*/  IMAD.MOV.U32 R196, RZ, RZ, R93 ;  /* 0x000000ffffc47224 */ /* 0x000fc600078e005d */
[----:B------:R-:W2:Y:S01]  /*3d980*/  LDL.LU R90, [R1+0x128] ;  /* 0x00012800015a7983 */ /* 0x000ea20000300800 */
[----:B------:R-:W-:-:S03]  /*3d990*/  IMAD.MOV.U32 R197, RZ, RZ, R94 ;  /* 0x000000ffffc57224 */ /* 0x000fc600078e005e */
[----:B------:R-:W2:Y:S03]  /*3d9a0*/  LDL.LU R91, [R1+0x12c] ;  /* 0x00012c00015b7983 */ /* 0x000ea60000300800 */
[----:B------:R-:W-:Y:S01]  /*3d9b0*/  IMAD.MOV.U32 R59, RZ, RZ, R72 ;  /* 0x000000ffff3b7224 */ /* 0x000fe200078e0048 */
[----:B------:R-:W-:Y:S01]  /*3d9c0*/  MOV R63, R74 ;  /* 0x0000004a003f7202 */ /* 0x000fe20000000f00 */
[----:B------:R-:W-:Y:S01]  /*3d9d0*/  IMAD.MOV.U32 R62, RZ, RZ, R73 ;  /* 0x000000ffff3e7224 */ /* 0x000fe200078e0049 */
[----:B------:R-:W3:Y:S01]  /*3d9e0*/  LDL.LU R92, [R1+0x130] ;  /* 0x00013000015c7983 */ /* 0x000ee20000300800 */
[----:B------:R-:W-:Y:S02]  /*3d9f0*/  IMAD.MOV.U32 R66, RZ, RZ, R75 ;  /* 0x000000ffff427224 */ /* 0x000fe400078e004b */
[----:B------:R-:W-:Y:S01]  /*3da00*/  HMMA.1688.F32.TF32 R72, R68, R32, R244 ;  /* 0x000000204448723c */ /* 0x000fe200000810f4 */
[----:B------:R-:W3:Y:S01]  /*3da10*/  LDL.LU R93, [R1+0x134] ;  /* 0x00013400015d7983 */ /* 0x000ee20000300800 */
[----:B------:R-:W-:-:S03]  /*3da20*/  MOV R198, R95 ;  /* 0x0000005f00c67202 */ /* 0x000fc60000000f00 */
[----:B------:R-:W3:Y:S04]  /*3da30*/  LDL.LU R94, [R1+0x138] ;  /* 0x00013800015e7983 */ /* 0x000ee80000300800 */
[----:B------:R-:W3:Y:S04]  /*3da40*/  LDL.LU R95, [R1+0x13c] ;  /* 0x00013c00015f7983 */ /* 0x000ee80000300800 */
[----:B------:R-:W4:Y:S04]  /*3da50*/  LDL.LU R168, [R1+0x2e0] ;  /* 0x0002e00001a87983 */ /* 0x000f280000300800 */
[----:B------:R-:W4:Y:S02]  /*3da60*/  LDL.LU R169, [R1+0x2e4] ;  /* 0x0002e40001a97983 */ /* 0x000f240000300800 */
[----:B------:R-:W-:Y:S01]  /*3da70*/  IMAD.MOV.U32 R51, RZ, RZ, R72 ;  /* 0x000000ffff337224 */ /* 0x000fe200078e0048 */
[----:B------:R-:W-:Y:S01]  /*3da80*/  MOV R54, R73 ;  /* 0x0000004900367202 */ /* 0x000fe20000000f00 */
[----:B------:R-:W4:Y:S01]  /*3da90*/  LDL.LU R170, [R1+0x2e8] ;  /* 0x0002e80001aa7983 */ /* 0x000f220000300800 */
[----:B------:R-:W-:-:S02]  /*3daa0*/  IMAD.MOV.U32 R55, RZ, RZ, R74 ;  /* 0x000000ffff377224 */ /* 0x000fc400078e004a */
[----:B------:R-:W-:Y:S01]  /*3dab0*/  IMAD.MOV.U32 R58, RZ, RZ, R75 ;  /* 0x000000ffff3a7224 */ /* 0x000fe200078e004b */
[----:B------:R-:W4:Y:S01]  /*3dac0*/  LDL.LU R171, [R1+0x2ec] ;  /* 0x0002ec0001ab7983 */ /* 0x000f220000300800 */
[----:B------:R-:W-:Y:S03]  /*3dad0*/  HMMA.1688.F32.TF32 R72, R68, R28, R248 ;  /* 0x0000001c4448723c */ /* 0x000fe600000810f8 */
[----:B------:R-:W1:Y:S04]  /*3dae0*/  LDL.LU R152, [R1+0x2d0] ;  /* 0x0002d00001987983 */ /* 0x000e680000300800 */
[----:B------:R-:W1:Y:S04]  /*3daf0*/  LDL.LU R153, [R1+0x2d4] ;  /* 0x0002d40001997983 */ /* 0x000e680000300800 */
[----:B------:R-:W1:Y:S04]  /*3db00*/  LDL.LU R154, [R1+0x2d8] ;  /* 0x0002d800019a7983 */ /* 0x000e680000300800 */
[----:B------:R-:W1:Y:S04]  /*3db10*/  LDL.LU R155, [R1+0x2dc] ;  /* 0x0002dc00019b7983 */ /* 0x000e680000300800 */
        /* <DEDUP_REMOVED lines=28> */
[----:B------:R-:W-:Y:S01]  /*3dce0*/  LOP3.LUT R231, R241, 0x40, RZ, 0x3c, !PT ;  /* 0x00000040f1e77812 */ /* 0x000fe200078e3cff */
[----:B------:R-:W-:Y:S04]  /*3dcf0*/  HMMA.1688.F32.TF32 R84, R68, R44, R84 ;  /* 0x0000002c4454723c */ /* 0x000fe80000081054 */
[----:B------:R-:W-:Y:S04]  /*3dd00*/  LDS R112, [R231+UR7+0x43000] ;  /* 0x04300007e7707984 */ /* 0x000fe80008000800 */
[----:B------:R-:W1:Y:S01]  /*3dd10*/  LDS R114, [R231+UR7+0x43400] ;  /* 0x04340007e7727984 */ /* 0x000e620008000800 */
[----:B------:R-:W-:Y:S01]  /*3dd20*/  IMAD.MOV.U32 R127, RZ, RZ, R100 ;  /* 0x000000ffff7f7224 */ /* 0x000fe200078e0064 */
[----:B------:R-:W-:Y:S01]  /*3dd30*/  MOV R125, R102 ;  /* 0x00000066007d7202 */ /* 0x000fe20000000f00 */
[----:B------:R-:W-:-:S02]  /*3dd40*/  IMAD.MOV.U32 R126, RZ, RZ, R101 ;  /* 0x000000ffff7e7224 */ /* 0x000fc400078e0065 */
[----:B------:R-:W-:Y:S01]  /*3dd50*/  IMAD.MOV.U32 R124, RZ, RZ, R103 ;  /* 0x000000ffff7c7224 */ /* 0x000fe200078e0067 */
[----:B------:R-:W-:Y:S01]  /*3dd60*/  MOV R118, R109 ;  /* 0x0000006d00767202 */ /* 0x000fe20000000f00 */
[----:B------:R-:W-:Y:S01]  /*3dd70*/  IMAD.MOV.U32 R119, RZ, RZ, R108 ;  /* 0x000000ffff777224 */ /* 0x000fe200078e006c */
[----:B------:R-:W-:Y:S03]  /*3dd80*/  LDS R228, [R231+UR7+0x43080] ;  /* 0x04308007e7e47984 */ /* 0x000fe60008000800 */
[----:B------:R-:W-:Y:S01]  /*3dd90*/  IMAD.MOV.U32 R199, RZ, RZ, R84 ;  /* 0x000000ffffc77224 */ /* 0x000fe200078e0054 */
[----:B------:R-:W-:Y:S01]  /*3dda0*/  MOV R203, R85 ;  /* 0x0000005500cb7202 */ /* 0x000fe20000000f00 */
[----:B------:R-:W3:Y:S01]  /*3ddb0*/  LDL.LU R84, [R1+0x110] ;  /* 0x0001100001547983 */ /* 0x000ee20000300800 */
[----:B------:R-:W-:Y:S02]  /*3ddc0*/  IMAD.MOV.U32 R207, RZ, RZ, R86 ;  /* 0x000000ffffcf7224 */ /* 0x000fe400078e0056 */
[----:B------:R-:W-:Y:S01]  /*3ddd0*/  IMAD.MOV.U32 R235, RZ, RZ, R87 ;  /* 0x000000ffffeb7224 */ /* 0x000fe200078e0057 */
[----:B------:R-:W3:Y:S04]  /*3dde0*/  LDL.LU R85, [R1+0x114] ;  /* 0x0001140001557983 */ /* 0x000ee80000300800 */
[----:B------:R-:W3:Y:S04]  /*3ddf0*/  LDL.LU R86, [R1+0x118] ;  /* 0x0001180001567983 */ /* 0x000ee80000300800 */
[----:B------:R-:W3:Y:S01]  /*3de00*/  LDL.LU R87, [R1+0x11c] ;  /* 0x00011c0001577983 */ /* 0x000ee20000300800 */
[----:B------:R-:W-:-:S02]  /*3de10*/  IMAD.MOV.U32 R117, RZ, RZ, R110 ;  /* 0x000000ffff757224 */ /* 0x000fc400078e006e */
[----:B------:R-:W-:Y:S01]  /*3de20*/  IMAD.MOV.U32 R116, RZ, RZ, R111 ;  /* 0x000000ffff747224 */ /* 0x000fe200078e006f */
[----:B------:R-:W-:Y:S04]  /*3de30*/  LDS R230, [R231+UR7+0x43480] ;  /* 0x04348007e7e67984 */ /* 0x000fe80008000800 */
[----:B------:R-:W-:Y:S01]  /*3de40*/  LDS R231, [R240+UR7+0x43480] ;  /* 0x04348007f0e77984 */ /* 0x000fe20008000800 */
[C---:B----4-:R-:W-:Y:S08]  /*3de50*/  HMMA.1688.F32.TF32 R168, R68.reuse, R24, R168 ;  /* 0x0000001844a8723c */ /* 0x050ff000000810a8 */
[C---:B-1----:R-:W-:Y:S08]  /*3de60*/  HMMA.1688.F32.TF32 R152, R68.reuse, R20, R152 ;  /* 0x000000144498723c */ /* 0x042ff00000081098 */
[C---:B--2---:R-:W-:Y:S08]  /*3de70*/  HMMA.1688.F32.TF32 R244, R68.reuse, R12, R244 ;  /* 0x0000000c44f4723c */ /* 0x044ff000000810f4 */
[C---:B---3--:R-:W-:Y:S08]  /*3de80*/  HMMA.1688.F32.TF32 R248, R68.reuse, R16, R248 ;  /* 0x0000001044f8723c */ /* 0x048ff000000810f8 */
[C---:B------:R-:W-:Y:S11]  /*3de90*/  HMMA.1688.F32.TF32 R236, R68.reuse, R8, R236 ;  /* 0x0000000844ec723c */ /* 0x040ff600000810ec */
[----:B------:R-:W-:Y:S01]  /*3dea0*/  STL.64 [R1+0x27e8], R250 ;  /* 0x0027e8fa01007387 */ /* 0x000fe20000100a00 */
[----:B------:R-:W-:Y:S03]  /*3deb0*/  HMMA.1688.F32.TF32 R68, R68, R4, R120 ;  /* 0x000000044444723c */ /* 0x000fe60000081078 */
[----:B------:R-:W-:Y:S05]  /*3dec0*/  STL.64 [R1+0x27e0], R248 ;  /* 0x0027e0f801007387 */ /* 0x000fea0000100a00 */
[C---:B------:R-:W-:Y:S01]  /*3ded0*/  HMMA.1688.F32.TF32 R72, R112.reuse, R64, R72 ;  /* 0x000000407048723c */ /* 0x040fe20000081048 */
[----:B------:R-:W-:Y:S04]  /*3dee0*/  STL.64 [R1+0x27f8], R246 ;  /* 0x0027f8f601007387 */ /* 0x000fe80000100a00 */
[----:B------:R-:W-:Y:S04]  /*3def0*/  STL.64 [R1+0x27f0], R244 ;  /* 0x0027f0f401007387 */ /* 0x000fe80000100a00 */
[----:B------:R-:W-:Y:S04]  /*3df00*/  STL.64 [R1+0x2808], R238 ;  /* 0x002808ee01007387 */ /* 0x000fe80000100a00 */
[----:B------:R-:W-:Y:S04]  /*3df10*/  STL.64 [R1+0x2800], R236 ;  /* 0x002800ec01007387 */ /* 0x000fe80000100a00 */
[----:B------:R-:W-:Y:S01]  /*3df20*/  STL.64 [R1+0x2818], R70 ;  /* 0x0028184601007387 */ /* 0x000fe20000100a00 */
[C---:B------:R-:W-:Y:S03]  /*3df30*/  HMMA.1688.F32.TF32 R96, R112.reuse, R60, R96 ;  /* 0x0000003c7060723c */ /* 0x040fe60000081060 */
[----:B------:R1:W-:Y:S04]  /*3df40*/  STL.64 [R1+0x2810], R68 ;  /* 0x0028104401007387 */ /* 0x0003e80000100a00 */
[----:B------:R-:W-:Y:S04]  /*3df50*/  STL [R1+0x27c8], R72 ;  /* 0x0027c84801007387 */ /* 0x000fe80000100800 */
[----:B------:R-:W-:Y:S04]  /*3df60*/  STL [R1+0x27c4], R73 ;  /* 0x0027c44901007387 */ /* 0x000fe80000100800 */
[----:B------:R-:W-:Y:S01]  /*3df70*/  STL [R1+0x27c0], R74 ;  /* 0x0027c04a01007387 */ /* 0x000fe20000100800 */
[C---:B-1----:R-:W-:Y:S03]  /*3df80*/  HMMA.1688.F32.TF32 R68, R112.reuse, R52, R88 ;  /* 0x000000347044723c */ /* 0x042fe60000081058 */
[----:B------:R1:W-:Y:S05]  /*3df90*/  STL [R1+0x27bc], R75 ;  /* 0x0027bc4b01007387 */ /* 0x0003ea0000100800 */
[C---:B-1----:R-:W-:Y:S01]  /*3dfa0*/  HMMA.1688.F32.TF32 R72, R112.reuse, R56, R92 ;  /* 0x000000387048723c */ /* 0x042fe2000008105c */
[----:B------:R-:W-:Y:S04]  /*3dfb0*/  STL.64 [R1+0x140], R96 ;  /* 0x0001406001007387 */ /* 0x000fe80000100a00 */
[----:B------:R-:W-:Y:S04]  /*3dfc0*/  STL.64 [R1+0x148], R98 ;  /* 0x0001486201007387 */ /* 0x000fe80000100a00 */
[----:B------:R-:W2:Y:S10]  /*3dfd0*/  LDL.LU R92, [R1+0x100] ;  /* 0x00010000015c7983 */ /* 0x000eb40000300800 */
[----:B------:R-:W-:Y:S04]  /*3dfe0*/  STL.64 [R1+0x130], R72 ;  /* 0x0001304801007387 */ /* 0x000fe80000100a00 */
[----:B------:R-:W-:Y:S04]  /*3dff0*/  STL.64 [R1+0x138], R74 ;  /* 0x0001384a01007387 */ /* 0x000fe80000100a00 */
[----:B------:R-:W-:Y:S04]  /*3e000*/  STL.64 [R1+0x120], R68 ;  /* 0x0001204401007387 */ /* 0x000fe80000100a00 */
[----:B------:R1:W-:Y:S04]  /*3e010*/  STL.64 [R1+0x128], R70 ;  /* 0x0001284601007387 */ /* 0x0003e80000100a00 */
[----:B------:R-:W2:Y:S04]  /*3e020*/  LDL.LU R93, [R1+0x104] ;  /* 0x00010400015d7983 */ /* 0x000ea80000300800 */
[----:B------:R-:W2:Y:S04]  /*3e030*/  LDL.LU R94, [R1+0x108] ;  /* 0x00010800015e7983 */ /* 0x000ea80000300800 */
[----:B------:R-:W2:Y:S01]  /*3e040*/  LDL.LU R95, [R1+0x10c] ;  /* 0x00010c00015f7983 */ /* 0x000ea20000300800 */
[----:B-1----:R-:W-:-:S15]  /*3e050*/  HMMA.1688.F32.TF32 R68, R112, R48, R84 ;  /* 0x000000307044723c */ /* 0x002fde0000081054 */
[----:B------:R-:W-:-:S04]  /*3e060*/  NOP ;  /* 0x0000000000007918 */ /* 0x000fc80000000000 */
[----:B------:R2:W-:Y:S04]  /*3e070*/  STL [R1+0x110], R68 ;  /* 0x0001104401007387 */ /* 0x0005e80000100800 */
        /* <DEDUP_REMOVED lines=10> */
[----:B------:R-:W3:Y:S04]  /*3e120*/  LDL.LU R178, [R1+0xe8] ;  /* 0x0000e80001b27983 */ /* 0x000ee80000300800 */
[----:B------:R-:W3:Y:S01]  /*3e130*/  LDL.LU R179, [R1+0xec] ;  /* 0x0000ec0001b37983 */ /* 0x000ee20000300800 */
[----:B------:R-:W-:Y:S01]  /*3e140*/  IMAD.MOV.U32 R35, RZ, RZ, R168 ;  /* 0x000000ffff237224 */ /* 0x000fe200078e00a8 */
[----:B------:R-:W-:Y:S01]  /*3e150*/  MOV R39, R170 ;  /* 0x000000aa00277202 */ /* 0x000fe20000000f00 */
[----:B------:R-:W-:Y:S01]  /*3e160*/  IMAD.MOV.U32 R38, RZ, RZ, R169 ;  /* 0x000000ffff267224 */ /* 0x000fe200078e00a9 */
[----:B------:R-:W3:Y:S01]  /*3e170*/  LDL.LU R168, [R1+0xd0] ;  /* 0x0000d00001a87983 */ /* 0x000ee20000300800 */
[----:B------:R-:W-:Y:S01]  /*3e180*/  IMAD.MOV.U32 R42, RZ, RZ, R171 ;  /* 0x000000ffff2a7224 */ /* 0x000fe200078e00ab */
[----:B------:R-:W-:-:S02]  /*3e190*/  MOV R72, R69 ;  /* 0x0000004500487202 */ /* 0x000fc40000000f00 */
[----:B------:R-:W3:Y:S01]  /*3e1a0*/  LDL.LU R169, [R1+0xd4] ;  /* 0x0000d40001a97983 */ /* 0x000ee20000300800 */
[----:B------:R-:W-:Y:S02]  /*3e1b0*/  IMAD.MOV.U32 R73, RZ, RZ, R70 ;  /* 0x000000ffff497224 */ /* 0x000fe400078e0046 */
[----:B------:R-:W-:Y:S01]  /*3e1c0*/  IMAD.MOV.U32 R74, RZ, RZ, R71 ;  /* 0x000000ffff4a7224 */ /* 0x000fe200078e0047 */
[----:B------:R-:W3:Y:S04]  /*3e1d0*/  LDL.LU R170, [R1+0xd8] ;  /* 0x0000d80001aa7983 */ /* 0x000ee80000300800 */
[----:B------:R-:W3:Y:S01]  /*3e1e0*/  LDL.LU R171, [R1+0xdc] ;  /* 0x0000dc0001ab7983 */ /* 0x000ee20000300800 */
[----:B------:R-:W-:Y:S01]  /*3e1f0*/  IMAD.MOV.U32 R27, RZ, RZ, R152 ;  /* 0x000000ffff1b7224 */ /* 0x000fe200078e0098 */
[----:B------:R-:W-:Y:S01]  /*3e200*/  MOV R30, R153 ;  /* 0x00000099001e7202 */ /* 0x000fe20000000f00 */
[----:B------:R-:W-:Y:S01]  /*3e210*/  IMAD.MOV.U32 R31, RZ, RZ, R154 ;  /* 0x000000ffff1f7224 */ /* 0x000fe200078e009a */
        /* <DEDUP_REMOVED lines=9> */
[----:B------:R-:W-:Y:S04]  /*3e2b0*/  STL [R1+0x27d4], R74 ;  /* 0x0027d44a01007387 */ /* 0x000fe80000100800 */
[----:B------:R-:W-:Y:S04]  /*3e2c0*/  STL [R1+0x27d0], R73 ;  /* 0x0027d04901007387 */ /* 0x000fe80000100800 */
[----:B------:R-:W-:Y:S01]  /*3e2d0*/  STL [R1+0x27cc], R72 ;  /* 0x0027cc4801007387 */ /* 0x000fe20000100800 */
[----:B--2---:R-:W-:Y:S03]  /*3e2e0*/  HMMA.1688.F32.TF32 R68, R112, R44, R92 ;  /* 0x0000002c7044723c */ /* 0x004fe6000008105c */
[----:B------:R-:W2:-:S15]  /*3e2f0*/  LDL.LU R92, [R1+0x290] ;  /* 0x00029000015c7983 */ /* 0x000e9e0000300800 */
[----:B------:R-:W-:Y:S01]  /*3e300*/  NOP ;  /* 0x0000000000007918 */ /* 0x000fe20000000000 */
[----:B------:R-:W-:Y:S04]  /*3e310*/  STL.64 [R1+0x100], R68 ;  /* 0x0001004401007387 */ /* 0x000fe80000100a00 */
[----:B------:R4:W-:Y:S04]  /*3e320*/  STL.64 [R1+0x108], R70 ;  /* 0x0001084601007387 */ /* 0x0009e80000100a00 */
[----:B------:R-:W2:Y:S04]  /*3e330*/  LDL.LU R93, [R1+0x294] ;  /* 0x00029400015d7983 */ /* 0x000ea80000300800 */
[----:B------:R-:W2:Y:S04]  /*3e340*/  LDL.LU R94, [R1+0x298] ;  /* 0x00029800015e7983 */ /* 0x000ea80000300800 */
[----:B------:R-:W2:Y:S04]  /*3e350*/  LDL.LU R95, [R1+0x29c] ;  /* 0x00029c00015f7983 */ /* 0x000ea80000300800 */
[----:B------:R-:W2:Y:S04]  /*3e360*/  LDL.LU R120, [R1+0x280] ;  /* 0x0002800001787983 */ /* 0x000ea80000300800 */
[----:B------:R-:W2:Y:S04]  /*3e370*/  LDL.LU R121, [R1+0x284] ;  /* 0x0002840001797983 */ /* 0x000ea80000300800 */
[----:B------:R-:W2:Y:S04]  /*3e380*/  LDL.LU R122, [R1+0x288] ;  /* 0x00028800017a7983 */ /* 0x000ea80000300800 */
[----:B------:R-:W2:Y:S01]  /*3e390*/  LDL.LU R123, [R1+0x28c] ;  /* 0x00028c00017b7983 */ /* 0x000ea20000300800 */
[----:B----4-:R-:W-:Y:S03]  /*3e3a0*/  HMMA.1688.F32.TF32 R68, R112, R40, R180 ;  /* 0x000000287044723c */ /* 0x010fe600000810b4 */
[----:B------:R-:W4:Y:S04]  /*3e3b0*/  LDL.LU R96, [R1+0x270] ;  /* 0x0002700001607983 */ /* 0x000f280000300800 */
[----:B------:R-:W4:Y:S04]  /*3e3c0*/  LDL.LU R97, [R1+0x274] ;  /* 0x0002740001617983 */ /* 0x000f280000300800 */
[----:B------:R-:W4:Y:S08]  /*3e3d0*/  LDL.LU R98, [R1+0x278] ;  /* 0x0002780001627983 */ /* 0x000f300000300800 */
[----:B------:R-:W-:Y:S01]  /*3e3e0*/  STL [R1+0xf4], R69 ;  /* 0x0000f44501007387 */ /* 0x000fe20000100800 */
[----:B------:R-:W-:-:S03]  /*3e3f0*/  IMAD.MOV.U32 R75, RZ, RZ, R68 ;  /* 0x000000ffff4b7224 */ /* 0x000fc600078e0044 */
[----:B------:R3:W-:Y:S02]  /*3e400*/  STL.64 [R1+0xf8], R70 ;  /* 0x0000f84601007387 */ /* 0x0007e40000100a00 */
[----:B---3--:R-:W-:Y:S02]  /*3e410*/  HMMA.1688.F32.TF32 R68, R112, R36, R176 ;  /* 0x000000247044723c */ /* 0x008fe400000810b0 */
[----:B------:R-:W-:-:S15]  /*3e420*/  STL [R1+0x27d8], R75 ;  /* 0x0027d84b01007387 */ /* 0x000fde0000100800 */
[----:B------:R-:W-:Y:S02]  /*3e430*/  NOP ;  /* 0x0000000000007918 */ /* 0x000fe40000000000 */
[----:B------:R-:W-:Y:S01]  /*3e440*/  IMAD.MOV.U32 R74, RZ, RZ, R69 ;  /* 0x000000ffff4a7224 */ /* 0x000fe200078e0045 */
[----:B------:R-:W-:Y:S01]  /*3e450*/  MOV R73, R70 ;  /* 0x0000004600497202 */ /* 0x000fe20000000f00 */
[----:B------:R1:W-:Y:S01]  /*3e460*/  STL [R1+0xe0], R68 ;  /* 0x0000e04401007387 */ /* 0x0003e20000100800 */
[----:B------:R-:W-:Y:S02]  /*3e470*/  IMAD.MOV.U32 R72, RZ, RZ, R71 ;  /* 0x000000ffff487224 */ /* 0x000fe400078e0047 */
[C---:B-1----:R-:W-:Y:S08]  /*3e480*/  HMMA.1688.F32.TF32 R68, R112.reuse, R32, R168 ;  /* 0x000000207044723c */ /* 0x042ff000000810a8 */
[----:B------:R-:W-:Y:S11]  /*3e490*/  HMMA.1688.F32.TF32 R84, R112, R24, R84 ;  /* 0x000000187054723c */ /* 0x000ff60000081054 */
[----:B------:R-:W-:Y:S01]  /*3e4a0*/  STL.64 [R1+0xd0], R68 ;  /* 0x0000d04401007387 */ /* 0x000fe20000100a00 */
[----:B------:R-:W-:-:S03]  /*3e4b0*/  IMAD.MOV.U32 R75, RZ, RZ, R71 ;  /* 0x000000ffff4b7224 */ /* 0x000fc600078e0047 */
[----:B------:R1:W-:Y:S01]  /*3e4c0*/  STL [R1+0xd8], R70 ;  /* 0x0000d84601007387 */ /* 0x0003e20000100800 */
[C---:B------:R-:W-:Y:S08]  /*3e4d0*/  HMMA.1688.F32.TF32 R88, R112.reuse, R20, R88 ;  /* 0x000000147058723c */ /* 0x040ff00000081058 */
[----:B-1----:R-:W-:Y:S01]  /*3e4e0*/  HMMA.1688.F32.TF32 R68, R112, R28, R152 ;  /* 0x0000001c7044723c */ /* 0x002fe20000081098 */
[----:B------:R-:W-:Y:S04]  /*3e4f0*/  STL.64 [R1+0x2828], R74 ;  /* 0x0028284a01007387 */ /* 0x000fe80000100a00 */
[----:B------:R-:W-:Y:S01]  /*3e500*/  STL.64 [R1+0x2820], R72 ;  /* 0x0028204801007387 */ /* 0x000fe20000100a00 */
[----:B------:R-:W-:Y:S01]  /*3e510*/  IMAD.MOV.U32 R180, RZ, RZ, R79 ;  /* 0x000000ffffb47224 */ /* 0x000fe200078e004f */
[----:B------:R-:W-:Y:S01]  /*3e520*/  MOV R181, R78 ;  /* 0x0000004e00b57202 */ /* 0x000fe20000000f00 */
[----:B------:R-:W-:Y:S01]  /*3e530*/  IMAD.MOV.U32 R182, RZ, RZ, R77 ;  /* 0x000000ffffb67224 */ /* 0x000fe200078e004d */
[----:B------:R-:W-:Y:S01]  /*3e540*/  LDS R152, [R241+UR7+0x43080] ;  /* 0x04308007f1987984 */ /* 0x000fe20008000800 */
[----:B------:R-:W-:-:S03]  /*3e550*/  IMAD.MOV.U32 R183, RZ, RZ, R76 ;  /* 0x000000ffffb77224 */ /* 0x000fc600078e004c */
[----:B------:R-:W-:Y:S04]  /*3e560*/  LDS R154, [R241+UR7+0x43480] ;  /* 0x04348007f19a7984 */ /* 0x000fe80008000800 */
[----:B------:R-:W-:Y:S04]  /*3e570*/  LDS R153, [R243+UR7+0x43080] ;  /* 0x04308007f3997984 */ /* 0x000fe80008000800 */
[----:B------:R-:W-:Y:S04]  /*3e580*/  STL.64 [R1+0xc0], R68 ;  /* 0x0000c04401007387 */ /* 0x000fe80000100a00 */
[----:B------:R-:W-:Y:S04]  /*3e590*/  STL.64 [R1+0x2750], R86 ;  /* 0x0027505601007387 */ /* 0x000fe80000100a00 */
[----:B------:R-:W-:Y:S04]  /*3e5a0*/  STL.64 [R1+0x2748], R84 ;  /* 0x0027485401007387 */ /* 0x000fe80000100a00 */
[----:B------:R-:W-:Y:S04]  /*3e5b0*/  STL.64 [R1+0x2760], R90 ;  /* 0x0027605a01007387 */ /* 0x000fe80000100a00 */
[----:B------:R-:W-:Y:S04]  /*3e5c0*/  STL.64 [R1+0x2758], R88 ;  /* 0x0027585801007387 */ /* 0x000fe80000100a00 */
[----:B------:R-:W1:Y:S01]  /*3e5d0*/  LDS R155, [R243+UR7+0x43480] ;  /* 0x04348007f39b7984 */ /* 0x000e620008000800 */
[C---:B--2---:R-:W-:Y:S08]  /*3e5e0*/  HMMA.1688.F32.TF32 R92, R112.reuse, R16, R92 ;  /* 0x00000010705c723c */ /* 0x044ff0000008105c */
[----:B------:R-:W-:Y:S11]  /*3e5f0*/  HMMA.1688.F32.TF32 R120, R112, R12, R120 ;  /* 0x0000000c7078723c */ /* 0x000ff60000081078 */
[----:B------:R-:W-:Y:S04]  /*3e600*/  STL.64 [R1+0x2770], R94 ;  /* 0x0027705e01007387 */ /* 0x000fe80000100a00 */
[----:B------:R2:W-:Y:S04]  /*3e610*/  STL.64 [R1+0x2768], R92 ;  /* 0x0027685c01007387 */ /* 0x0005e80000100a00 */
[----:B------:R-:W-:Y:S04]  /*3e620*/  STL.64 [R1+0x2780], R122 ;  /* 0x0027807a01007387 */ /* 0x000fe80000100a00 */
[----:B------:R3:W-:Y:S04]  /*3e630*/  STL.64 [R1+0x2778], R120 ;  /* 0x0027787801007387 */ /* 0x0007e80000100a00 */
[----:B------:R-:W2:Y:S04]  /*3e640*/  LDL.LU R79, [R1+0x2910] ;  /* 0x00291000014f7983 */ /* 0x000ea80000300800 */
[----:B------:R-:W3:Y:S04]  /*3e650*/  LDL.LU R78, [R1+0x290c] ;  /* 0x00290c00014e7983 */ /* 0x000ee80000300800 */
[----:B------:R-:W4:Y:S04]  /*3e660*/  LDL.LU R77, [R1+0x2908] ;  /* 0x00290800014d7983 */ /* 0x000f280000300800 */
[----:B------:R-:W4:Y:S04]  /*3e670*/  LDL.LU R76, [R1+0x2904] ;  /* 0x00290400014c7983 */ /* 0x000f280000300800 */
[----:B------:R-:W1:Y:S04]  /*3e680*/  LDL.LU R100, [R1+0x260] ;  /* 0x0002600001647983 */ /* 0x000e680000300800 */
[----:B------:R-:W1:Y:S04]  /*3e690*/  LDL.LU R101, [R1+0x264] ;  /* 0x0002640001657983 */ /* 0x000e680000300800 */
[----:B------:R-:W1:Y:S04]  /*3e6a0*/  LDL.LU R102, [R1+0x268] ;  /* 0x0002680001667983 */ /* 0x000e680000300800 */
[----:B------:R-:W1:Y:S04]  /*3e6b0*/  LDL.LU R103, [R1+0x26c] ;  /* 0x00026c0001677983 */ /* 0x000e680000300800 */
        /* <DEDUP_REMOVED lines=8> */
[----:B--2---:R-:W-:-:S02]  /*3e740*/  IMAD.MOV.U32 R179, RZ, RZ, R79 ;  /* 0x000000ffffb37224 */ /* 0x004fc400078e004f */
[----:B---3--:R-:W-:Y:S01]  /*3e750*/  IMAD.MOV.U32 R178, RZ, RZ, R78 ;  /* 0x000000ffffb27224 */ /* 0x008fe200078e004e */
[----:B----4-:R-:W-:Y:S01]  /*3e760*/  MOV R177, R77 ;  /* 0x0000004d00b17202 */ /* 0x010fe20000000f00 */
[----:B------:R-:W-:Y:S02]  /*3e770*/  IMAD.MOV.U32 R176, RZ, RZ, R76 ;  /* 0x000000ffffb07224 */ /* 0x000fe400078e004c */
[----:B------:R-:W2:Y:S04]  /*3e780*/  LDL.LU R76, [R1+0x2900] ;  /* 0x00290000014c7983 */ /* 0x000ea80000300800 */
[----:B------:R-:W2:Y:S04]  /*3e790*/  LDL.LU R77, [R1+0x28fc] ;  /* 0x0028fc00014d7983 */ /* 0x000ea80000300800 */
[----:B------:R-:W2:Y:S04]  /*3e7a0*/  LDL.LU R78, [R1+0x28f8] ;  /* 0x0028f800014e7983 */ /* 0x000ea80000300800 */
[----:B------:R-:W2:Y:S01]  /*3e7b0*/  LDL.LU R79, [R1+0x28f4] ;  /* 0x0028f400014f7983 */ /* 0x000ea20000300800 */
[----:B------:R-:W-:-:S07]  /*3e7c0*/  MOV R99, R242 ;  /* 0x000000f200637202 */ /* 0x000fce0000000f00 */
[----:B------:R-:W-:Y:S01]  /*3e7d0*/  HMMA.1688.F32.TF32 R96, R112, R8, R96 ;  /* 0x000000087060723c */ /* 0x000fe20000081060 */
[----:B------:R-:W-:Y:S01]  /*3e7e0*/  MOV R251, R132 ;  /* 0x0000008400fb7202 */ /* 0x000fe20000000f00 */
[----:B------:R-:W-:Y:S01]  /*3e7f0*/  IMAD.MOV.U32 R250, RZ, RZ, R133 ;  /* 0x000000fffffa7224 */ /* 0x000fe200078e0085 */
[----:B------:R-:W3:Y:S01]  /*3e800*/  LDL.LU R132, [R1+0x1f0] ;  /* 0x0001f00001847983 */ /* 0x000ee20000300800 */
[----:B------:R-:W-:Y:S01]  /*3e810*/  IMAD.MOV.U32 R249, RZ, RZ, R134 ;  /* 0x000000fffff97224 */ /* 0x000fe200078e0086 */
[----:B------:R-:W-:Y:S02]  /*3e820*/  MOV R248, R135 ;  /* 0x0000008700f87202 */ /* 0x000fe40000000f00 */
[----:B------:R-:W3:Y:S01]  /*3e830*/  LDL.LU R133, [R1+0x1f4] ;  /* 0x0001f40001857983 */ /* 0x000ee20000300800 */
[----:B-1----:R-:W-:Y:S03]  /*3e840*/  HMMA.1688.F32.TF32 R100, R152, R64, R100 ;  /* 0x000000409864723c */ /* 0x002fe60000081064 */
[----:B------:R-:W3:Y:S04]  /*3e850*/  LDL.LU R134, [R1+0x1f8] ;  /* 0x0001f80001867983 */ /* 0x000ee80000300800 */
[----:B------:R-:W3:Y:S04]  /*3e860*/  LDL.LU R135, [R1+0x1fc] ;  /* 0x0001fc0001877983 */ /* 0x000ee80000300800 */
[----:B------:R-:W-:Y:S04]  /*3e870*/  STL.64 [R1+0x2790], R98 ;  /* 0x0027906201007387 */ /* 0x000fe80000100a00 */
[----:B------:R1:W-:Y:S01]  /*3e880*/  STL.64 [R1+0x2788], R96 ;  /* 0x0027886001007387 */ /* 0x0003e20000100a00 */
[----:B------:R-:W-:Y:S01]  /*3e890*/  IMAD.MOV.U32 R84, RZ, RZ, R27 ;  /* 0x000000ffff547224 */ /* 0x000fe200078e001b */
[----:B------:R-:W-:Y:S01]  /*3e8a0*/  MOV R85, R30 ;  /* 0x0000001e00557202 */ /* 0x000fe20000000f00 */
[----:B------:R-:W-:Y:S01]  /*3e8b0*/  IMAD.MOV.U32 R86, RZ, RZ, R31 ;  /* 0x000000ffff567224 */ /* 0x000fe200078e001f */
[----:B------:R-:W-:Y:S01]  /*3e8c0*/  MOV R88, R35 ;  /* 0x0000002300587202 */ /* 0x000fe20000000f00 */
[----:B------:R-:W-:-:S02]  /*3e8d0*/  IMAD.MOV.U32 R87, RZ, RZ, R34 ;  /* 0x000000ffff577224 */ /* 0x000fc400078e0022 */
        /* <DEDUP_REMOVED lines=10> */
[----:B-1----:R-:W-:Y:S01]  /*3e980*/  MOV R96, R59 ;  /* 0x0000003b00607202 */ /* 0x002fe20000000f00 */
[----:B------:R-:W-:Y:S02]  /*3e990*/  IMAD.MOV.U32 R123, RZ, RZ, R58 ;  /* 0x000000ffff7b7224 */ /* 0x000fe400078e003a */
[----:B------:R-:W-:Y:S01]  /*3e9a0*/  IMAD.MOV.U32 R97, RZ, RZ, R62 ;  /* 0x000000ffff617224 */ /* 0x000fe200078e003e */
[----:B------:R-:W-:Y:S01]  /*3e9b0*/  MOV R99, R66 ;  /* 0x0000004200637202 */ /* 0x000fe20000000f00 */
        /* <DEDUP_REMOVED lines=15> */
[----:B--2---:R-:W-:-:S15]  /*3eab0*/  HMMA.1688.F32.TF32 R112, R112, R4, R76 ;  /* 0x000000047070723c */ /* 0x004fde000008104c */
[----:B------:R-:W-:-:S04]  /*3eac0*/  NOP ;  /* 0x0000000000007918 */ /* 0x000fc80000000000 */
[----:B------:R-:W-:Y:S04]  /*3ead0*/  STL.64 [R1+0x27a0], R114 ;  /* 0x0027a07201007387 */ /* 0x000fe80000100a00 */
[----:B------:R1:W-:Y:S04]  /*3eae0*/  STL.64 [R1+0x2798], R112 ;  /* 0x0027987001007387 */ /* 0x0003e80000100a00 */
[----:B------:R-:W2:Y:S04]  /*3eaf0*/  LDL.LU R212, [R1+0x170] ;  /* 0x0001700001d47983 */ /* 0x000ea80000300800 */
[----:B------:R-:W2:Y:S04]  /*3eb00*/  LDL.LU R213, [R1+0x174] ;  /* 0x0001740001d57983 */ /* 0x000ea80000300800 */
[----:B------:R-:W2:Y:S04]  /*3eb10*/  LDL.LU R214, [R1+0x178] ;  /* 0x0001780001d67983 */ /* 0x000ea80000300800 */
[----:B------:R-:W2:Y:S04]  /*3eb20*/  LDL.LU R215, [R1+0x17c] ;  /* 0x00017c0001d77983 */ /* 0x000ea80000300800 */
        /* <DEDUP_REMOVED lines=26> */
[----:B-1----:R-:W-:-:S03]  /*3ecd0*/  IMAD.MOV.U32 R112, RZ, RZ, R232 ;  /* 0x000000ffff707224 */ /* 0x002fc600078e00e8 */
[----:B------:R-:W2:Y:S01]  /*3ece0*/  LDL.LU R59, [R1+0x2890] ;  /* 0x00289000013b7983 */ /* 0x000ea20000300800 */
[----:B------:R-:W-:-:S03]  /*3ecf0*/  IMAD.MOV.U32 R113, RZ, RZ, R233 ;  /* 0x000000ffff717224 */ /* 0x000fc600078e00e9 */
[----:B------:R-:W2:Y:S01]  /*3ed00*/  LDL.LU R62, [R1+0x288c] ;  /* 0x00288c00013e7983 */ /* 0x000ea20000300800 */
[----:B------:R-:W-:-:S03]  /*3ed10*/  MOV R114, R234 ;  /* 0x000000ea00727202 */ /* 0x000fc60000000f00 */
        /* <DEDUP_REMOVED lines=19> */
[----:B------:R-:W-:-:S03]  /*3ee50*/  IMAD.MOV.U32 R100, RZ, RZ, R199 ;  /* 0x000000ffff647224 */ /* 0x000fc600078e00c7 */
[----:B------:R-:W2:Y:S01]  /*3ee60*/  LDL.LU R202, [R1+0x2850] ;  /* 0x0028500001ca7983 */ /* 0x000ea20000300800 */
[----:B------:R-:W-:-:S03]  /*3ee70*/  MOV R101, R203 ;  /* 0x000000cb00657202 */ /* 0x000fc60000000f00 */
[----:B------:R-:W2:Y:S01]  /*3ee80*/  LDL.LU R196, [R1+0x284c] ;  /* 0x00284c0001c47983 */ /* 0x000ea20000300800 */
[----:B------:R-:W-:-:S03]  /*3ee90*/  IMAD.MOV.U32 R102, RZ, RZ, R207 ;  /* 0x000000ffff667224 */ /* 0x000fc600078e00cf */
[----:B------:R-:W2:Y:S01]  /*3eea0*/  LDL.LU R197, [R1+0x2848] ;  /* 0x0028480001c57983 */ /* 0x000ea20000300800 */
[----:B------:R-:W-:Y:S03]  /*3eeb0*/  HMMA.1688.F32.TF32 R76, R152, R28, R248 ;  /* 0x0000001c984c723c */ /* 0x000fe600000810f8 */
[----:B------:R-:W2:Y:S01]  /*3eec0*/  LDL.LU R198, [R1+0x2844] ;  /* 0x0028440001c67983 */ /* 0x000ea20000300800 */
[----:B------:R-:W-:-:S03]  /*3eed0*/  IMAD.MOV.U32 R103, RZ, RZ, R235 ;  /* 0x000000ffff677224 */ /* 0x000fc600078e00eb */
[----:B------:R-:W2:Y:S01]  /*3eee0*/  LDL.LU R199, [R1+0x2840] ;  /* 0x0028400001c77983 */ /* 0x000ea20000300800 */
[----:B------:R-:W-:-:S03]  /*3eef0*/  MOV R248, R67 ;  /* 0x0000004300f87202 */ /* 0x000fc60000000f00 */
[----:B------:R-:W2:Y:S04]  /*3ef00*/  LDL.LU R203, [R1+0x283c] ;  /* 0x00283c0001cb7983 */ /* 0x000ea80000300800 */
[----:B------:R-:W2:Y:S04]  /*3ef10*/  LDL.LU R207, [R1+0x2838] ;  /* 0x0028380001cf7983 */ /* 0x000ea80000300800 */
[----:B------:R-:W2:Y:S04]  /*3ef20*/  LDL.LU R235, [R1+0x2834] ;  /* 0x0028340001eb7983 */ /* 0x000ea80000300800 */
[----:B------:R-:W2:Y:S01]  /*3ef30*/  LDL.LU R67, [R1+0x2830] ;  /* 0x0028300001437983 */ /* 0x000ea20000300800 */
[C---:B------:R-:W-:Y:S08]  /*3ef40*/  HMMA.1688.F32.TF32 R168, R152.reuse, R60, R168 ;  /* 0x0000003c98a8723c */ /* 0x040ff000000810a8 */
[C---:B------:R-:W-:Y:S08]  /*3ef50*/  HMMA.1688.F32.TF32 R108, R152.reuse, R56, R108 ;  /* 0x00000038986c723c */ /* 0x040ff0000008106c */
[C---:B------:R-:W-:Y:S08]  /*3ef60*/  HMMA.1688.F32.TF32 R176, R152.reuse, R52, R176 ;  /* 0x0000003498b0723c */ /* 0x040ff000000810b0 */
[C---:B------:R-:W-:Y:S08]  /*3ef70*/  HMMA.1688.F32.TF32 R116, R152.reuse, R48, R116 ;  /* 0x000000309874723c */ /* 0x040ff00000081074 */
[C---:B------:R-:W-:Y:S08]  /*3ef80*/  HMMA.1688.F32.TF32 R192, R152.reuse, R44, R192 ;  /* 0x0000002c98c0723c */ /* 0x040ff000000810c0 */
[C---:B------:R-:W-:Y:S08]  /*3ef90*/  HMMA.1688.F32.TF32 R124, R152.reuse, R40, R124 ;  /* 0x00000028987c723c */ /* 0x040ff0000008107c */
[C---:B---3--:R-:W-:Y:S08]  /*3efa0*/  HMMA.1688.F32.TF32 R132, R152.reuse, R36, R132 ;  /* 0x000000249884723c */ /* 0x048ff00000081084 */
[C---:B------:R-:W-:Y:S08]  /*3efb0*/  HMMA.1688.F32.TF32 R188, R152.reuse, R32, R188 ;  /* 0x0000002098bc723c */ /* 0x040ff000000810bc */
[C---:B------:R-:W-:Y:S08]  /*3efc0*/  HMMA.1688.F32.TF32 R180, R152.reuse, R20, R180 ;  /* 0x0000001498b4723c */ /* 0x040ff000000810b4 */
[C---:B------:R-:W-:Y:S08]  /*3efd0*/  HMMA.1688.F32.TF32 R144, R152.reuse, R12, R144 ;  /* 0x0000000c9890723c */ /* 0x040ff00000081090 */
[C---:B------:R-:W-:Y:S08]  /*3efe0*/  HMMA.1688.F32.TF32 R148, R152.reuse, R8, R148 ;  /* 0x000000089894723c */ /* 0x040ff00000081094 */
[C---:B----4-:R-:W-:Y:S08]  /*3eff0*/  HMMA.1688.F32.TF32 R140, R152.reuse, R16, R140 ;  /* 0x00000010988c723c */ /* 0x050ff0000008108c */
[C---:B--2---:R-:W-:Y:S08]  /*3f000*/  HMMA.1688.F32.TF32 R136, R152.reuse, R24, R136 ;  /* 0x000000189888723c */ /* 0x044ff00000081088 */
[----:B------:R-:W-:Y:S01]  /*3f010*/  HMMA.1688.F32.TF32 R152, R152, R4, R224 ;  /* 0x000000049898723c */ /* 0x000fe200000810e0 */
[----:B------:R-:W-:Y:S04]  /*3f020*/  LDS R224, [R241+UR7+0x43800] ;  /* 0x04380007f1e07984 */ /* 0x000fe80008000800 */
[----:B------:R-:W-:Y:S04]  /*3f030*/  LDS R226, [R241+UR7+0x43c00] ;  /* 0x043c0007f1e27984 */ /* 0x000fe80008000800 */
[----:B------:R-:W-:Y:S04]  /*3f040*/  LDS R225, [R243+UR7+0x43800] ;  /* 0x04380007f3e17984 */ /* 0x000fe80008000800 */
[----:B------:R-:W1:Y:S01]  /*3f050*/  LDS R227, [R243+UR7+0x43c00] ;  /* 0x043c0007f3e37984 */ /* 0x000e620008000800 */
[----:B------:R-:W-:Y:S01]  /*3f060*/  IMAD.MOV.U32 R249, RZ, RZ, R3 ;  /* 0x000000fffff97224 */ /* 0x000fe200078e0003 */
[----:B------:R-:W-:Y:S01]  /*3f070*/  MOV R251, R0 ;  /* 0x0000000000fb7202 */ /* 0x000fe20000000f00 */
[----:B------:R-:W-:Y:S01]  /*3f080*/  IMAD.MOV.U32 R250, RZ, RZ, R2 ;  /* 0x000000fffffa7224 */ /* 0x000fe200078e0002 */
[C---:B------:R-:W-:Y:S08]  /*3f090*/  HMMA.1688.F32.TF32 R220, R228.reuse, R24, R220 ;  /* 0x00000018e4dc723c */ /* 0x040ff000000810dc */
[C---:B------:R-:W-:Y:S08]  /*3f0a0*/  HMMA.1688.F32.TF32 R128, R228.reuse, R28, R128 ;  /* 0x0000001ce480723c */ /* 0x040ff00000081080 */
[----:B------:R-:W-:Y:S08]  /*3f0b0*/  HMMA.1688.F32.TF32 R80, R228, R32, R80 ;  /* 0x00000020e450723c */ /* 0x000ff00000081050 */
[C---:B-1----:R-:W-:Y:S08]  /*3f0c0*/  HMMA.1688.F32.TF32 R248, R224.reuse, R50, R248 ;  /* 0x00000032e0f8723c */ /* 0x042ff000000810f8 */
[C---:B------:R-:W-:Y:S08]  /*3f0d0*/  HMMA.1688.F32.TF32 R244, R224.reuse, R54, R244 ;  /* 0x00000036e0f4723c */ /* 0x040ff000000810f4 */
[C---:B------:R-:W-:Y:S08]  /*3f0e0*/  HMMA.1688.F32.TF32 R236, R224.reuse, R58, R236 ;  /* 0x0000003ae0ec723c */ /* 0x040ff000000810ec */
[----:B------:R-:W-:Y:S01]  /*3f0f0*/  HMMA.1688.F32.TF32 R68, R224, R62, R68 ;  /* 0x0000003ee044723c */ /* 0x000fe20000081044 */
[----:B------:R-:W-:-:S02]  /*3f100*/  IMAD.MOV.U32 R32, RZ, RZ, R250 ;  /* 0x000000ffff207224 */ /* 0x000fc400078e00fa */
[----:B------:R-:W-:Y:S01]  /*3f110*/  MOV R24, R246 ;  /* 0x000000f600187202 */ /* 0x000fe20000000f00 */
[----:B------:R-:W-:Y:S02]  /*3f120*/  IMAD.MOV.U32 R28, RZ, RZ, R244 ;  /* 0x000000ffff1c7224 */ /* 0x000fe400078e00f4 */
[----:B------:R-:W-:Y:S01]  /*3f130*/  IMAD.MOV.U32 R25, RZ, RZ, R245 ;  /* 0x000000ffff197224 */ /* 0x000fe200078e00f5 */
[----:B------:R-:W-:Y:S01]  /*3f140*/  MOV R33, R249 ;  /* 0x000000f900217202 */ /* 0x000fe20000000f00 */
[----:B------:R-:W-:Y:S01]  /*3f150*/  HMMA.1688.F32.TF32 R184, R228, R36, R184 ;  /* 0x00000024e4b8723c */ /* 0x000fe200000810b8 */
[----:B------:R-:W-:Y:S02]  /*3f160*/  IMAD.MOV.U32 R29, RZ, RZ, R251 ;  /* 0x000000ffff1d7224 */ /* 0x000fe400078e00fb */
[----:B------:R-:W-:-:S05]  /*3f170*/  IMAD.MOV.U32 R36, RZ, RZ, R248 ;  /* 0x000000ffff247224 */ /* 0x000fca00078e00f8 */
[----:B------:R-:W-:Y:S03]  /*3f180*/  HMMA.1688.F32.TF32 R208, R228, R8, R208 ;  /* 0x00000008e4d0723c */ /* 0x000fe600000810d0 */
[----:B------:R-:W-:Y:S01]  /*3f190*/  IMAD.MOV.U32 R8, RZ, RZ, R70 ;  /* 0x000000ffff087224 */ /* 0x000fe200078e0046 */
[----:B------:R-:W-:-:S04]  /*3f1a0*/  MOV R9, R69 ;  /* 0x0000004500097202 */ /* 0x000fc80000000f00 */
[----:B------:R-:W-:Y:S08]  /*3f1b0*/  HMMA.1688.F32.TF32 R72, R224, R66, R72 ;  /* 0x00000042e048723c */ /* 0x000ff00000081048 */
[----:B------:R-:W-:Y:S01]  /*3f1c0*/  HMMA.1688.F32.TF32 R232, R228, R4, R232 ;  /* 0x00000004e4e8723c */ /* 0x000fe200000810e8 */
[----:B------:R-:W-:-:S07]  /*3f1d0*/  IMAD.MOV.U32 R5, RZ, RZ, R71 ;  /* 0x000000ffff057224 */ /* 0x000fce00078e0047 */
[C---:B------:R-:W-:Y:S03]  /*3f1e0*/  HMMA.1688.F32.TF32 R204, R228.reuse, R12, R204 ;  /* 0x0000000ce4cc723c */ /* 0x040fe600000810cc */
[----:B------:R-:W-:Y:S01]  /*3f1f0*/  MOV R2, R74 ;  /* 0x0000004a00027202 */ /* 0x000fe20000000f00 */
[----:B------:R-:W-:Y:S02]  /*3f200*/  IMAD.MOV.U32 R0, RZ, RZ, R75 ;  /* 0x000000ffff007224 */ /* 0x000fe400078e004b */
[----:B------:R-:W-:Y:S01]  /*3f210*/  IMAD.MOV.U32 R4, RZ, RZ, R72 ;  /* 0x000000ffff047224 */ /* 0x000fe200078e0048 */
[----:B------:R-:W2:Y:S01]  /*3f220*/  LDL.LU.64 R74, [R1+0x2828] ;  /* 0x00282800014a7983 */ /* 0x000ea20000300a00 */
[----:B------:R-:W-:Y:S01]  /*3f230*/  IMAD.MOV.U32 R3, RZ, RZ, R73 ;  /* 0x000000ffff037224 */ /* 0x000fe200078e0049 */
[----:B------:R-:W-:Y:S01]  /*3f240*/  HMMA.1688.F32.TF32 R200, R228, R16, R200 ;  /* 0x00000010e4c8723c */ /* 0x000fe200000810c8 */
[----:B------:R-:W-:Y:S01]  /*3f250*/  IMAD.MOV.U32 R12, RZ, RZ, R68 ;  /* 0x000000ffff0c7224 */ /* 0x000fe200078e0044 */
[----:B------:R-:W3:Y:S01]  /*3f260*/  LDL.LU.64 R72, [R1+0x2820] ;  /* 0x0028200001487983 */ /* 0x000ee20000300a00 */
[----:B------:R-:W-:Y:S01]  /*3f270*/  IMAD.MOV.U32 R16, RZ, RZ, R238 ;  /* 0x000000ffff107224 */ /* 0x000fe200078e00ee */
[----:B------:R-:W-:-:S02]  /*3f280*/  MOV R13, R239 ;  /* 0x000000ef000d7202 */ /* 0x000fc40000000f00 */
[----:B------:R-:W4:Y:S01]  /*3f290*/  LDL.LU.64 R70, [R1+0x2818] ;  /* 0x0028180001467983 */ /* 0x000f220000300a00 */
[----:B------:R-:W-:Y:S01]  /*3f2a0*/  IMAD.MOV.U32 R17, RZ, RZ, R237 ;  /* 0x000000ffff117224 */ /* 0x000fe200078e00ed */
[----:B------:R-:W-:Y:S01]  /*3f2b0*/  HMMA.1688.F32.TF32 R196, R228, R20, R196 ;  /* 0x00000014e4c4723c */ /* 0x000fe200000810c4 */
[----:B------:R-:W-:Y:S01]  /*3f2c0*/  MOV R20, R236 ;  /* 0x000000ec00147202 */ /* 0x000fe20000000f00 */
[----:B------:R-:W4:Y:S01]  /*3f2d0*/  LDL.LU.64 R68, [R1+0x2810] ;  /* 0x0028100001447983 */ /* 0x000f220000300a00 */
[----:B------:R-:W-:-:S03]  /*3f2e0*/  IMAD.MOV.U32 R21, RZ, RZ, R247 ;  /* 0x000000ffff157224 */ /* 0x000fc600078e00f7 */
[----:B------:R-:W2:Y:S04]  /*3f2f0*/  LDL.LU.64 R238, [R1+0x2808] ;  /* 0x0028080001ee7983 */ /* 0x000ea80000300a00 */
[----:B------:R-:W2:Y:S04]  /*3f300*/  LDL.LU.64 R236, [R1+0x2800] ;  /* 0x0028000001ec7983 */ /* 0x000ea80000300a00 */
[----:B------:R-:W3:Y:S04]  /*3f310*/  LDL.LU.64 R246, [R1+0x27f8] ;  /* 0x0027f80001f67983 */ /* 0x000ee80000300a00 */
[----:B------:R-:W3:Y:S04]  /*3f320*/  LDL.LU.64 R244, [R1+0x27f0] ;  /* 0x0027f00001f47983 */ /* 0x000ee80000300a00 */
[----:B------:R-:W3:Y:S04]  /*3f330*/  LDL.LU.64 R250, [R1+0x27e8] ;  /* 0x0027e80001fa7983 */ /* 0x000ee80000300a00 */
[----:B------:R-:W3:Y:S01]  /*3f340*/  LDL.LU.64 R248, [R1+0x27e0] ;  /* 0x0027e00001f87983 */ /* 0x000ee20000300a00 */
[C---:B------:R-:W-:Y:S08]  /*3f350*/  HMMA.1688.F32.TF32 R100, R224.reuse, R46, R100 ;  /* 0x0000002ee064723c */ /* 0x040ff00000081064 */
[C---:B------:R-:W-:Y:S11]  /*3f360*/  HMMA.1688.F32.TF32 R112, R224.reuse, R42, R112 ;  /* 0x0000002ae070723c */ /* 0x040ff60000081070 */
[----:B------:R-:W-:Y:S04]  /*3f370*/  STL.64 [R1+0x60], R100 ;  /* 0x0000606401007387 */ /* 0x000fe80000100a00 */
[----:B------:R1:W-:Y:S01]  /*3f380*/  STL.64 [R1+0x68], R102 ;  /* 0x0000686601007387 */ /* 0x0003e20000100a00 */
[C---:B------:R-:W-:Y:S08]  /*3f390*/  HMMA.1688.F32.TF32 R92, R224.reuse, R30, R92 ;  /* 0x0000001ee05c723c */ /* 0x040ff0000008105c */
        /* <DEDUP_REMOVED lines=13> */
[----:B------:R1:W-:Y:S01]  /*3f470*/  STL.64 [R1+0x18], R90 ;  /* 0x0000185a01007387 */ /* 0x0003e20000100a00 */
[C---:B----4-:R-:W-:Y:S08]  /*3f480*/  HMMA.1688.F32.TF32 R68, R224.reuse, R6, R68 ;  /* 0x00000006e044723c */ /* 0x050ff00000081044 */
[C---:B--2---:R-:W-:Y:S08]  /*3f490*/  HMMA.1688.F32.TF32 R236, R224.reuse, R10, R236 ;  /* 0x0000000ae0ec723c */ /* 0x044ff000000810ec */
[C---:B---3--:R-:W-:Y:S08]  /*3f4a0*/  HMMA.1688.F32.TF32 R244, R224.reuse, R14, R244 ;  /* 0x0000000ee0f4723c */ /* 0x048ff000000810f4 */
[----:B------:R-:W-:Y:S01]  /*3f4b0*/  HMMA.1688.F32.TF32 R248, R224, R18, R248 ;  /* 0x00000012e0f8723c */ /* 0x000fe200000810f8 */
[----:B-1----:R-:W-:Y:S01]  /*3f4c0*/  IMAD.MOV.U32 R89, RZ, RZ, R74 ;  /* 0x000000ffff597224 */ /* 0x002fe200078e004a */
[----:B------:R-:W-:Y:S01]  /*3f4d0*/  MOV R91, R72 ;  /* 0x00000048005b7202 */ /* 0x000fe20000000f00 */
[----:B------:R-:W-:Y:S01]  /*3f4e0*/  IMAD.MOV.U32 R90, RZ, RZ, R73 ;  /* 0x000000ffff5a7224 */ /* 0x000fe200078e0049 */
[----:B------:R-:W-:Y:S04]  /*3f4f0*/  LDS R224, [R241+UR7+0x43880] ;  /* 0x04388007f1e07984 */ /* 0x000fe80008000800 */
[C---:B------:R-:W-:Y:S01]  /*3f500*/  HMMA.1688.F32.TF32 R160, R228.reuse, R60, R160 ;  /* 0x0000003ce4a0723c */ /* 0x040fe200000810a0 */
[----:B------:R-:W-:Y:S04]  /*3f510*/  LDS R226, [R241+UR7+0x43c80] ;  /* 0x043c8007f1e27984 */ /* 0x000fe80008000800 */
[----:B------:R-:W-:Y:S03]  /*3f520*/  LDS R225, [R243+UR7+0x43880] ;  /* 0x04388007f3e17984 */ /* 0x000fe60008000800 */
[----:B------:R-:W-:Y:S01]  /*3f530*/  HMMA.1688.F32.TF32 R156, R228, R64, R156 ;  /* 0x00000040e49c723c */ /* 0x000fe2000008109c */
[----:B------:R-:W-:Y:S04]  /*3f540*/  LDS R227, [R243+UR7+0x43c80] ;  /* 0x043c8007f3e37984 */ /* 0x000fe80008000800 */
[----:B------:R-:W-:Y:S04]  /*3f550*/  STL [R1+0x272c], R248 ;  /* 0x00272cf801007387 */ /* 0x000fe80000100800 */
[----:B------:R1:W-:Y:S04]  /*3f560*/  STL.64 [R1], R84 ;  /* 0x0000005401007387 */ /* 0x0003e80000100a00 */
[----:B------:R2:W-:Y:S04]  /*3f570*/  STL.64 [R1+0x8], R86 ;  /* 0x0000085601007387 */ /* 0x0005e80000100a00 */
[----:B------:R3:W-:Y:S04]  /*3f580*/  STL [R1+0x2728], R249 ;  /* 0x002728f901007387 */ /* 0x0007e80000100800 */
[----:B------:R4:W-:Y:S04]  /*3f590*/  STL [R1+0x2724], R250 ;  /* 0x002724fa01007387 */ /* 0x0009e80000100800 */
[----:B------:R1:W-:Y:S04]  /*3f5a0*/  STL [R1+0x2720], R251 ;  /* 0x002720fb01007387 */ /* 0x0003e80000100800 */
        /* <DEDUP_REMOVED lines=8> */
[----:B-1----:R-:W4:Y:S01]  /*3f630*/  LDL.LU R84, [R1+0xd0] ;  /* 0x0000d00001547983 */ /* 0x002f220000300800 */
[----:B--2---:R-:W-:-:S03]  /*3f640*/  MOV R87, R75 ;  /* 0x0000004b00577202 */ /* 0x004fc60000000f00 */
[----:B------:R-:W-:Y:S04]  /*3f650*/  STL.64 [R1+0x1a0], R68 ;  /* 0x0001a04401007387 */ /* 0x000fe80000100a00 */
[----:B------:R-:W-:Y:S04]  /*3f660*/  STL.64 [R1+0x1a8], R70 ;  /* 0x0001a84601007387 */ /* 0x000fe80000100a00 */
        /* <DEDUP_REMOVED lines=12> */
[----:B---3--:R-:W3:Y:S04]  /*3f730*/  LDL.LU R249, [R1+0x144] ;  /* 0x0001440001f97983 */ /* 0x008ee80000300800 */
[----:B----4-:R-:W3:Y:S04]  /*3f740*/  LDL.LU R250, [R1+0x148] ;  /* 0x0001480001fa7983 */ /* 0x010ee80000300800 */
        /* <DEDUP_REMOVED lines=8> */
[----:B------:R-:W3:Y:S04]  /*3f7d0*/  LDL.LU R115, [R1+0x12c] ;  /* 0x00012c0001737983 */ /* 0x000ee80000300800 */
[----:B------:R-:W3:Y:S01]  /*3f7e0*/  LDL.LU R96, [R1+0x110] ;  /* 0x0001100001607983 */ /* 0x000ee20000300800 */
[----:B------:R-:W-:Y:S01]  /*3f7f0*/  LOP3.LUT R61, R241, 0x40, RZ, 0x3c, !PT ;  /* 0x00000040f13d7812 */ /* 0x000fe200078e3cff */
[----:B------:R-:W-:Y:S02]  /*3f800*/  HMMA.1688.F32.TF32 R164, R228, R56, R164 ;  /* 0x00000038e4a4723c */ /* 0x000fe400000810a4 */
[----:B------:R-:W-:Y:S04]  /*3f810*/  LDS R64, [R241+UR7+0x44000] ;  /* 0x04400007f1407984 */ /* 0x000fe80008000800 */
[----:B------:R-:W-:Y:S01]  /*3f820*/  LDS R65, [R243+UR7+0x44000] ;  /* 0x04400007f3417984 */ /* 0x000fe20008000800 */
[----:B--2---:R-:W-:Y:S01]  /*3f830*/  IMAD.MOV.U32 R92, RZ, RZ, R75 ;  /* 0x000000ffff5c7224 */ /* 0x004fe200078e004b */
[----:B------:R-:W-:Y:S01]  /*3f840*/  MOV R99, R74 ;  /* 0x0000004a00637202 */ /* 0x000fe20000000f00 */
[----:B------:R-:W-:-:S02]  /*3f850*/  IMAD.MOV.U32 R98, RZ, RZ, R73 ;  /* 0x000000ffff627224 */ /* 0x000fc400078e0049 */
[----:B------:R-:W-:Y:S02]  /*3f860*/  IMAD.MOV.U32 R97, RZ, RZ, R72 ;  /* 0x000000ffff617224 */ /* 0x000fe400078e0048 */
[----:B------:R-:W2:Y:S04]  /*3f870*/  LDL.LU R72, [R1+0x27c8] ;  /* 0x0027c80001487983 */ /* 0x000ea80000300800 */
[----:B------:R-:W2:Y:S04]  /*3f880*/  LDL.LU R73, [R1+0x27c4] ;  /* 0x0027c40001497983 */ /* 0x000ea80000300800 */
[----:B------:R-:W2:Y:S04]  /*3f890*/  LDL.LU R74, [R1+0x27c0] ;  /* 0x0027c000014a7983 */ /* 0x000ea80000300800 */
[----:B------:R-:W2:Y:S04]  /*3f8a0*/  LDL.LU R75, [R1+0x27bc] ;  /* 0x0027bc00014b7983 */ /* 0x000ea80000300800 */
[----:B------:R-:W2:Y:S04]  /*3f8b0*/  LDL.LU R93, [R1+0xf4] ;  /* 0x0000f400015d7983 */ /* 0x000ea80000300800 */
[----:B------:R-:W2:Y:S04]  /*3f8c0*/  LDL.LU R94, [R1+0xf8] ;  /* 0x0000f800015e7983 */ /* 0x000ea80000300800 */
[----:B------:R-:W2:Y:S01]  /*3f8d0*/  LDL.LU R95, [R1+0xfc] ;  /* 0x0000fc00015f7983 */ /* 0x000ea20000300800 */
[C---:B------:R-:W-:Y:S08]  /*3f8e0*/  HMMA.1688.F32.TF32 R212, R228.reuse, R52, R212 ;  /* 0x00000034e4d4723c */ /* 0x040ff000000810d4 */
[C---:B------:R-:W-:Y:S08]  /*3f8f0*/  HMMA.1688.F32.TF32 R172, R228.reuse, R48, R172 ;  /* 0x00000030e4ac723c */ /* 0x040ff000000810ac */
[C---:B------:R-:W-:Y:S08]  /*3f900*/  HMMA.1688.F32.TF32 R216, R228.reuse, R44, R216 ;  /* 0x0000002ce4d8723c */ /* 0x040ff000000810d8 */
[----:B------:R-:W-:Y:S01]  /*3f910*/  HMMA.1688.F32.TF32 R104, R228, R40, R104 ;  /* 0x00000028e468723c */ /* 0x000fe20000081068 */
[----:B------:R-:W-:Y:S04]  /*3f920*/  LDS R228, [R61+UR7+0x43800] ;  /* 0x043800073de47984 */ /* 0x000fe80008000800 */
[----:B------:R-:W-:Y:S04]  /*3f930*/  LDS R230, [R61+UR7+0x43c00] ;  /* 0x043c00073de67984 */ /* 0x000fe80008000800 */
[----:B------:R-:W-:Y:S04]  /*3f940*/  LDS R229, [R240+UR7+0x43800] ;  /* 0x04380007f0e57984 */ /* 0x000fe80008000800 */
[----:B------:R-:W3:Y:S02]  /*3f950*/  LDS R231, [R240+UR7+0x43c00] ;  /* 0x043c0007f0e77984 */ /* 0x000ee40008000800 */
[C---:B---3--:R-:W-:Y:S08]  /*3f960*/  HMMA.1688.F32.TF32 R248, R228.reuse, R62, R248 ;  /* 0x0000003ee4f8723c */ /* 0x048ff000000810f8 */
[C---:B----4-:R-:W-:Y:S08]  /*3f970*/  HMMA.1688.F32.TF32 R100, R228.reuse, R58, R100 ;  /* 0x0000003ae464723c */ /* 0x050ff00000081064 */
[C---:B------:R-:W-:Y:S08]  /*3f980*/  HMMA.1688.F32.TF32 R112, R228.reuse, R54, R112 ;  /* 0x00000036e470723c */ /* 0x040ff00000081070 */
[C---:B------:R-:W-:Y:S08]  /*3f990*/  HMMA.1688.F32.TF32 R96, R228.reuse, R50, R96 ;  /* 0x00000032e460723c */ /* 0x040ff00000081060 */
[----:B------:R-:W-:Y:S01]  /*3f9a0*/  HMMA.1688.F32.TF32 R120, R228, R46, R120 ;  /* 0x0000002ee478723c */ /* 0x000fe20000081078 */
[----:B------:R-:W-:Y:S01]  /*3f9b0*/  MOV R244, R248 ;  /* 0x000000f800f47202 */ /* 0x000fe20000000f00 */
[----:B------:R-:W-:Y:S01]  /*3f9c0*/  IMAD.MOV.U32 R238, RZ, RZ, R100 ;  /* 0x000000ffffee7224 */ /* 0x000fe200078e0064 */
[----:B------:R-:W-:Y:S01]  /*3f9d0*/  MOV R248, R251 ;  /* 0x000000fb00f87202 */ /* 0x000fe20000000f00 */
[----:B------:R-:W-:-:S04]  /*3f9e0*/  IMAD.MOV.U32 R239, RZ, RZ, R101 ;  /* 0x000000ffffef7224 */ /* 0x000fc800078e0065 */
[C---:B------:R-:W-:Y:S01]  /*3f9f0*/  HMMA.1688.F32.TF32 R88, R228.reuse, R38, R88 ;  /* 0x00000026e458723c */ /* 0x040fe20000081058 */
[----:B------:R-:W-:Y:S01]  /*3fa00*/  IMAD.MOV.U32 R245, RZ, RZ, R249 ;  /* 0x000000fffff57224 */ /* 0x000fe200078e00f9 */
[----:B------:R-:W-:Y:S01]  /*3fa10*/  MOV R247, R115 ;  /* 0x0000007300f77202 */ /* 0x000fe20000000f00 */
[----:B------:R-:W-:Y:S01]  /*3fa20*/  IMAD.MOV.U32 R246, RZ, RZ, R250 ;  /* 0x000000fffff67224 */ /* 0x000fe200078e00fa */
[----:B------:R-:W-:Y:S01]  /*3fa30*/  MOV R249, R112 ;  /* 0x0000007000f97202 */ /* 0x000fe20000000f00 */
[----:B------:R-:W-:Y:S02]  /*3fa40*/  IMAD.MOV.U32 R251, RZ, RZ, R114 ;  /* 0x000000fffffb7224 */ /* 0x000fe400078e0072 */
[----:B------:R-:W-:Y:S01]  /*3fa50*/  IMAD.MOV.U32 R250, RZ, RZ, R113 ;  /* 0x000000fffffa7224 */ /* 0x000fe200078e0071 */
[C---:B------:R-:W-:Y:S08]  /*3fa60*/  HMMA.1688.F32.TF32 R84, R228.reuse, R34, R84 ;  /* 0x00000022e454723c */ /* 0x040ff00000081054 */
[----:B--2---:R-:W-:Y:S01]  /*3fa70*/  HMMA.1688.F32.TF32 R68, R228, R66, R72 ;  /* 0x00000042e444723c */ /* 0x004fe20000081048 */
[----:B------:R-:W-:-:S07]  /*3fa80*/  IMAD.MOV.U32 R74, RZ, RZ, R242 ;  /* 0x000000ffff4a7224 */ /* 0x000fce00078e00f2 */
[----:B------:R-:W-:Y:S11]  /*3fa90*/  HMMA.1688.F32.TF32 R92, R228, R42, R92 ;  /* 0x0000002ae45c723c */ /* 0x000ff6000008105c */
[----:B------:R-:W-:Y:S04]  /*3faa0*/  STL.64 [R1+0x190], R68 ;  /* 0x0001904401007387 */ /* 0x000fe80000100a00 */
[----:B------:R-:W2:Y:S04]  /*3fab0*/  LDL.LU R72, [R1+0xc0] ;  /* 0x0000c00001487983 */ /* 0x000ea80000300800 */
[----:B------:R-:W2:Y:S04]  /*3fac0*/  LDL.LU R73, [R1+0xc4] ;  /* 0x0000c40001497983 */ /* 0x000ea80000300800 */
[----:B------:R-:W3:Y:S04]  /*3fad0*/  LDL.LU R242, [R1+0x27b8] ;  /* 0x0027b80001f27983 */ /* 0x000ee80000300800 */
[----:B------:R1:W-:Y:S01]  /*3fae0*/  STL.64 [R1+0x138], R102 ;  /* 0x0001386601007387 */ /* 0x0003e20000100a00 */
[----:B------:R-:W-:Y:S01]  /*3faf0*/  IMAD.MOV.U32 R75, RZ, RZ, R252 ;  /* 0x000000ffff4b7224 */ /* 0x000fe200078e00fc */
[----:B------:R-:W-:Y:S01]  /*3fb00*/  MOV R237, R71 ;  /* 0x0000004700ed7202 */ /* 0x000fe20000000f00 */
[----:B------:R-:W-:Y:S01]  /*3fb10*/  IMAD.MOV.U32 R236, RZ, RZ, R70 ;  /* 0x000000ffffec7224 */ /* 0x000fe200078e0046 */
[----:B------:R-:W-:Y:S04]  /*3fb20*/  LDS R68, [R61+UR7+0x43880] ;  /* 0x043880073d447984 */ /* 0x000fe80008000800 */
[----:B------:R-:W-:Y:S04]  /*3fb30*/  LDS R70, [R61+UR7+0x43c80] ;  /* 0x043c80073d467984 */ /* 0x000fe80008000800 */
[----:B-1----:R-:W4:Y:S04]  /*3fb40*/  LDL.LU.64 R102, [R1+0x27b0] ;  /* 0x0027b00001667983 */ /* 0x002f280000300a00 */
[----:B------:R-:W4:Y:S04]  /*3fb50*/  LDL.LU.64 R100, [R1+0x27a8] ;  /* 0x0027a80001647983 */ /* 0x000f280000300a00 */
[----:B------:R-:W3:Y:S04]  /*3fb60*/  LDL.LU.64 R114, [R1+0x27a0] ;  /* 0x0027a00001727983 */ /* 0x000ee80000300a00 */
[----:B------:R-:W3:Y:S04]  /*3fb70*/  LDL.LU.64 R112, [R1+0x2798] ;  /* 0x0027980001707983 */ /* 0x000ee80000300a00 */
        /* <DEDUP_REMOVED lines=22> */
[C---:B------:R-:W-:Y:S08]  /*3fce0*/  HMMA.1688.F32.TF32 R168, R224.reuse, R62, R168 ;  /* 0x0000003ee0a8723c */ /* 0x040ff000000810a8 */
[-C--:B------:R-:W-:Y:S08]  /*3fcf0*/  HMMA.1688.F32.TF32 R76, R224, R30.reuse, R76 ;  /* 0x0000001ee04c723c */ /* 0x080ff0000008104c */
[----:B--2---:R-:W-:-:S15]  /*3fd00*/  HMMA.1688.F32.TF32 R72, R228, R30, R72 ;  /* 0x0000001ee448723c */ /* 0x004fde0000081048 */
[----:B------:R-:W-:-:S04]  /*3fd10*/  NOP ;  /* 0x0000000000007918 */ /* 0x000fc80000000000 */
[----:B------:R-:W-:Y:S04]  /*3fd20*/  STL.64 [R1+0xc0], R72 ;  /* 0x0000c04801007387 */ /* 0x000fe80000100a00 */
[----:B------:R3:W-:Y:S01]  /*3fd30*/  STL.64 [R1+0xc8], R74 ;  /* 0x0000c84a01007387 */ /* 0x0007e20000100a00 */
[----:B----4-:R-:W-:Y:S08]  /*3fd40*/  HMMA.1688.F32.TF32 R100, R224, R66, R100 ;  /* 0x00000042e064723c */ /* 0x010ff00000081064 */
[----:B---3--:R-:W-:-:S15]  /*3fd50*/  HMMA.1688.F32.TF32 R72, R228, R26, R84 ;  /* 0x0000001ae448723c */ /* 0x008fde0000081054 */
[----:B------:R-:W-:-:S04]  /*3fd60*/  NOP ;  /* 0x0000000000007918 */ /* 0x000fc80000000000 */
[----:B------:R-:W-:Y:S04]  /*3fd70*/  STL.64 [R1+0x180], R72 ;  /* 0x0001804801007387 */ /* 0x000fe80000100a00 */
[----:B------:R1:W-:Y:S02]  /*3fd80*/  STL.64 [R1+0x188], R74 ;  /* 0x0001884a01007387 */ /* 0x0003e40000100a00 */
[C---:B-1----:R-:W-:Y:S08]  /*3fd90*/  HMMA.1688.F32.TF32 R72, R228.reuse, R14, R120 ;  /* 0x0000000ee448723c */ /* 0x042ff00000081078 */
[C---:B------:R-:W-:Y:S08]  /*3fda0*/  HMMA.1688.F32.TF32 R84, R228.reuse, R22, R88 ;  /* 0x00000016e454723c */ /* 0x040ff00000081058 */
[----:B------:R-:W-:Y:S03]  /*3fdb0*/  HMMA.1688.F32.TF32 R88, R228, R18, R92 ;  /* 0x00000012e458723c */ /* 0x000fe6000008105c */
[----:B------:R-:W-:Y:S01]  /*3fdc0*/  STL.64 [R1+0x210], R72 ;  /* 0x0002104801007387 */ /* 0x000fe20000100a00 */
[----:B------:R-:W-:-:S04]  /*3fdd0*/  IMAD.MOV.U32 R252, RZ, RZ, R75 ;  /* 0x000000fffffc7224 */ /* 0x000fc800078e004b */
[C---:B------:R-:W-:Y:S01]  /*3fde0*/  HMMA.1688.F32.TF32 R92, R228.reuse, R10, R96 ;  /* 0x0000000ae45c723c */ /* 0x040fe20000081060 */
[----:B------:R1:W-:Y:S07]  /*3fdf0*/  STL [R1+0x218], R74 ;  /* 0x0002184a01007387 */ /* 0x0003ee0000100800 */
[----:B-1----:R-:W-:Y:S01]  /*3fe00*/  HMMA.1688.F32.TF32 R72, R228, R6, R112 ;  /* 0x00000006e448723c */ /* 0x002fe20000081070 */
[----:B------:R-:W-:Y:S04]  /*3fe10*/  LDS R112, [R61+UR7+0x44000] ;  /* 0x044000073d707984 */ /* 0x000fe80008000800 */
[----:B------:R-:W-:Y:S06]  /*3fe20*/  LDS R114, [R61+UR7+0x44400] ;  /* 0x044400073d727984 */ /* 0x000fec0008000800 */
[----:B------:R-:W-:Y:S04]  /*3fe30*/  STL [R1+0x26e0], R92 ;  /* 0x0026e05c01007387 */ /* 0x000fe80000100800 */
[----:B------:R-:W-:Y:S04]  /*3fe40*/  STL [R1+0x26dc], R93 ;  /* 0x0026dc5d01007387 */ /* 0x000fe80000100800 */
[----:B------:R-:W-:Y:S04]  /*3fe50*/  STL [R1+0x26d8], R94 ;  /* 0x0026d85e01007387 */ /* 0x000fe80000100800 */
[----:B------:R1:W-:Y:S04]  /*3fe60*/  STL [R1+0x26d4], R95 ;  /* 0x0026d45f01007387 */ /* 0x0003e80000100800 */
[----:B------:R-:W-:Y:S04]  /*3fe70*/  STL [R1+0x26f0], R72 ;  /* 0x0026f04801007387 */ /* 0x000fe80000100800 */
[----:B------:R-:W-:Y:S04]  /*3fe80*/  STL [R1+0x26ec], R73 ;  /* 0x0026ec4901007387 */ /* 0x000fe80000100800 */
[----:B------:R-:W-:Y:S01]  /*3fe90*/  STL [R1+0x26e8], R74 ;  /* 0x0026e84a01007387 */ /* 0x000fe20000100800 */
[C---:B-1----:R-:W-:Y:S03]  /*3fea0*/  HMMA.1688.F32.TF32 R92, R224.reuse, R46, R192 ;  /* 0x0000002ee05c723c */ /* 0x042fe600000810c0 */
[----:B------:R1:W-:Y:S04]  /*3feb0*/  STL [R1+0x26e4], R75 ;  /* 0x0026e44b01007387 */ /* 0x0003e80000100800 */
[----:B------:R-:W-:Y:S01]  /*3fec0*/  LDSM.16.M88.4 R228, [R242+UR10+0x1e100] ;  /* 0x01e1000af2e4783b */ /* 0x000fe20008000200 */
[C---:B------:R-:W-:Y:S03]  /*3fed0*/  HMMA.1688.F32.TF32 R96, R224.reuse, R38, R132 ;  /* 0x00000026e060723c */ /* 0x040fe60000081084 */
[----:B------:R-:W-:Y:S04]  /*3fee0*/  LDS R113, [R240+UR7+0x44000] ;  /* 0x04400007f0717984 */ /* 0x000fe80008000800 */
[----:B------:R-:W-:Y:S01]  /*3fef0*/  LDS R115, [R240+UR7+0x44400] ;  /* 0x04440007f0737984 */ /* 0x000fe20008000800 */
[-C--:B-1----:R-:W-:Y:S03]  /*3ff00*/  HMMA.1688.F32.TF32 R72, R224, R54.reuse, R176 ;  /* 0x00000036e048723c */ /* 0x082fe600000810b0 */
        /* <DEDUP_REMOVED lines=9> */
[----:B------:R2:W-:Y:S01]  /*3ffa0*/  STL.64 [R1+0x208], R74 ;  /* 0x0002084a01007387 */ /* 0x0005e20000100a00 */
[----:B------:R-:W-:Y:S01]  /*3ffb0*/  HMMA.1688.F32.TF32 R52, R68, R54, R212 ;  /* 0x000000364434723c */ /* 0x000fe200000810d4 */
[----:B-1----:R-:W-:Y:S01]  /*3ffc0*/  IMAD.MOV.U32 R72, RZ, RZ, R92 ;  /* 0x000000ffff487224 */ /* 0x002fe200078e005c */
[----:B------:R-:W-:Y:S01]  /*3ffd0*/  MOV R73, R93 ;  /* 0x0000005d00497202 */ /* 0x000fe20000000f00 */
[----:B--2---:R-:W-:-:S02]  /*3ffe0*/  IMAD.MOV.U32 R74, RZ, RZ, R94 ;  /* 0x000000ffff4a7224 */ /* 0x004fc400078e005e */
[----:B------:R-:W-:-:S03]  /*3fff0*/  IMAD.MOV.U32 R75, RZ, RZ, R95 ;  /* 0x000000ffff4b7224 */ /* 0x000fc600078e005f */
[----:B------:R-:W-:Y:S11]  /*40000*/  HMMA.1688.F32.TF32 R92, R224, R42, R124 ;  /* 0x0000002ae05c723c */ /* 0x000ff6000008107c */
[----:B------:R-:W-:Y:S01]  /*40010*/  IMAD.MOV.U32 R215, RZ, RZ, R52 ;  /* 0x000000ffffd77224 */ /* 0x000fe200078e0034 */
[----:B------:R-:W-:Y:S01]  /*40020*/  MOV R214, R53 ;  /* 0x0000003500d67202 */ /* 0x000fe20000000f00 */
[----:B------:R-:W-:-:S02]  /*40030*/  IMAD.MOV.U32 R213, RZ, RZ, R54 ;  /* 0x000000ffffd57224 */ /* 0x000fc400078e0036 */
[----:B------:R-:W-:Y:S02]  /*40040*/  IMAD.MOV.U32 R212, RZ, RZ, R55 ;  /* 0x000000ffffd47224 */ /* 0x000fe400078e0037 */
[----:B------:R-:W-:Y:S01]  /*40050*/  HMMA.1688.F32.TF32 R52, R68, R34, R80 ;  /* 0x000000224434723c */ /* 0x000fe20000081050 */
[----:B------:R-:W-:Y:S02]  /*40060*/  MOV R168, R76 ;  /* 0x0000004c00a87202 */ /* 0x000fe40000000f00 */
        /* <DEDUP_REMOVED lines=8> */
[----:B------:R-:W-:Y:S01]  /*400f0*/  HMMA.1688.F32.TF32 R96, R224, R34, R188 ;  /* 0x00000022e060723c */ /* 0x000fe200000810bc */
[----:B------:R-:W-:Y:S01]  /*40100*/  IMAD.MOV.U32 R169, RZ, RZ, R77 ;  /* 0x000000ffffa97224 */ /* 0x000fe200078e004d */
[----:B------:R-:W-:Y:S01]  /*40110*/  MOV R171, R79 ;  /* 0x0000004f00ab7202 */ /* 0x000fe20000000f00 */
[----:B------:R-:W-:-:S05]  /*40120*/  IMAD.MOV.U32 R170, RZ, RZ, R78 ;  /* 0x000000ffffaa7224 */ /* 0x000fca00078e004e */
[C---:B------:R-:W-:Y:S08]  /*40130*/  HMMA.1688.F32.TF32 R76, R224.reuse, R6, R152 ;  /* 0x00000006e04c723c */ /* 0x040ff00000081098 */
[----:B------:R-:W-:Y:S03]  /*40140*/  HMMA.1688.F32.TF32 R108, R224, R58, R108 ;  /* 0x0000003ae06c723c */ /* 0x000fe6000008106c */
[----:B------:R-:W-:Y:S01]  /*40150*/  IMAD.MOV.U32 R100, RZ, RZ, R96 ;  /* 0x000000ffff647224 */ /* 0x000fe200078e0060 */
[----:B------:R-:W-:Y:S01]  /*40160*/  MOV R101, R97 ;  /* 0x0000006100657202 */ /* 0x000fe20000000f00 */
[----:B------:R-:W-:-:S02]  /*40170*/  IMAD.MOV.U32 R102, RZ, RZ, R98 ;  /* 0x000000ffff667224 */ /* 0x000fc400078e0062 */
[----:B------:R-:W-:Y:S01]  /*40180*/  IMAD.MOV.U32 R103, RZ, RZ, R99 ;  /* 0x000000ffff677224 */ /* 0x000fe200078e0063 */
[C---:B------:R-:W-:Y:S01]  /*40190*/  HMMA.1688.F32.TF32 R164, R68.reuse, R58, R164 ;  /* 0x0000003a44a4723c */ /* 0x040fe200000810a4 */
[----:B------:R-:W1:Y:S07]  /*401a0*/  LDSM.16.M88.4 R56, [R242+UR10+0x2100] ;  /* 0x0021000af238783b */ /* 0x000e6e0008000200 */
[----:B------:R-:W-:Y:S01]  /*401b0*/  HMMA.1688.F32.TF32 R96, R68, R50, R172 ;  /* 0x000000324460723c */ /* 0x000fe200000810ac */
[----:B------:R-:W-:Y:S01]  /*401c0*/  MOV R175, R52 ;  /* 0x0000003400af7202 */ /* 0x000fe20000000f00 */
[----:B------:R-:W-:Y:S01]  /*401d0*/  IMAD.MOV.U32 R174, RZ, RZ, R53 ;  /* 0x000000ffffae7224 */ /* 0x000fe200078e0035 */
[----:B------:R-:W-:Y:S01]  /*401e0*/  MOV R172, R55 ;  /* 0x0000003700ac7202 */ /* 0x000fe20000000f00 */
[----:B------:R-:W-:-:S02]  /*401f0*/  IMAD.MOV.U32 R173, RZ, RZ, R54 ;  /* 0x000000ffffad7224 */ /* 0x000fc400078e0036 */
[----:B------:R-:W2:Y:S02]  /*40200*/  LDSM.16.M88.4 R52, [R242+UR10+0x4100] ;  /* 0x0041000af234783b */ /* 0x000ea40008000200 */
[----:B------:R-:W-:Y:S02]  /*40210*/  HMMA.1688.F32.TF32 R116, R224, R50, R116 ;  /* 0x00000032e074723c */ /* 0x000fe40000081074 */
[----:B------:R-:W3:Y:S01]  /*40220*/  LDSM.16.M88.4 R48, [R242+UR10+0x6100] ;  /* 0x0061000af230783b */ /* 0x000ee20008000200 */
[----:B------:R-:W-:-:S05]  /*40230*/  IMAD.MOV.U32 R152, RZ, RZ, R36 ;  /* 0x000000ffff987224 */ /* 0x000fca00078e0024 */
[----:B------:R-:W-:Y:S01]  /*40240*/  HMMA.1688.F32.TF32 R132, R224, R26, R136 ;  /* 0x0000001ae084723c */ /* 0x000fe20000081088 */
[----:B------:R-:W-:Y:S01]  /*40250*/  IMAD.MOV.U32 R153, RZ, RZ, R33 ;  /* 0x000000ffff997224 */ /* 0x000fe200078e0021 */
[----:B------:R-:W-:-:S06]  /*40260*/  MOV R154, R32 ;  /* 0x00000020009a7202 */ /* 0x000fcc0000000f00 */
[C---:B------:R-:W-:Y:S01]  /*40270*/  HMMA.1688.F32.TF32 R140, R224.reuse, R18, R140 ;  /* 0x00000012e08c723c */ /* 0x040fe2000008108c */
[----:B------:R-:W-:Y:S07]  /*40280*/  LDSM.16.M88.4 R32, [R242+UR10+0xe100] ;  /* 0x00e1000af220783b */ /* 0x000fee0008000200 */
[C---:B------:R-:W-:Y:S08]  /*40290*/  HMMA.1688.F32.TF32 R136, R224.reuse, R22, R180 ;  /* 0x00000016e088723c */ /* 0x040ff000000810b4 */
[C---:B------:R-:W-:Y:S08]  /*402a0*/  HMMA.1688.F32.TF32 R144, R224.reuse, R14, R144 ;  /* 0x0000000ee090723c */ /* 0x040ff00000081090 */
[----:B------:R-:W-:Y:S01]  /*402b0*/  HMMA.1688.F32.TF32 R148, R224, R10, R148 ;  /* 0x0000000ae094723c */ /* 0x000fe20000081094 */
[----:B------:R-:W-:Y:S01]  /*402c0*/  IMAD.MOV.U32 R227, RZ, RZ, R76 ;  /* 0x000000ffffe37224 */ /* 0x000fe200078e004c */
[----:B------:R-:W-:Y:S01]  /*402d0*/  MOV R225, R78 ;  /* 0x0000004e00e17202 */ /* 0x000fe20000000f00 */
[----:B------:R-:W-:-:S02]  /*402e0*/  IMAD.MOV.U32 R226, RZ, RZ, R77 ;  /* 0x000000ffffe27224 */ /* 0x000fc400078e004d */
[----:B------:R-:W-:-:S03]  /*402f0*/  IMAD.MOV.U32 R224, RZ, RZ, R79 ;  /* 0x000000ffffe07224 */ /* 0x000fc600078e004f */
[----:B------:R-:W-:Y:S01]  /*40300*/  HMMA.1688.F32.TF32 R176, R68, R46, R216 ;  /* 0x0000002e44b0723c */ /* 0x000fe200000810d8 */
[----:B------:R-:W4:Y:S01]  /*40310*/  LDSM.16.M88.4 R44, [R242+UR10+0x8100] ;  /* 0x0081000af22c783b */ /* 0x000f220008000200 */
[----:B------:R-:W-:-:S06]  /*40320*/  IMAD.MOV.U32 R155, RZ, RZ, R29 ;  /* 0x000000ffff9b7224 */ /* 0x000fcc00078e001d */
[----:B------:R-:W-:Y:S01]  /*40330*/  HMMA.1688.F32.TF32 R76, R68, R42, R104 ;  /* 0x0000002a444c723c */ /* 0x000fe20000081068 */
[----:B------:R-:W1:Y:S01]  /*40340*/  LDSM.16.M88.4 R40, [R242+UR10+0xa100] ;  /* 0x00a1000af228783b */ /* 0x000e620008000200 */
[----:B------:R-:W-:-:S06]  /*40350*/  IMAD.MOV.U32 R180, RZ, RZ, R28 ;  /* 0x000000ffffb47224 */ /* 0x000fcc00078e001c */
[----:B------:R-:W-:Y:S01]  /*40360*/  HMMA.1688.F32.TF32 R120, R68, R38, R184 ;  /* 0x000000264478723c */ /* 0x000fe200000810b8 */
[----:B------:R-:W-:Y:S01]  /*40370*/  LDSM.16.M88.4 R36, [R242+UR10+0xc100] ;  /* 0x00c1000af224783b */ /* 0x000fe20008000200 */
[----:B------:R-:W-:Y:S01]  /*40380*/  MOV R181, R25 ;  /* 0x0000001900b57202 */ /* 0x000fe20000000f00 */
[----:B------:R-:W-:-:S05]  /*40390*/  IMAD.MOV.U32 R182, RZ, RZ, R24 ;  /* 0x000000ffffb67224 */ /* 0x000fca00078e0018 */
[C---:B------:R-:W-:Y:S01]  /*403a0*/  HMMA.1688.F32.TF32 R156, R68.reuse, R66, R156 ;  /* 0x00000042449c723c */ /* 0x040fe2000008109c */
[----:B------:R-:W-:Y:S04]  /*403b0*/  LDS R66, [R241+UR7+0x44400] ;  /* 0x04440007f1427984 */ /* 0x000fe80008000800 */
[----:B------:R-:W1:Y:S03]  /*403c0*/  LDS R67, [R243+UR7+0x44400] ;  /* 0x04440007f3437984 */ /* 0x000e660008000800 */
[----:B------:R-:W-:Y:S01]  /*403d0*/  HMMA.1688.F32.TF32 R160, R68, R62, R160 ;  /* 0x0000003e44a0723c */ /* 0x000fe200000810a0 */
[----:B------:R-:W1:Y:S01]  /*403e0*/  LDSM.16.M88.4 R60, [R242+UR10+0x100] ;  /* 0x0001000af23c783b */ /* 0x000e620008000200 */
[----:B------:R-:W-:Y:S01]  /*403f0*/  IMAD.MOV.U32 R183, RZ, RZ, R21 ;  /* 0x000000ffffb77224 */ /* 0x000fe200078e0015 */
[----:B------:R-:W-:-:S05]  /*40400*/  MOV R216, R20 ;  /* 0x0000001400d87202 */ /* 0x000fca0000000f00 */
[----:B------:R-:W-:Y:S01]  /*40410*/  HMMA.1688.F32.TF32 R188, R68, R30, R128 ;  /* 0x0000001e44bc723c */ /* 0x000fe20000081080 */
[----:B------:R-:W1:Y:S01]  /*40420*/  LDSM.16.M88.4 R28, [R242+UR10+0x10100] ;  /* 0x0101000af21c783b */ /* 0x000e620008000200 */
[----:B------:R-:W-:Y:S02]  /*40430*/  IMAD.MOV.U32 R217, RZ, RZ, R17 ;  /* 0x000000ffffd97224 */ /* 0x000fe400078e0011 */
[----:B------:R-:W-:-:S04]  /*40440*/  IMAD.MOV.U32 R218, RZ, RZ, R16 ;  /* 0x000000ffffda7224 */ /* 0x000fc800078e0010 */
[----:B------:R-:W-:Y:S01]  /*40450*/  HMMA.1688.F32.TF32 R192, R68, R26, R220 ;  /* 0x0000001a44c0723c */ /* 0x000fe200000810dc */
[----:B------:R-:W1:Y:S01]  /*40460*/  LDSM.16.M88.4 R24, [R242+UR10+0x12100] ;  /* 0x0121000af218783b */ /* 0x000e620008000200 */
[----:B------:R-:W-:Y:S01]  /*40470*/  MOV R219, R13 ;  /* 0x0000000d00db7202 */ /* 0x000fe20000000f00 */
[----:B------:R-:W-:-:S05]  /*40480*/  IMAD.MOV.U32 R104, RZ, RZ, R12 ;  /* 0x000000ffff687224 */ /* 0x000fca00078e000c */
[----:B------:R-:W-:Y:S01]  /*40490*/  HMMA.1688.F32.TF32 R196, R68, R22, R196 ;  /* 0x0000001644c4723c */ /* 0x000fe200000810c4 */
[----:B------:R-:W1:Y:S01]  /*404a0*/  LDSM.16.M88.4 R20, [R242+UR10+0x14100] ;  /* 0x0141000af214783b */ /* 0x000e620008000200 */
[----:B------:R-:W-:Y:S01]  /*404b0*/  IMAD.MOV.U32 R105, RZ, RZ, R9 ;  /* 0x000000ffff697224 */ /* 0x000fe200078e0009 */
[----:B------:R-:W-:-:S05]  /*404c0*/  MOV R106, R8 ;  /* 0x00000008006a7202 */ /* 0x000fca0000000f00 */
[----:B------:R-:W-:Y:S01]  /*404d0*/  HMMA.1688.F32.TF32 R200, R68, R18, R200 ;  /* 0x0000001244c8723c */ /* 0x000fe200000810c8 */
[----:B------:R-:W2:Y:S01]  /*404e0*/  LDSM.16.M88.4 R16, [R242+UR10+0x16100] ;  /* 0x0161000af210783b */ /* 0x000ea20008000200 */
[----:B------:R-:W-:Y:S02]  /*404f0*/  IMAD.MOV.U32 R107, RZ, RZ, R5 ;  /* 0x000000ffff6b7224 */ /* 0x000fe400078e0005 */
[----:B------:R-:W-:-:S04]  /*40500*/  IMAD.MOV.U32 R184, RZ, RZ, R4 ;  /* 0x000000ffffb87224 */ /* 0x000fc800078e0004 */
[C---:B------:R-:W-:Y:S01]  /*40510*/  HMMA.1688.F32.TF32 R204, R68.reuse, R14, R204 ;  /* 0x0000000e44cc723c */ /* 0x040fe200000810cc */
[----:B------:R-:W3:Y:S07]  /*40520*/  LDSM.16.M88.4 R12, [R242+UR10+0x18100] ;  /* 0x0181000af20c783b */ /* 0x000eee0008000200 */
[C---:B------:R-:W-:Y:S01]  /*40530*/  HMMA.1688.F32.TF32 R208, R68.reuse, R10, R208 ;  /* 0x0000000a44d0723c */ /* 0x040fe200000810d0 */
[----:B------:R-:W4:Y:S07]  /*40540*/  LDSM.16.M88.4 R8, [R242+UR10+0x1a100] ;  /* 0x01a1000af208783b */ /* 0x000f2e0008000200 */
[----:B------:R-:W-:Y:S01]  /*40550*/  HMMA.1688.F32.TF32 R232, R68, R6, R232 ;  /* 0x0000000644e8723c */ /* 0x000fe200000810e8 */
[----:B------:R-:W4:Y:S04]  /*40560*/  LDSM.16.M88.4 R4, [R242+UR10+0x1c100] ;  /* 0x01c1000af204783b */ /* 0x000f280008000200 */
[----:B------:R2:W-:Y:S04]  /*40570*/  STL [R1+0x26d0], R163 ;  /* 0x0026d0a301007387 */ /* 0x0005e80000100800 */
[----:B-1----:R-:W-:Y:S04]  /*40580*/  STL [R1+0x2658], R58 ;  /* 0x0026583a01007387 */ /* 0x002fe80000100800 */
[----:B------:R-:W-:Y:S04]  /*40590*/  STL [R1+0x2654], R59 ;  /* 0x0026543b01007387 */ /* 0x000fe80000100800 */
[----:B--2---:R-:W-:Y:S04]  /*405a0*/  STL [R1+0x264c], R54 ;  /* 0x00264c3601007387 */ /* 0x004fe80000100800 */
[----:B------:R-:W-:Y:S01]  /*405b0*/  STL [R1+0x2648], R55 ;  /* 0x0026483701007387 */ /* 0x000fe20000100800 */
[----:B------:R-:W-:-:S03]  /*405c0*/  MOV R185, R3 ;  /* 0x0000000300b97202 */ /* 0x000fc60000000f00 */
[----:B---3--:R-:W-:Y:S01]  /*405d0*/  STL [R1+0x2644], R50 ;  /* 0x0026443201007387 */ /* 0x008fe20000100800 */
[----:B------:R-:W-:-:S03]  /*405e0*/  IMAD.MOV.U32 R186, RZ, RZ, R2 ;  /* 0x000000ffffba7224 */ /* 0x000fc600078e0002 */
[----:B------:R-:W-:Y:S01]  /*405f0*/  STL [R1+0x2640], R51 ;  /* 0x0026403301007387 */ /* 0x000fe20000100800 */
[----:B------:R-:W-:-:S03]  /*40600*/  IMAD.MOV.U32 R187, RZ, RZ, R0 ;  /* 0x000000ffffbb7224 */ /* 0x000fc600078e0000 */
[----:B----4-:R-:W-:Y:S04]  /*40610*/  STL [R1+0x265c], R46 ;  /* 0x00265c2e01007387 */ /* 0x010fe80000100800 */
[----:B------:R-:W-:Y:S04]  /*40620*/  STL [R1+0x2650], R47 ;  /* 0x0026502f01007387 */ /* 0x000fe80000100800 */
[----:B------:R-:W-:Y:S01]  /*40630*/  STL [R1+0x2664], R42 ;  /* 0x0026642a01007387 */ /* 0x000fe20000100800 */
[C---:B------:R-:W-:Y:S03]  /*40640*/  HMMA.1688.F32.TF32 R104, R64.reuse, R56, R104 ;  /* 0x000000384068723c */ /* 0x040fe60000081068 */
[----:B------:R-:W-:Y:S04]  /*40650*/  STL [R1+0x2660], R43 ;  /* 0x0026602b01007387 */ /* 0x000fe80000100800 */
[----:B------:R-:W-:Y:S01]  /*40660*/  STL [R1+0x266c], R38 ;  /* 0x00266c2601007387 */ /* 0x000fe20000100800 */
[C---:B------:R-:W-:Y:S03]  /*40670*/  HMMA.1688.F32.TF32 R68, R64.reuse, R60, R184 ;  /* 0x0000003c4044723c */ /* 0x040fe600000810b8 */
[----:B------:R-:W-:Y:S04]  /*40680*/  STL [R1+0x2668], R39 ;  /* 0x0026682701007387 */ /* 0x000fe80000100800 */
[----:B------:R-:W-:Y:S01]  /*40690*/  STL [R1+0x2674], R34 ;  /* 0x0026742201007387 */ /* 0x000fe20000100800 */
[----:B------:R-:W-:Y:S03]  /*406a0*/  HMMA.1688.F32.TF32 R80, R64, R52, R216 ;  /* 0x000000344050723c */ /* 0x000fe600000810d8 */
        /* <DEDUP_REMOVED lines=21> */
[----:B------:R-:W-:Y:S01]  /*40800*/  STL.64 [R1+0xa0], R104 ;  /* 0x0000a06801007387 */ /* 0x000fe20000100a00 */
[----:B------:R-:W-:-:S03]  /*40810*/  IMAD.MOV.U32 R2, RZ, RZ, R70 ;  /* 0x000000ffff027224 */ /* 0x000fc600078e0046 */
[----:B------:R-:W-:Y:S01]  /*40820*/  STL.64 [R1+0xa8], R106 ;  /* 0x0000a86a01007387 */ /* 0x000fe20000100a00 */
[----:B------:R-:W-:Y:S03]  /*40830*/  HMMA.1688.F32.TF32 R68, R64, R48, R180 ;  /* 0x000000304044723c */ /* 0x000fe600000810b4 */
[----:B------:R2:W-:Y:S04]  /*40840*/  STL.64 [R1+0x90], R80 ;  /* 0x0000905001007387 */ /* 0x0005e80000100a00 */
[----:B------:R3:W-:Y:S04]  /*40850*/  STL.64 [R1+0x98], R82 ;  /* 0x0000985201007387 */ /* 0x0007e80000100a00 */
[----:B------:R-:W4:Y:S04]  /*40860*/  LDL.LU R180, [R1+0x60] ;  /* 0x0000600001b47983 */ /* 0x000f280000300800 */
[----:B------:R-:W4:Y:S04]  /*40870*/  LDL.LU R181, [R1+0x64] ;  /* 0x0000640001b57983 */ /* 0x000f280000300800 */
[----:B------:R-:W4:Y:S04]  /*40880*/  LDL.LU R182, [R1+0x68] ;  /* 0x0000680001b67983 */ /* 0x000f280000300800 */
[----:B------:R-:W4:Y:S01]  /*40890*/  LDL.LU R183, [R1+0x6c] ;  /* 0x00006c0001b77983 */ /* 0x000f220000300800 */
[----:B-1----:R-:W-:Y:S01]  /*408a0*/  IMAD.MOV.U32 R15, RZ, RZ, R69 ;  /* 0x000000ffff0f7224 */ /* 0x002fe200078e0045 */
[----:B------:R-:W-:Y:S01]  /*408b0*/  MOV R18, R70 ;  /* 0x0000004600127202 */ /* 0x000fe20000000f00 */
[----:B------:R-:W-:-:S02]  /*408c0*/  IMAD.MOV.U32 R14, RZ, RZ, R68 ;  /* 0x000000ffff0e7224 */ /* 0x000fc400078e0044 */
[----:B------:R-:W-:Y:S01]  /*408d0*/  IMAD.MOV.U32 R19, RZ, RZ, R71 ;  /* 0x000000ffff137224 */ /* 0x000fe200078e0047 */
[----:B------:R-:W-:Y:S04]  /*408e0*/  STL [R1+0x26b4], R15 ;  /* 0x0026b40f01007387 */ /* 0x000fe80000100800 */
[----:B------:R-:W-:Y:S04]  /*408f0*/  STL [R1+0x26b0], R14 ;  /* 0x0026b00e01007387 */ /* 0x000fe80000100800 */
[----:B------:R1:W-:Y:S04]  /*40900*/  STL [R1+0x26ac], R18 ;  /* 0x0026ac1201007387 */ /* 0x0003e80000100800 */
[----:B------:R1:W-:Y:S04]  /*40910*/  STL [R1+0x26a8], R19 ;  /* 0x0026a81301007387 */ /* 0x0003e80000100800 */
[----:B--2---:R-:W2:Y:S04]  /*40920*/  LDL.LU R80, [R1+0x50] ;  /* 0x0000500001507983 */ /* 0x004ea80000300800 */
[----:B------:R-:W2:Y:S04]  /*40930*/  LDL.LU R81, [R1+0x54] ;  /* 0x0000540001517983 */ /* 0x000ea80000300800 */
[----:B---3--:R-:W2:Y:S04]  /*40940*/  LDL.LU R82, [R1+0x58] ;  /* 0x0000580001527983 */ /* 0x008ea80000300800 */
        /* <DEDUP_REMOVED lines=9> */
[----:B------:R-:W-:Y:S03]  /*409e0*/  HMMA.1688.F32.TF32 R68, R64, R44, R152 ;  /* 0x0000002c4044723c */ /* 0x000fe60000081098 */
        /* <DEDUP_REMOVED lines=8> */
[----:B------:R-:W-:Y:S01]  /*40a70*/  IMAD.MOV.U32 R27, RZ, RZ, R71 ;  /* 0x000000ffff1b7224 */ /* 0x000fe200078e0047 */
[----:B------:R-:W-:Y:S01]  /*40a80*/  MOV R23, R69 ;  /* 0x0000004500177202 */ /* 0x000fe20000000f00 */
[----:B------:R-:W-:-:S02]  /*40a90*/  IMAD.MOV.U32 R26, RZ, RZ, R70 ;  /* 0x000000ffff1a7224 */ /* 0x000fc400078e0046 */
[----:B------:R-:W-:Y:S01]  /*40aa0*/  IMAD.MOV.U32 R22, RZ, RZ, R68 ;  /* 0x000000ffff167224 */ /* 0x000fe200078e0044 */
[----:B------:R-:W-:Y:S04]  /*40ab0*/  STL [R1+0x26c4], R27 ;  /* 0x0026c41b01007387 */ /* 0x000fe80000100800 */
[----:B------:R-:W-:Y:S04]  /*40ac0*/  STL [R1+0x26c0], R26 ;  /* 0x0026c01a01007387 */ /* 0x000fe80000100800 */
[----:B------:R1:W-:Y:S04]  /*40ad0*/  STL [R1+0x26bc], R23 ;  /* 0x0026bc1701007387 */ /* 0x0003e80000100800 */
[----:B------:R1:W-:Y:S01]  /*40ae0*/  STL [R1+0x26b8], R22 ;  /* 0x0026b81601007387 */ /* 0x0003e20000100800 */
[----:B----4-:R-:W-:Y:S03]  /*40af0*/  HMMA.1688.F32.TF32 R68, R64, R40, R180 ;  /* 0x000000284044723c */ /* 0x010fe600000810b4 */
[----:B------:R-:W4:Y:S04]  /*40b00*/  LDL.LU R180, [R1] ;  /* 0x0000000001b47983 */ /* 0x000f280000300800 */
[----:B------:R-:W4:Y:S04]  /*40b10*/  LDL.LU R181, [R1+0x4] ;  /* 0x0000040001b57983 */ /* 0x000f280000300800 */
[----:B------:R-:W4:Y:S04]  /*40b20*/  LDL.LU R182, [R1+0x8] ;  /* 0x0000080001b67983 */ /* 0x000f280000300800 */
[----:B------:R-:W4:Y:S04]  /*40b30*/  LDL.LU R183, [R1+0xc] ;  /* 0x00000c0001b77983 */ /* 0x000f280000300800 */
[----:B------:R-:W-:Y:S01]  /*40b40*/  MOV R30, R68 ;  /* 0x00000044001e7202 */ /* 0x000fe20000000f00 */
[----:B------:R-:W-:Y:S01]  /*40b50*/  IMAD.MOV.U32 R31, RZ, RZ, R69 ;  /* 0x000000ffff1f7224 */ /* 0x000fe200078e0045 */
[----:B------:R-:W-:Y:S01]  /*40b60*/  MOV R35, R71 ;  /* 0x0000004700237202 */ /* 0x000fe20000000f00 */
[----:B------:R-:W-:-:S02]  /*40b70*/  IMAD.MOV.U32 R34, RZ, RZ, R70 ;  /* 0x000000ffff227224 */ /* 0x000fc400078e0046 */
[----:B--2---:R-:W-:-:S15]  /*40b80*/  HMMA.1688.F32.TF32 R68, R64, R36, R80 ;  /* 0x000000244044723c */ /* 0x004fde0000081050 */
[----:B------:R-:W-:-:S04]  /*40b90*/  NOP ;  /* 0x0000000000007918 */ /* 0x000fc80000000000 */
[----:B------:R-:W-:Y:S01]  /*40ba0*/  IMAD.MOV.U32 R38, RZ, RZ, R68 ;  /* 0x000000ffff267224 */ /* 0x000fe200078e0044 */
[----:B------:R-:W-:Y:S01]  /*40bb0*/  MOV R42, R70 ;  /* 0x00000046002a7202 */ /* 0x000fe20000000f00 */
[----:B------:R-:W-:Y:S02]  /*40bc0*/  IMAD.MOV.U32 R39, RZ, RZ, R69 ;  /* 0x000000ffff277224 */ /* 0x000fe400078e0045 */
[----:B------:R-:W-:Y:S02]  /*40bd0*/  IMAD.MOV.U32 R43, RZ, RZ, R71 ;  /* 0x000000ffff2b7224 */ /* 0x000fe400078e0047 */
[----:B---3--:R-:W-:-:S15]  /*40be0*/  HMMA.1688.F32.TF32 R68, R64, R32, R184 ;  /* 0x000000204044723c */ /* 0x008fde00000810b8 */
        /* <DEDUP_REMOVED lines=11> */
[----:B------:R-:W-:Y:S01]  /*40ca0*/  HMMA.1688.F32.TF32 R68, R64, R24, R216 ;  /* 0x000000184044723c */ /* 0x000fe200000810d8 */
[----:B------:R1:W-:Y:S04]  /*40cb0*/  STL [R1+0x26cc], R31 ;  /* 0x0026cc1f01007387 */ /* 0x0003e80000100800 */
[----:B------:R2:W-:Y:S04]  /*40cc0*/  STL [R1+0x26c8], R30 ;  /* 0x0026c81e01007387 */ /* 0x0005e80000100800 */
[----:B------:R-:W3:Y:S04]  /*40cd0*/  LDL.LU R184, [R1+0x1a0] ;  /* 0x0001a00001b87983 */ /* 0x000ee80000300800 */
[----:B------:R-:W3:Y:S04]  /*40ce0*/  LDL.LU R185, [R1+0x1a4] ;  /* 0x0001a40001b97983 */ /* 0x000ee80000300800 */
[----:B------:R-:W3:Y:S02]  /*40cf0*/  LDL.LU R186, [R1+0x1a8] ;  /* 0x0001a80001ba7983 */ /* 0x000ee40000300800 */
[----:B------:R-:W-:Y:S01]  /*40d00*/  IMAD.MOV.U32 R23, RZ, RZ, R68 ;  /* 0x000000ffff177224 */ /* 0x000fe200078e0044 */
[----:B------:R-:W-:Y:S01]  /*40d10*/  MOV R15, R70 ;  /* 0x00000046000f7202 */ /* 0x000fe20000000f00 */
[----:B------:R-:W-:Y:S01]  /*40d20*/  IMAD.MOV.U32 R22, RZ, RZ, R69 ;  /* 0x000000ffff167224 */ /* 0x000fe200078e0045 */
[----:B------:R-:W3:Y:S01]  /*40d30*/  LDL.LU R187, [R1+0x1ac] ;  /* 0x0001ac0001bb7983 */ /* 0x000ee20000300800 */
[----:B------:R-:W-:-:S02]  /*40d40*/  IMAD.MOV.U32 R14, RZ, RZ, R71 ;  /* 0x000000ffff0e7224 */ /* 0x000fc400078e0047 */
[----:B------:R-:W-:Y:S01]  /*40d50*/  HMMA.1688.F32.TF32 R68, R64, R20, R152 ;  /* 0x000000144044723c */ /* 0x000fe20000081098 */
[----:B------:R-:W3:Y:S01]  /*40d60*/  LDL.LU R152, [R1+0x190] ;  /* 0x0001900001987983 */ /* 0x000ee20000300800 */
[----:B------:R-:W-:Y:S01]  /*40d70*/  MOV R154, R236 ;  /* 0x000000ec009a7202 */ /* 0x000fe20000000f00 */
[----:B------:R-:W-:Y:S02]  /*40d80*/  IMAD.MOV.U32 R155, RZ, RZ, R237 ;  /* 0x000000ffff9b7224 */ /* 0x000fe400078e00ed */
[----:B------:R-:W3:Y:S01]  /*40d90*/  LDL.LU R153, [R1+0x194] ;  /* 0x0001940001997983 */ /* 0x000ee20000300800 */
[----:B------:R-:W-:Y:S01]  /*40da0*/  MOV R104, R244 ;  /* 0x000000f400687202 */ /* 0x000fe20000000f00 */
[----:B------:R-:W-:Y:S02]  /*40db0*/  IMAD.MOV.U32 R105, RZ, RZ, R245 ;  /* 0x000000ffff697224 */ /* 0x000fe400078e00f5 */
[----:B------:R-:W3:Y:S01]  /*40dc0*/  LDL.LU R236, [R1+0x2740] ;  /* 0x0027400001ec7983 */ /* 0x000ee20000300800 */
[----:B------:R-:W-:-:S03]  /*40dd0*/  IMAD.MOV.U32 R106, RZ, RZ, R246 ;  /* 0x000000ffff6a7224 */ /* 0x000fc600078e00f6 */
[----:B------:R-:W3:Y:S01]  /*40de0*/  LDL.LU R237, [R1+0x273c] ;  /* 0x00273c0001ed7983 */ /* 0x000ee20000300800 */
[----:B------:R-:W-:-:S03]  /*40df0*/  MOV R107, R248 ;  /* 0x000000f8006b7202 */ /* 0x000fc60000000f00 */
[----:B------:R-:W3:Y:S02]  /*40e00*/  LDL.LU R244, [R1+0x2738] ;  /* 0x0027380001f47983 */ /* 0x000ee40000300800 */
[----:B-1----:R-:W-:Y:S01]  /*40e10*/  IMAD.MOV.U32 R31, RZ, RZ, R68 ;  /* 0x000000ffff1f7224 */ /* 0x002fe200078e0044 */
[----:B--2---:R-:W-:Y:S01]  /*40e20*/  MOV R30, R69 ;  /* 0x00000045001e7202 */ /* 0x004fe20000000f00 */
[----:B------:R-:W-:Y:S01]  /*40e30*/  IMAD.MOV.U32 R27, RZ, RZ, R70 ;  /* 0x000000ffff1b7224 */ /* 0x000fe200078e0046 */
[----:B------:R-:W2:Y:S01]  /*40e40*/  LDL.LU R245, [R1+0x2734] ;  /* 0x0027340001f57983 */ /* 0x000ea20000300800 */
[----:B------:R-:W-:-:S03]  /*40e50*/  IMAD.MOV.U32 R26, RZ, RZ, R71 ;  /* 0x000000ffff1a7224 */ /* 0x000fc600078e0047 */
[----:B------:R-:W2:Y:S04]  /*40e60*/  LDL.LU R246, [R1+0x2730] ;  /* 0x0027300001f67983 */ /* 0x000ea80000300800 */
[----:B------:R-:W2:Y:S01]  /*40e70*/  LDL.LU R248, [R1+0x272c] ;  /* 0x00272c0001f87983 */ /* 0x000ea20000300800 */
[----:B------:R-:W-:Y:S01]  /*40e80*/  IMAD.MOV.U32 R216, RZ, RZ, R238 ;  /* 0x000000ffffd87224 */ /* 0x000fe200078e00ee */
[----:B------:R-:W-:Y:S01]  /*40e90*/  MOV R217, R239 ;  /* 0x000000ef00d97202 */ /* 0x000fe20000000f00 */
[----:B----4-:R-:W-:Y:S01]  /*40ea0*/  HMMA.1688.F32.TF32 R68, R64, R16, R180 ;  /* 0x000000104044723c */ /* 0x010fe200000810b4 */
[----:B------:R-:W-:Y:S01]  /*40eb0*/  IMAD.MOV.U32 R180, RZ, RZ, R249 ;  /* 0x000000ffffb47224 */ /* 0x000fe200078e00f9 */
[----:B------:R-:W-:Y:S01]  /*40ec0*/  MOV R182, R251 ;  /* 0x000000fb00b67202 */ /* 0x000fe20000000f00 */
[----:B------:R-:W2:Y:S01]  /*40ed0*/  LDL.LU R249, [R1+0x2728] ;  /* 0x0027280001f97983 */ /* 0x000ea20000300800 */
[----:B------:R-:W-:-:S03]  /*40ee0*/  IMAD.MOV.U32 R181, RZ, RZ, R250 ;  /* 0x000000ffffb57224 */ /* 0x000fc600078e00fa */
[----:B------:R-:W2:Y:S01]  /*40ef0*/  LDL.LU R250, [R1+0x2724] ;  /* 0x0027240001fa7983 */ /* 0x000ea20000300800 */
[----:B------:R-:W-:-:S03]  /*40f00*/  IMAD.MOV.U32 R183, RZ, RZ, R247 ;  /* 0x000000ffffb77224 */ /* 0x000fc600078e00f7 */
[----:B------:R-:W2:Y:S04]  /*40f10*/  LDL.LU R251, [R1+0x2720] ;  /* 0x0027200001fb7983 */ /* 0x000ea80000300800 */
[----:B------:R-:W4:Y:S04]  /*40f20*/  LDL.LU R247, [R1+0x271c] ;  /* 0x00271c0001f77983 */ /* 0x000f280000300800 */
[----:B------:R-:W4:Y:S04]  /*40f30*/  LDL.LU R238, [R1+0x2718] ;  /* 0x0027180001ee7983 */ /* 0x000f280000300800 */
[----:B------:R-:W4:Y:S04]  /*40f40*/  LDL.LU R239, [R1+0x2714] ;  /* 0x0027140001ef7983 */ /* 0x000f280000300800 */
[----:B------:R-:W4:Y:S04]  /*40f50*/  LDL.LU R218, [R1+0x138] ;  /* 0x0001380001da7983 */ /* 0x000f280000300800 */
[----:B------:R-:W4:Y:S01]  /*40f60*/  LDL.LU R219, [R1+0x13c] ;  /* 0x00013c0001db7983 */ /* 0x000f220000300800 */
[----:B------:R-:W-:Y:S01]  /*40f70*/  IMAD.MOV.U32 R54, RZ, RZ, R68 ;  /* 0x000000ffff367224 */ /* 0x000fe200078e0044 */
[----:B------:R-:W-:Y:S01]  /*40f80*/  MOV R55, R69 ;  /* 0x0000004500377202 */ /* 0x000fe20000000f00 */
[----:B------:R-:W-:-:S02]  /*40f90*/  IMAD.MOV.U32 R50, RZ, RZ, R70 ;  /* 0x000000ffff327224 */ /* 0x000fc400078e0046 */
[----:B------:R-:W-:Y:S02]  /*40fa0*/  IMAD.MOV.U32 R51, RZ, RZ, R71 ;  /* 0x000000ffff337224 */ /* 0x000fe400078e0047 */
[----:B---3--:R-:W-:Y:S08]  /*40fb0*/  HMMA.1688.F32.TF32 R68, R112, R60, R152 ;  /* 0x0000003c7044723c */ /* 0x008ff00000081098 */
[C---:B--2---:R-:W-:Y:S08]  /*40fc0*/  HMMA.1688.F32.TF32 R248, R64.reuse, R12, R248 ;  /* 0x0000000c40f8723c */ /* 0x044ff000000810f8 */
[C---:B----4-:R-:W-:Y:S08]  /*40fd0*/  HMMA.1688.F32.TF32 R244, R64.reuse, R8, R244 ;  /* 0x0000000840f4723c */ /* 0x050ff000000810f4 */
[C---:B------:R-:W-:Y:S08]  /*40fe0*/  HMMA.1688.F32.TF32 R236, R64.reuse, R4, R236 ;  /* 0x0000000440ec723c */ /* 0x040ff000000810ec */
[----:B------:R-:W-:Y:S01]  /*40ff0*/  HMMA.1688.F32.TF32 R64, R64, R228, R184 ;  /* 0x000000e44040723c */ /* 0x000fe200000810b8 */
        /* <DEDUP_REMOVED lines=12> */
[----:B------:R-:W2:Y:S04]  /*410c0*/  LDL.LU R152, [R1+0x110] ;  /* 0x0001100001987983 */ /* 0x000ea80000300800 */
[----:B------:R-:W2:Y:S04]  /*410d0*/  LDL.LU R153, [R1+0x114] ;  /* 0x0001140001997983 */ /* 0x000ea80000300800 */
[----:B------:R-:W2:Y:S04]  /*410e0*/  LDL.LU R154, [R1+0x118] ;  /* 0x00011800019a7983 */ /* 0x000ea80000300800 */
[----:B------:R-:W2:Y:S01]  /*410f0*/  LDL.LU R155, [R1+0x11c] ;  /* 0x00011c00019b7983 */ /* 0x000ea20000300800 */
[----:B-1----:R-:W-:Y:S03]  /*41100*/  HMMA.1688.F32.TF32 R64, R112, R56, R104 ;  /* 0x000000387040723c */ /* 0x002fe60000081068 */
[----:B------:R-:W-:Y:S04]  /*41110*/  STL [R1+0x2590], R68 ;  /* 0x0025904401007387 */ /* 0x000fe80000100800 */
[----:B------:R-:W-:Y:S04]  /*41120*/  STL [R1+0x258c], R69 ;  /* 0x00258c4501007387 */ /* 0x000fe80000100800 */
[----:B------:R-:W-:Y:S04]  /*41130*/  STL [R1+0x2588], R70 ;  /* 0x0025884601007387 */ /* 0x000fe80000100800 */
[----:B------:R-:W-:Y:S04]  /*41140*/  STL [R1+0x2584], R71 ;  /* 0x0025844701007387 */ /* 0x000fe80000100800 */
[----:B------:R-:W-:Y:S01]  /*41150*/  IMAD.MOV.U32 R6, RZ, RZ, R66 ;  /* 0x000000ffff067224 */ /* 0x000fe200078e0042 */
[----:B------:R1:W-:Y:S01]  /*41160*/  STL.64 [R1+0x140], R64 ;  /* 0x0001404001007387 */ /* 0x0003e20000100a00 */
[----:B------:R-:W-:-:S02]  /*41170*/  IMAD.MOV.U32 R7, RZ, RZ, R67 ;  /* 0x000000ffff077224 */ /* 0x000fc400078e0043 */
[C---:B-1----:R-:W-:Y:S03]  /*41180*/  HMMA.1688.F32.TF32 R64, R112.reuse, R52, R216 ;  /* 0x000000347040723c */ /* 0x042fe600000810d8 */
[----:B------:R-:W-:Y:S04]  /*41190*/  STL [R1+0x25c8], R7 ;  /* 0x0025c80701007387 */ /* 0x000fe80000100800 */
[----:B------:R1:W-:Y:S01]  /*411a0*/  STL [R1+0x25c4], R6 ;  /* 0x0025c40601007387 */ /* 0x0003e20000100800 */
[----:B------:R-:W-:Y:S11]  /*411b0*/  HMMA.1688.F32.TF32 R68, R112, R48, R180 ;  /* 0x000000307044723c */ /* 0x000ff600000810b4 */
[----:B------:R-:W-:Y:S01]  /*411c0*/  MOV R239, R67 ;  /* 0x0000004300ef7202 */ /* 0x000fe20000000f00 */
[----:B------:R-:W-:Y:S01]  /*411d0*/  IMAD.MOV.U32 R238, RZ, RZ, R66 ;  /* 0x000000ffffee7224 */ /* 0x000fe200078e0042 */
[----:B------:R-:W-:Y:S01]  /*411e0*/  MOV R236, R64 ;  /* 0x0000004000ec7202 */ /* 0x000fe20000000f00 */
[----:B------:R-:W-:-:S02]  /*411f0*/  IMAD.MOV.U32 R237, RZ, RZ, R65 ;  /* 0x000000ffffed7224 */ /* 0x000fc400078e0041 */
[----:B------:R3:W-:Y:S04]  /*41200*/  STL [R1+0x25d8], R239 ;  /* 0x0025d8ef01007387 */ /* 0x0007e80000100800 */
[----:B------:R4:W-:Y:S04]  /*41210*/  STL [R1+0x25d4], R238 ;  /* 0x0025d4ee01007387 */ /* 0x0009e80000100800 */
[----:B------:R-:W-:Y:S04]  /*41220*/  STL [R1+0x25d0], R236 ;  /* 0x0025d0ec01007387 */ /* 0x000fe80000100800 */
[----:B------:R1:W-:Y:S04]  /*41230*/  STL [R1+0x25cc], R237 ;  /* 0x0025cced01007387 */ /* 0x0003e80000100800 */
        /* <DEDUP_REMOVED lines=8> */
[----:B------:R1:W-:Y:S04]  /*412c0*/  STL [R1+0x25e8], R231 ;  /* 0x0025e8e701007387 */ /* 0x0003e80000100800 */
[----:B------:R1:W-:Y:S04]  /*412d0*/  STL [R1+0x25e4], R230 ;  /* 0x0025e4e601007387 */ /* 0x0003e80000100800 */
[----:B------:R1:W-:Y:S04]  /*412e0*/  STL [R1+0x25e0], R67 ;  /* 0x0025e04301007387 */ /* 0x0003e80000100800 */
[----:B------:R1:W-:Y:S04]  /*412f0*/  STL [R1+0x25dc], R66 ;  /* 0x0025dc4201007387 */ /* 0x0003e80000100800 */
        /* <DEDUP_REMOVED lines=8> */
[----:B--2---:R-:W-:Y:S03]  /*41380*/  HMMA.1688.F32.TF32 R68, R112, R44, R152 ;  /* 0x0000002c7044723c */ /* 0x004fe60000081098 */
        /* <DEDUP_REMOVED lines=12> */
[----:B------:R-:W-:Y:S01]  /*41450*/  IMAD.MOV.U32 R65, RZ, RZ, R71 ;  /* 0x000000ffff417224 */ /* 0x000fe200078e0047 */
[----:B-1----:R-:W-:Y:S01]  /*41460*/  MOV R6, R69 ;  /* 0x0000004500067202 */ /* 0x002fe20000000f00 */
[----:B------:R-:W-:-:S02]  /*41470*/  IMAD.MOV.U32 R64, RZ, RZ, R70 ;  /* 0x000000ffff407224 */ /* 0x000fc400078e0046 */
[----:B------:R-:W-:Y:S01]  /*41480*/  IMAD.MOV.U32 R7, RZ, RZ, R68 ;  /* 0x000000ffff077224 */ /* 0x000fe200078e0044 */
[----:B------:R1:W-:Y:S04]  /*41490*/  STL [R1+0x25f8], R65 ;  /* 0x0025f84101007387 */ /* 0x0003e80000100800 */
[----:B------:R1:W-:Y:S04]  /*414a0*/  STL [R1+0x25f4], R64 ;  /* 0x0025f44001007387 */ /* 0x0003e80000100800 */
[----:B------:R-:W-:Y:S04]  /*414b0*/  STL [R1+0x25f0], R6 ;  /* 0x0025f00601007387 */ /* 0x000fe80000100800 */
[----:B------:R1:W-:Y:S01]  /*414c0*/  STL [R1+0x25ec], R7 ;  /* 0x0025ec0701007387 */ /* 0x0003e20000100800 */
[----:B---3--:R-:W-:Y:S03]  /*414d0*/  HMMA.1688.F32.TF32 R68, R112, R40, R180 ;  /* 0x000000287044723c */ /* 0x008fe600000810b4 */
[----:B------:R-:W3:Y:S04]  /*414e0*/  LDL.LU R180, [R1+0x210] ;  /* 0x0002100001b47983 */ /* 0x000ee80000300800 */
[----:B------:R-:W3:Y:S04]  /*414f0*/  LDL.LU R181, [R1+0x214] ;  /* 0x0002140001b57983 */ /* 0x000ee80000300800 */
[----:B------:R-:W3:Y:S08]  /*41500*/  LDL.LU R182, [R1+0x218] ;  /* 0x0002180001b67983 */ /* 0x000ef00000300800 */
[----:B------:R-:W-:Y:S01]  /*41510*/  MOV R239, R68 ;  /* 0x0000004400ef7202 */ /* 0x000fe20000000f00 */
[----:B----4-:R-:W-:Y:S01]  /*41520*/  IMAD.MOV.U32 R238, RZ, RZ, R69 ;  /* 0x000000ffffee7224 */ /* 0x010fe200078e0045 */
[----:B------:R-:W-:Y:S01]  /*41530*/  MOV R237, R71 ;  /* 0x0000004700ed7202 */ /* 0x000fe20000000f00 */
[----:B------:R-:W-:-:S02]  /*41540*/  IMAD.MOV.U32 R236, RZ, RZ, R70 ;  /* 0x000000ffffec7224 */ /* 0x000fc400078e0046 */
[----:B------:R-:W-:-:S15]  /*41550*/  HMMA.1688.F32.TF32 R68, R112, R36, R80 ;  /* 0x000000247044723c */ /* 0x000fde0000081050 */
[----:B------:R-:W-:-:S04]  /*41560*/  NOP ;  /* 0x0000000000007918 */ /* 0x000fc80000000000 */
[----:B------:R-:W-:Y:S01]  /*41570*/  IMAD.MOV.U32 R231, RZ, RZ, R68 ;  /* 0x000000ffffe77224 */ /* 0x000fe200078e0044 */
[----:B------:R-:W-:Y:S01]  /*41580*/  MOV R230, R69 ;  /* 0x0000004500e67202 */ /* 0x000fe20000000f00 */
[----:B------:R-:W-:Y:S02]  /*41590*/  IMAD.MOV.U32 R67, RZ, RZ, R70 ;  /* 0x000000ffff437224 */ /* 0x000fe400078e0046 */
[----:B------:R-:W-:Y:S02]  /*415a0*/  IMAD.MOV.U32 R66, RZ, RZ, R71 ;  /* 0x000000ffff427224 */ /* 0x000fe400078e0047 */
[----:B------:R-:W-:Y:S01]  /*415b0*/  HMMA.1688.F32.TF32 R68, R112, R32, R184 ;  /* 0x000000207044723c */ /* 0x000fe200000810b8 */
[----:B------:R-:W-:Y:S01]  /*415c0*/  STL.64 [R1+0x2628], R238 ;  /* 0x002628ee01007387 */ /* 0x000fe20000100a00 */
[----:B------:R-:W-:-:S03]  /*415d0*/  IMAD.MOV.U32 R183, RZ, RZ, R252 ;  /* 0x000000ffffb77224 */ /* 0x000fc600078e00fc */
[----:B------:R-:W-:Y:S04]  /*415e0*/  STL.64 [R1+0x2620], R236 ;  /* 0x002620ec01007387 */ /* 0x000fe80000100a00 */
[----:B------:R-:W-:Y:S10]  /*415f0*/  STL.64 [R1+0x2638], R66 ;  /* 0x0026384201007387 */ /* 0x000ff40000100a00 */
[----:B-1----:R-:W-:Y:S01]  /*41600*/  MOV R65, R68 ;  /* 0x0000004400417202 */ /* 0x002fe20000000f00 */
[----:B------:R-:W-:Y:S01]  /*41610*/  IMAD.MOV.U32 R64, RZ, RZ, R69 ;  /* 0x000000ffff407224 */ /* 0x000fe200078e0045 */
[----:B------:R-:W-:-:S04]  /*41620*/  MOV R7, R71 ;  /* 0x0000004700077202 */ /* 0x000fc80000000f00 */
[----:B------:R1:W-:Y:S01]  /*41630*/  STL.64 [R1+0x2630], R64 ;  /* 0x0026304001007387 */ /* 0x0003e20000100a00 */
[C---:B------:R-:W-:Y:S08]  /*41640*/  HMMA.1688.F32.TF32 R84, R112.reuse, R16, R84 ;  /* 0x000000107054723c */ /* 0x040ff00000081054 */
[----:B------:R-:W-:Y:S01]  /*41650*/  HMMA.1688.F32.TF32 R88, R112, R12, R88 ;  /* 0x0000000c7058723c */ /* 0x000fe20000081058 */
[----:B------:R-:W-:Y:S01]  /*41660*/  MOV R223, R172 ;  /* 0x000000ac00df7202 */ /* 0x000fe20000000f00 */
[----:B------:R-:W-:-:S02]  /*41670*/  IMAD.MOV.U32 R222, RZ, RZ, R173 ;  /* 0x000000ffffde7224 */ /* 0x000fc400078e00ad */
[----:B------:R-:W-:Y:S01]  /*41680*/  IMAD.MOV.U32 R172, RZ, RZ, R168 ;  /* 0x000000ffffac7224 */ /* 0x000fe200078e00a8 */
[----:B------:R-:W-:Y:S01]  /*41690*/  MOV R220, R175 ;  /* 0x000000af00dc7202 */ /* 0x000fe20000000f00 */
[----:B------:R-:W-:Y:S01]  /*416a0*/  IMAD.MOV.U32 R221, RZ, RZ, R174 ;  /* 0x000000ffffdd7224 */ /* 0x000fe200078e00ae */
[----:B------:R-:W-:Y:S01]  /*416b0*/  MOV R174, R170 ;  /* 0x000000aa00ae7202 */ /* 0x000fe20000000f00 */
[----:B------:R-:W-:Y:S02]  /*416c0*/  IMAD.MOV.U32 R173, RZ, RZ, R169 ;  /* 0x000000ffffad7224 */ /* 0x000fe400078e00a9 */
[----:B------:R-:W-:Y:S01]  /*416d0*/  IMAD.MOV.U32 R175, RZ, RZ, R171 ;  /* 0x000000ffffaf7224 */ /* 0x000fe200078e00ab */
[----:B------:R-:W-:Y:S01]  /*416e0*/  MOV R129, R101 ;  /* 0x0000006500817202 */ /* 0x000fe20000000f00 */
[----:B------:R-:W-:Y:S02]  /*416f0*/  IMAD.MOV.U32 R128, RZ, RZ, R100 ;  /* 0x000000ffff807224 */ /* 0x000fe400078e0064 */
[----:B------:R-:W-:-:S02]  /*41700*/  IMAD.MOV.U32 R130, RZ, RZ, R102 ;  /* 0x000000ffff827224 */ /* 0x000fc400078e0066 */
[----:B------:R-:W-:Y:S01]  /*41710*/  IMAD.MOV.U32 R131, RZ, RZ, R103 ;  /* 0x000000ffff837224 */ /* 0x000fe200078e0067 */
[----:B------:R-:W-:Y:S01]  /*41720*/  MOV R249, R93 ;  /* 0x0000005d00f97202 */ /* 0x000fe20000000f00 */
[----:B------:R-:W-:Y:S02]  /*41730*/  IMAD.MOV.U32 R248, RZ, RZ, R92 ;  /* 0x000000fffff87224 */ /* 0x000fe400078e005c */
[----:B------:R-:W-:Y:S02]  /*41740*/  IMAD.MOV.U32 R250, RZ, RZ, R94 ;  /* 0x000000fffffa7224 */ /* 0x000fe400078e005e */
[----:B------:R-:W-:Y:S01]  /*41750*/  IMAD.MOV.U32 R251, RZ, RZ, R95 ;  /* 0x000000fffffb7224 */ /* 0x000fe200078e005f */
[C---:B--2---:R-:W-:Y:S08]  /*41760*/  HMMA.1688.F32.TF32 R80, R112.reuse, R28, R104 ;  /* 0x0000001c7050723c */ /* 0x044ff00000081068 */
[----:B-1----:R-:W-:Y:S11]  /*41770*/  HMMA.1688.F32.TF32 R64, R112, R24, R216 ;  /* 0x000000187040723c */ /* 0x002ff600000810d8 */
[----:B------:R-:W-:Y:S01]  /*41780*/  STL [R1+0xd4], R81 ;  /* 0x0000d45101007387 */ /* 0x000fe20000100800 */
[----:B------:R-:W-:-:S02]  /*41790*/  IMAD.MOV.U32 R71, RZ, RZ, R80 ;  /* 0x000000ffff477224 */ /* 0x000fc400078e0050 */
[----:B------:R-:W-:Y:S01]  /*417a0*/  IMAD.MOV.U32 R252, RZ, RZ, R83 ;  /* 0x000000fffffc7224 */ /* 0x000fe200078e0053 */
[----:B------:R1:W-:Y:S02]  /*417b0*/  STL [R1+0xd8], R82 ;  /* 0x0000d85201007387 */ /* 0x0003e40000100800 */
[C---:B-1----:R-:W-:Y:S02]  /*417c0*/  HMMA.1688.F32.TF32 R80, R112.reuse, R20, R152 ;  /* 0x000000147050723c */ /* 0x042fe40000081098 */
[----:B------:R-:W-:Y:S04]  /*417d0*/  LDS R152, [R241+UR7+0x44080] ;  /* 0x04408007f1987984 */ /* 0x000fe80008000800 */
[----:B------:R-:W-:Y:S04]  /*417e0*/  STL [R1+0xc0], R64 ;  /* 0x0000c04001007387 */ /* 0x000fe80000100800 */
[----:B------:R-:W-:Y:S04]  /*417f0*/  LDS R154, [R241+UR7+0x44480] ;  /* 0x04448007f19a7984 */ /* 0x000fe80008000800 */
[----:B------:R-:W-:Y:S04]  /*41800*/  LDS R153, [R243+UR7+0x44080] ;  /* 0x04408007f3997984 */ /* 0x000fe80008000800 */
[----:B------:R-:W1:Y:S04]  /*41810*/  LDS R155, [R243+UR7+0x44480] ;  /* 0x04448007f39b7984 */ /* 0x000e680008000800 */
[----:B------:R-:W-:Y:S04]  /*41820*/  STL.64 [R1+0x2518], R82 ;  /* 0x0025185201007387 */ /* 0x000fe80000100a00 */
[----:B------:R-:W-:Y:S04]  /*41830*/  STL.64 [R1+0x2510], R80 ;  /* 0x0025105001007387 */ /* 0x000fe80000100a00 */
[----:B------:R-:W-:Y:S04]  /*41840*/  STL.64 [R1+0x2528], R86 ;  /* 0x0025285601007387 */ /* 0x000fe80000100a00 */
[----:B------:R2:W-:Y:S04]  /*41850*/  STL.64 [R1+0x2520], R84 ;  /* 0x0025205401007387 */ /* 0x0005e80000100a00 */
[----:B------:R-:W-:Y:S04]  /*41860*/  STL.64 [R1+0x2538], R90 ;  /* 0x0025385a01007387 */ /* 0x000fe80000100a00 */
[----:B------:R4:W-:Y:S04]  /*41870*/  STL.64 [R1+0x2530], R88 ;  /* 0x0025305801007387 */ /* 0x0009e80000100a00 */
[----:B------:R-:W4:Y:S04]  /*41880*/  LDL.LU R168, [R1+0x2710] ;  /* 0x0027100001a87983 */ /* 0x000f280000300800 */
[----:B------:R-:W4:Y:S01]  /*41890*/  LDL.LU R169, [R1+0x270c] ;  /* 0x00270c0001a97983 */ /* 0x000f220000300800 */
        /* <DEDUP_REMOVED lines=8> */
[----:B------:R-:W-:-:S03]  /*41920*/  IMAD.MOV.U32 R181, RZ, RZ, R126 ;  /* 0x000000ffffb57224 */ /* 0x000fc600078e007e */
[----:B------:R-:W3:Y:S01]  /*41930*/  LDL.LU R102, [R1+0x26f8] ;  /* 0x0026f80001667983 */ /* 0x000ee20000300800 */
[----:B------:R-:W-:Y:S01]  /*41940*/  IMAD.MOV.U32 R125, RZ, RZ, R73 ;  /* 0x000000ffff7d7224 */ /* 0x000fe200078e0049 */
[----:B------:R-:W-:Y:S02]  /*41950*/  MOV R180, R127 ;  /* 0x0000007f00b47202 */ /* 0x000fe40000000f00 */
[----:B------:R-:W3:Y:S01]  /*41960*/  LDL.LU R103, [R1+0x26f4] ;  /* 0x0026f40001677983 */ /* 0x000ee20000300800 */
[----:B------:R-:W-:Y:S01]  /*41970*/  MOV R126, R74 ;  /* 0x0000004a007e7202 */ /* 0x000fe20000000f00 */
[----:B------:R-:W-:Y:S02]  /*41980*/  IMAD.MOV.U32 R127, RZ, RZ, R75 ;  /* 0x000000ffff7f7224 */ /* 0x000fe400078e004b */
        /* <DEDUP_REMOVED lines=12> */
[----:B------:R-:W-:Y:S01]  /*41a50*/  MOV R216, R215 ;  /* 0x000000d700d87202 */ /* 0x000fe20000000f00 */
[----:B------:R-:W-:Y:S01]  /*41a60*/  IMAD.MOV.U32 R217, RZ, RZ, R214 ;  /* 0x000000ffffd97224 */ /* 0x000fe200078e00d6 */
[----:B------:R-:W-:Y:S01]  /*41a70*/  MOV R219, R212 ;  /* 0x000000d400db7202 */ /* 0x000fe20000000f00 */
[----:B------:R-:W-:Y:S01]  /*41a80*/  IMAD.MOV.U32 R218, RZ, RZ, R213 ;  /* 0x000000ffffda7224 */ /* 0x000fe200078e00d5 */
[----:B------:R-:W-:Y:S01]  /*41a90*/  MOV R214, R225 ;  /* 0x000000e100d67202 */ /* 0x000fe20000000f00 */
[----:B------:R-:W-:Y:S01]  /*41aa0*/  IMAD.MOV.U32 R212, RZ, RZ, R227 ;  /* 0x000000ffffd47224 */ /* 0x000fe200078e00e3 */
[C---:B-1----:R-:W-:Y:S01]  /*41ab0*/  HMMA.1688.F32.TF32 R108, R152.reuse, R52, R108 ;  /* 0x00000034986c723c */ /* 0x042fe2000008106c */
[----:B------:R-:W-:Y:S01]  /*41ac0*/  IMAD.MOV.U32 R213, RZ, RZ, R226 ;  /* 0x000000ffffd57224 */ /* 0x000fe200078e00e2 */
[----:B------:R-:W-:Y:S01]  /*41ad0*/  LOP3.LUT R242, R241, 0x40, RZ, 0x3c, !PT ;  /* 0x00000040f1f27812 */ /* 0x000fe200078e3cff */
[----:B------:R-:W-:Y:S01]  /*41ae0*/  IMAD.MOV.U32 R215, RZ, RZ, R224 ;  /* 0x000000ffffd77224 */ /* 0x000fe200078e00e0 */
[----:B------:R-:W-:Y:S04]  /*41af0*/  LDS R225, [R240+UR7+0x44080] ;  /* 0x04408007f0e17984 */ /* 0x000fe80008000800 */
[C---:B------:R-:W-:Y:S01]  /*41b00*/  HMMA.1688.F32.TF32 R116, R152.reuse, R44, R116 ;  /* 0x0000002c9874723c */ /* 0x040fe20000081074 */
[----:B------:R-:W-:Y:S04]  /*41b10*/  LDS R224, [R242+UR7+0x44080] ;  /* 0x04408007f2e07984 */ /* 0x000fe80008000800 */
[----:B------:R-:W-:Y:S03]  /*41b20*/  LDS R226, [R242+UR7+0x44480] ;  /* 0x04448007f2e27984 */ /* 0x000fe60008000800 */
[C---:B------:R-:W-:Y:S01]  /*41b30*/  HMMA.1688.F32.TF32 R124, R152.reuse, R40, R124 ;  /* 0x00000028987c723c */ /* 0x040fe2000008107c */
[----:B------:R-:W1:Y:S07]  /*41b40*/  LDS R227, [R240+UR7+0x44480] ;  /* 0x04448007f0e37984 */ /* 0x000e6e0008000800 */
        /* <DEDUP_REMOVED lines=10> */
[----:B------:R-:W-:-:S02]  /*41bf0*/  IMAD.MOV.U32 R69, RZ, RZ, R66 ;  /* 0x000000ffff457224 */ /* 0x000fc400078e0042 */
[----:B------:R-:W-:Y:S01]  /*41c00*/  IMAD.MOV.U32 R70, RZ, RZ, R67 ;  /* 0x000000ffff467224 */ /* 0x000fe200078e0043 */
[----:B------:R-:W-:Y:S04]  /*41c10*/  STL.64 [R1+0x2548], R106 ;  /* 0x0025486a01007387 */ /* 0x000fe80000100a00 */
[----:B------:R4:W-:Y:S01]  /*41c20*/  STL.64 [R1+0x2540], R104 ;  /* 0x0025406801007387 */ /* 0x0009e20000100a00 */
[----:B--2---:R-:W-:Y:S01]  /*41c30*/  IMAD.MOV.U32 R84, RZ, RZ, R31 ;  /* 0x000000ffff547224 */ /* 0x004fe200078e001f */
[----:B------:R-:W-:Y:S01]  /*41c40*/  MOV R86, R27 ;  /* 0x0000001b00567202 */ /* 0x000fe20000000f00 */
[----:B------:R-:W-:Y:S02]  /*41c50*/  IMAD.MOV.U32 R85, RZ, RZ, R30 ;  /* 0x000000ffff557224 */ /* 0x000fe400078e001e */
[----:B------:R-:W-:Y:S01]  /*41c60*/  IMAD.MOV.U32 R87, RZ, RZ, R26 ;  /* 0x000000ffff577224 */ /* 0x000fe200078e001a */
[----:B----4-:R-:W-:Y:S01]  /*41c70*/  MOV R89, R22 ;  /* 0x0000001600597202 */ /* 0x010fe20000000f00 */
[----:B------:R-:W-:Y:S01]  /*41c80*/  IMAD.MOV.U32 R88, RZ, RZ, R23 ;  /* 0x000000ffff587224 */ /* 0x000fe200078e0017 */
[----:B-1----:R-:W-:Y:S01]  /*41c90*/  HMMA.1688.F32.TF32 R208, R224, R4, R208 ;  /* 0x00000004e0d0723c */ /* 0x002fe200000810d0 */
[----:B------:R-:W-:-:S02]  /*41ca0*/  IMAD.MOV.U32 R90, RZ, RZ, R15 ;  /* 0x000000ffff5a7224 */ /* 0x000fc400078e000f */
[----:B------:R-:W-:Y:S01]  /*41cb0*/  IMAD.MOV.U32 R91, RZ, RZ, R14 ;  /* 0x000000ffff5b7224 */ /* 0x000fe200078e000e */
[----:B------:R-:W-:Y:S01]  /*41cc0*/  MOV R104, R18 ;  /* 0x0000001200687202 */ /* 0x000fe20000000f00 */
[----:B------:R-:W-:-:S03]  /*41cd0*/  IMAD.MOV.U32 R105, RZ, RZ, R19 ;  /* 0x000000ffff697224 */ /* 0x000fc600078e0013 */
[C---:B---3--:R-:W-:Y:S08]  /*41ce0*/  HMMA.1688.F32.TF32 R168, R152.reuse, R56, R168 ;  /* 0x0000003898a8723c */ /* 0x048ff000000810a8 */
[C---:B------:R-:W-:Y:S08]  /*41cf0*/  HMMA.1688.F32.TF32 R100, R152.reuse, R60, R100 ;  /* 0x0000003c9864723c */ /* 0x040ff00000081064 */
[----:B------:R-:W-:Y:S08]  /*41d00*/  HMMA.1688.F32.TF32 R184, R152, R48, R184 ;  /* 0x0000003098b8723c */ /* 0x000ff000000810b8 */
[C---:B------:R-:W-:Y:S08]  /*41d10*/  HMMA.1688.F32.TF32 R92, R112.reuse, R4, R92 ;  /* 0x00000004705c723c */ /* 0x040ff0000008105c */
[----:B------:R-:W-:Y:S08]  /*41d20*/  HMMA.1688.F32.TF32 R112, R112, R228, R72 ;  /* 0x000000e47070723c */ /* 0x000ff00000081048 */
[C---:B------:R-:W-:Y:S08]  /*41d30*/  HMMA.1688.F32.TF32 R72, R152.reuse, R32, R248 ;  /* 0x000000209848723c */ /* 0x040ff000000810f8 */
[----:B------:R-:W-:Y:S01]  /*41d40*/  HMMA.1688.F32.TF32 R152, R152, R228, R212 ;  /* 0x000000e49898723c */ /* 0x000fe200000810d4 */
[----:B------:R-:W-:Y:S04]  /*41d50*/  LDS R212, [R241+UR7+0x44800] ;  /* 0x04480007f1d47984 */ /* 0x000fe80008000800 */
[----:B------:R-:W-:Y:S04]  /*41d60*/  LDS R214, [R241+UR7+0x44c00] ;  /* 0x044c0007f1d67984 */ /* 0x000fe80008000800 */
[----:B------:R-:W-:Y:S04]  /*41d70*/  LDS R213, [R243+UR7+0x44800] ;  /* 0x04480007f3d57984 */ /* 0x000fe80008000800 */
[----:B------:R-:W1:Y:S01]  /*41d80*/  LDS R215, [R243+UR7+0x44c00] ;  /* 0x044c0007f3d77984 */ /* 0x000e620008000800 */
[----:B------:R-:W-:Y:S01]  /*41d90*/  IMAD.MOV.U32 R248, RZ, RZ, R163 ;  /* 0x000000fffff87224 */ /* 0x000fe200078e00a3 */
[----:B------:R-:W-:Y:S01]  /*41da0*/  MOV R249, R3 ;  /* 0x0000000300f97202 */ /* 0x000fe20000000f00 */
[----:B------:R-:W-:-:S02]  /*41db0*/  IMAD.MOV.U32 R250, RZ, RZ, R2 ;  /* 0x000000fffffa7224 */ /* 0x000fc400078e0002 */
[----:B------:R-:W-:Y:S01]  /*41dc0*/  IMAD.MOV.U32 R251, RZ, RZ, R0 ;  /* 0x000000fffffb7224 */ /* 0x000fe200078e0000 */
[----:B------:R-:W-:Y:S04]  /*41dd0*/  STL.64 [R1+0x2558], R94 ;  /* 0x0025585e01007387 */ /* 0x000fe80000100a00 */
[----:B------:R-:W-:Y:S04]  /*41de0*/  STL.64 [R1+0x2550], R92 ;  /* 0x0025505c01007387 */ /* 0x000fe80000100a00 */
[----:B------:R-:W-:Y:S04]  /*41df0*/  STL.64 [R1+0x2568], R114 ;  /* 0x0025687201007387 */ /* 0x000fe80000100a00 */
[----:B------:R-:W-:Y:S04]  /*41e00*/  STL.64 [R1+0x2560], R112 ;  /* 0x0025607001007387 */ /* 0x000fe80000100a00 */
[----:B------:R2:W-:Y:S04]  /*41e10*/  STL.64 [R1+0x2578], R102 ;  /* 0x0025786601007387 */ /* 0x0005e80000100a00 */
[----:B------:R3:W-:Y:S04]  /*41e20*/  STL.64 [R1+0x2570], R100 ;  /* 0x0025706401007387 */ /* 0x0007e80000100a00 */
[----:B------:R-:W4:Y:S04]  /*41e30*/  LDL.LU R163, [R1+0x26d0] ;  /* 0x0026d00001a37983 */ /* 0x000f280000300800 */
[----:B------:R-:W3:Y:S04]  /*41e40*/  LDL.LU R31, [R1+0x26cc] ;  /* 0x0026cc00011f7983 */ /* 0x000ee80000300800 */
[----:B------:R-:W4:Y:S01]  /*41e50*/  LDL.LU R30, [R1+0x26c8] ;  /* 0x0026c800011e7983 */ /* 0x000f220000300800 */
[----:B-1----:R-:W-:Y:S03]  /*41e60*/  HMMA.1688.F32.TF32 R64, R212, R62, R248 ;  /* 0x0000003ed440723c */ /* 0x002fe600000810f8 */
[----:B------:R-:W4:Y:S04]  /*41e70*/  LDL.LU R27, [R1+0x26c4] ;  /* 0x0026c400011b7983 */ /* 0x000f280000300800 */
[----:B------:R-:W4:Y:S04]  /*41e80*/  LDL.LU R26, [R1+0x26c0] ;  /* 0x0026c000011a7983 */ /* 0x000f280000300800 */
[----:B------:R-:W4:Y:S04]  /*41e90*/  LDL.LU R23, [R1+0x26bc] ;  /* 0x0026bc0001177983 */ /* 0x000f280000300800 */
[----:B------:R-:W4:Y:S04]  /*41ea0*/  LDL.LU R22, [R1+0x26b8] ;  /* 0x0026b80001167983 */ /* 0x000f280000300800 */
[----:B------:R-:W4:Y:S01]  /*41eb0*/  LDL.LU R15, [R1+0x26b4] ;  /* 0x0026b400010f7983 */ /* 0x000f220000300800 */
[----:B------:R-:W-:Y:S01]  /*41ec0*/  MOV R4, R64 ;  /* 0x0000004000047202 */ /* 0x000fe20000000f00 */
[----:B------:R-:W-:-:S02]  /*41ed0*/  IMAD.MOV.U32 R3, RZ, RZ, R65 ;  /* 0x000000ffff037224 */ /* 0x000fc400078e0041 */
[----:B------:R-:W4:Y:S01]  /*41ee0*/  LDL.LU R14, [R1+0x26b0] ;  /* 0x0026b000010e7983 */ /* 0x000f220000300800 */
[----:B------:R-:W-:Y:S01]  /*41ef0*/  IMAD.MOV.U32 R2, RZ, RZ, R66 ;  /* 0x000000ffff027224 */ /* 0x000fe200078e0042 */
[----:B------:R-:W-:Y:S02]  /*41f00*/  MOV R0, R67 ;  /* 0x0000004300007202 */ /* 0x000fe40000000f00 */
        /* <DEDUP_REMOVED lines=10> */
[----:B------:R-:W-:Y:S01]  /*41fb0*/  IMAD.MOV.U32 R106, RZ, RZ, R10 ;  /* 0x000000ffff6a7224 */ /* 0x000fe200078e000a */
[----:B------:R-:W-:-:S02]  /*41fc0*/  MOV R107, R11 ;  /* 0x0000000b006b7202 */ /* 0x000fc40000000f00 */
[----:B------:R-:W4:Y:S04]  /*41fd0*/  LDL.LU R10, [R1+0x26a4] ;  /* 0x0026a400010a7983 */ /* 0x000f280000300800 */
[----:B------:R-:W4:Y:S01]  /*41fe0*/  LDL.LU R11, [R1+0x26a0] ;  /* 0x0026a000010b7983 */ /* 0x000f220000300800 */
[----:B--2---:R-:W-:Y:S01]  /*41ff0*/  IMAD.MOV.U32 R102, RZ, RZ, R34 ;  /* 0x000000ffff667224 */ /* 0x004fe200078e0022 */
[----:B------:R-:W-:Y:S01]  /*42000*/  MOV R103, R35 ;  /* 0x0000002300677202 */ /* 0x000fe20000000f00 */
        /* <DEDUP_REMOVED lines=12> */
[----:B---3--:R-:W-:Y:S01]  /*420d0*/  IMAD.MOV.U32 R101, RZ, RZ, R31 ;  /* 0x000000ffff657224 */ /* 0x008fe200078e001f */
[----:B----4-:R-:W-:Y:S01]  /*420e0*/  MOV R100, R30 ;  /* 0x0000001e00647202 */ /* 0x010fe20000000f00 */
[----:B------:R-:W-:-:S02]  /*420f0*/  IMAD.MOV.U32 R251, RZ, RZ, R27 ;  /* 0x000000fffffb7224 */ /* 0x000fc400078e001b */
[----:B------:R-:W-:Y:S01]  /*42100*/  IMAD.MOV.U32 R250, RZ, RZ, R26 ;  /* 0x000000fffffa7224 */ /* 0x000fe200078e001a */
[----:B------:R-:W-:Y:S01]  /*42110*/  MOV R249, R23 ;  /* 0x0000001700f97202 */ /* 0x000fe20000000f00 */
[----:B------:R-:W-:Y:S02]  /*42120*/  IMAD.MOV.U32 R248, RZ, RZ, R22 ;  /* 0x000000fffff87224 */ /* 0x000fe400078e0016 */
[----:B------:R-:W-:Y:S02]  /*42130*/  IMAD.MOV.U32 R245, RZ, RZ, R15 ;  /* 0x000000fffff57224 */ /* 0x000fe400078e000f */
[----:B------:R-:W-:Y:S02]  /*42140*/  IMAD.MOV.U32 R244, RZ, RZ, R14 ;  /* 0x000000fffff47224 */ /* 0x000fe400078e000e */
[----:B------:R-:W2:Y:S04]  /*42150*/  LDL.LU R14, [R1+0x269c] ;  /* 0x00269c00010e7983 */ /* 0x000ea80000300800 */
[----:B------:R-:W2:Y:S01]  /*42160*/  LDL.LU R15, [R1+0x2698] ;  /* 0x00269800010f7983 */ /* 0x000ea20000300800 */
[----:B------:R-:W-:-:S03]  /*42170*/  MOV R246, R18 ;  /* 0x0000001200f67202 */ /* 0x000fc60000000f00 */
[----:B------:R-:W3:Y:S01]  /*42180*/  LDL.LU R18, [R1+0x2694] ;  /* 0x0026940001127983 */ /* 0x000ee20000300800 */
[----:B------:R-:W-:-:S03]  /*42190*/  IMAD.MOV.U32 R247, RZ, RZ, R19 ;  /* 0x000000fffff77224 */ /* 0x000fc600078e0013 */
        /* <DEDUP_REMOVED lines=18> */
[----:B------:R-:W4:Y:S04]  /*422c0*/  LDL.LU R55, [R1+0x2648] ;  /* 0x0026480001377983 */ /* 0x000f280000300800 */
[----:B------:R-:W4:Y:S04]  /*422d0*/  LDL.LU R50, [R1+0x2644] ;  /* 0x0026440001327983 */ /* 0x000f280000300800 */
[----:B------:R-:W4:Y:S01]  /*422e0*/  LDL.LU R51, [R1+0x2640] ;  /* 0x0026400001337983 */ /* 0x000f220000300800 */
[C---:B------:R-:W-:Y:S08]  /*422f0*/  HMMA.1688.F32.TF32 R204, R224.reuse, R8, R204 ;  /* 0x00000008e0cc723c */ /* 0x040ff000000810cc */
[C---:B------:R-:W-:Y:S08]  /*42300*/  HMMA.1688.F32.TF32 R200, R224.reuse, R12, R200 ;  /* 0x0000000ce0c8723c */ /* 0x040ff000000810c8 */
[C---:B------:R-:W-:Y:S08]  /*42310*/  HMMA.1688.F32.TF32 R196, R224.reuse, R16, R196 ;  /* 0x00000010e0c4723c */ /* 0x040ff000000810c4 */
[C---:B------:R-:W-:Y:S08]  /*42320*/  HMMA.1688.F32.TF32 R192, R224.reuse, R20, R192 ;  /* 0x00000014e0c0723c */ /* 0x040ff000000810c0 */
[C---:B------:R-:W-:Y:S08]  /*42330*/  HMMA.1688.F32.TF32 R188, R224.reuse, R24, R188 ;  /* 0x00000018e0bc723c */ /* 0x040ff000000810bc */
[C---:B------:R-:W-:Y:S08]  /*42340*/  HMMA.1688.F32.TF32 R220, R224.reuse, R28, R220 ;  /* 0x0000001ce0dc723c */ /* 0x040ff000000810dc */
[C---:B------:R-:W-:Y:S08]  /*42350*/  HMMA.1688.F32.TF32 R120, R224.reuse, R32, R120 ;  /* 0x00000020e078723c */ /* 0x040ff00000081078 */
[----:B------:R-:W-:Y:S08]  /*42360*/  HMMA.1688.F32.TF32 R76, R224, R36, R76 ;  /* 0x00000024e04c723c */ /* 0x000ff0000008104c */
[C---:B--2---:R-:W-:Y:S08]  /*42370*/  HMMA.1688.F32.TF32 R64, R212.reuse, R58, R64 ;  /* 0x0000003ad440723c */ /* 0x044ff00000081040 */
[C---:B---3--:R-:W-:Y:S08]  /*42380*/  HMMA.1688.F32.TF32 R248, R212.reuse, R46, R248 ;  /* 0x0000002ed4f8723c */ /* 0x048ff000000810f8 */
[C---:B----4-:R-:W-:Y:S08]  /*42390*/  HMMA.1688.F32.TF32 R236, R212.reuse, R54, R236 ;  /* 0x00000036d4ec723c */ /* 0x050ff000000810ec */
[----:B------:R-:W-:Y:S01]  /*423a0*/  HMMA.1688.F32.TF32 R244, R212, R50, R244 ;  /* 0x00000032d4f4723c */ /* 0x000fe200000810f4 */
[----:B------:R-:W-:Y:S01]  /*423b0*/  MOV R8, R66 ;  /* 0x0000004200087202 */ /* 0x000fe20000000f00 */
[----:B------:R-:W-:-:S02]  /*423c0*/  IMAD.MOV.U32 R5, RZ, RZ, R67 ;  /* 0x000000ffff057224 */ /* 0x000fc400078e0043 */
[----:B------:R-:W-:Y:S01]  /*423d0*/  IMAD.MOV.U32 R12, RZ, RZ, R64 ;  /* 0x000000ffff0c7224 */ /* 0x000fe200078e0040 */
[----:B------:R-:W2:Y:S01]  /*423e0*/  LDL.LU.64 R66, [R1+0x2638] ;  /* 0x0026380001427983 */ /* 0x000ea20000300a00 */
[----:B------:R-:W-:-:S03]  /*423f0*/  IMAD.MOV.U32 R9, RZ, RZ, R65 ;  /* 0x000000ffff097224 */ /* 0x000fc600078e0041 */
[----:B------:R-:W3:Y:S02]  /*42400*/  LDL.LU.64 R64, [R1+0x2630] ;  /* 0x0026300001407983 */ /* 0x000ee40000300a00 */
[----:B------:R-:W-:Y:S01]  /*42410*/  IMAD.MOV.U32 R16, RZ, RZ, R238 ;  /* 0x000000ffff107224 */ /* 0x000fe200078e00ee */
[----:B------:R-:W-:Y:S01]  /*42420*/  MOV R17, R237 ;  /* 0x000000ed00117202 */ /* 0x000fe20000000f00 */
[----:B------:R-:W-:Y:S02]  /*42430*/  IMAD.MOV.U32 R13, RZ, RZ, R239 ;  /* 0x000000ffff0d7224 */ /* 0x000fe400078e00ef */
[----:B------:R-:W-:Y:S01]  /*42440*/  IMAD.MOV.U32 R20, RZ, RZ, R236 ;  /* 0x000000ffff147224 */ /* 0x000fe200078e00ec */
[----:B------:R-:W4:Y:S01]  /*42450*/  LDL.LU.64 R238, [R1+0x2628] ;  /* 0x0026280001ee7983 */ /* 0x000f220000300a00 */
[----:B------:R-:W-:Y:S02]  /*42460*/  MOV R32, R250 ;  /* 0x000000fa00207202 */ /* 0x000fe40000000f00 */
[----:B------:R-:W-:Y:S01]  /*42470*/  IMAD.MOV.U32 R24, RZ, RZ, R246 ;  /* 0x000000ffff187224 */ /* 0x000fe200078e00f6 */
[----:B------:R-:W2:Y:S01]  /*42480*/  LDL.LU.64 R236, [R1+0x2620] ;  /* 0x0026200001ec7983 */ /* 0x000ea20000300a00 */
[----:B------:R-:W-:Y:S01]  /*42490*/  MOV R21, R247 ;  /* 0x000000f700157202 */ /* 0x000fe20000000f00 */
[----:B------:R-:W-:Y:S01]  /*424a0*/  IMAD.MOV.U32 R25, RZ, RZ, R245 ;  /* 0x000000ffff197224 */ /* 0x000fe200078e00f5 */
[----:B------:R-:W-:Y:S01]  /*424b0*/  MOV R28, R244 ;  /* 0x000000f4001c7202 */ /* 0x000fe20000000f00 */
[----:B------:R-:W2:Y:S01]  /*424c0*/  LDL.LU.64 R246, [R1+0x2618] ;  /* 0x0026180001f67983 */ /* 0x000ea20000300a00 */
[----:B------:R-:W-:-:S02]  /*424d0*/  IMAD.MOV.U32 R29, RZ, RZ, R251 ;  /* 0x000000ffff1d7224 */ /* 0x000fc400078e00fb */
[----:B------:R-:W-:Y:S01]  /*424e0*/  IMAD.MOV.U32 R36, RZ, RZ, R248 ;  /* 0x000000ffff247224 */ /* 0x000fe200078e00f8 */
[----:B------:R-:W2:Y:S01]  /*424f0*/  LDL.LU.64 R244, [R1+0x2610] ;  /* 0x0026100001f47983 */ /* 0x000ea20000300a00 */
[----:B------:R-:W-:-:S03]  /*42500*/  IMAD.MOV.U32 R33, RZ, RZ, R249 ;  /* 0x000000ffff217224 */ /* 0x000fc600078e00f9 */
[----:B------:R-:W3:Y:S04]  /*42510*/  LDL.LU.64 R250, [R1+0x2608] ;  /* 0x0026080001fa7983 */ /* 0x000ee80000300a00 */
[----:B------:R-:W3:Y:S01]  /*42520*/  LDL.LU.64 R248, [R1+0x2600] ;  /* 0x0026000001f87983 */ /* 0x000ee20000300a00 */
[----:B------:R-:W-:Y:S08]  /*42530*/  HMMA.1688.F32.TF32 R100, R212, R42, R100 ;  /* 0x0000002ad464723c */ /* 0x000ff00000081064 */
[C---:B------:R-:W-:Y:S08]  /*42540*/  HMMA.1688.F32.TF32 R96, R224.reuse, R44, R96 ;  /* 0x0000002ce060723c */ /* 0x040ff00000081060 */
[----:B------:R-:W-:Y:S03]  /*42550*/  HMMA.1688.F32.TF32 R176, R224, R40, R176 ;  /* 0x00000028e0b0723c */ /* 0x000fe600000810b0 */
[----:B------:R-:W-:Y:S01]  /*42560*/  IMAD.MOV.U32 R44, RZ, RZ, R100 ;  /* 0x000000ffff2c7224 */ /* 0x000fe200078e0064 */
[----:B------:R-:W-:Y:S01]  /*42570*/  MOV R41, R101 ;  /* 0x0000006500297202 */ /* 0x000fe20000000f00 */
[----:B------:R-:W-:-:S02]  /*42580*/  IMAD.MOV.U32 R40, RZ, RZ, R102 ;  /* 0x000000ffff287224 */ /* 0x000fc400078e0066 */
[----:B------:R-:W-:Y:S02]  /*42590*/  IMAD.MOV.U32 R37, RZ, RZ, R103 ;  /* 0x000000ffff257224 */ /* 0x000fe400078e0067 */
[C---:B------:R-:W-:Y:S08]  /*425a0*/  HMMA.1688.F32.TF32 R100, R212.reuse, R38, R112 ;  /* 0x00000026d464723c */ /* 0x040ff00000081070 */
[C---:B------:R-:W-:Y:S08]  /*425b0*/  HMMA.1688.F32.TF32 R92, R212.reuse, R34, R92 ;  /* 0x00000022d45c723c */ /* 0x040ff0000008105c */
[C---:B------:R-:W-:Y:S03]  /*425c0*/  HMMA.1688.F32.TF32 R104, R212.reuse, R30, R104 ;  /* 0x0000001ed468723c */ /* 0x040fe60000081068 */
[----:B------:R-:W-:Y:S04]  /*425d0*/  STL.64 [R1+0x3a0], R100 ;  /* 0x0003a06401007387 */ /* 0x000fe80000100a00 */
[----:B------:R1:W-:Y:S04]  /*425e0*/  STL.64 [R1+0x3a8], R102 ;  /* 0x0003a86601007387 */ /* 0x0003e80000100a00 */
[----:B------:R-:W-:Y:S04]  /*425f0*/  STL.64 [R1+0x390], R92 ;  /* 0x0003905c01007387 */ /* 0x000fe80000100a00 */
[----:B------:R1:W-:Y:S02]  /*42600*/  STL.64 [R1+0x398], R94 ;  /* 0x0003985e01007387 */ /* 0x0003e40000100a00 */
[C---:B-1----:R-:W-:Y:S08]  /*42610*/  HMMA.1688.F32.TF32 R100, R212.reuse, R26, R88 ;  /* 0x0000001ad464723c */ /* 0x042ff00000081058 */
        /* <DEDUP_REMOVED lines=9> */
[----:B------:R-:W-:Y:S01]  /*426b0*/  STL.64 [R1+0x358], R90 ;  /* 0x0003585a01007387 */ /* 0x000fe20000100a00 */
[C---:B--2---:R-:W-:Y:S08]  /*426c0*/  HMMA.1688.F32.TF32 R80, R212.reuse, R10, R244 ;  /* 0x0000000ad450723c */ /* 0x044ff000000810f4 */
[----:B---3--:R-:W-:Y:S11]  /*426d0*/  HMMA.1688.F32.TF32 R84, R212, R14, R248 ;  /* 0x0000000ed454723c */ /* 0x008ff600000810f8 */
[----:B------:R-:W-:Y:S01]  /*426e0*/  MOV R247, R80 ;  /* 0x0000005000f77202 */ /* 0x000fe20000000f00 */
[----:B------:R-:W-:-:S02]  /*426f0*/  IMAD.MOV.U32 R246, RZ, RZ, R81 ;  /* 0x000000fffff67224 */ /* 0x000fc400078e0051 */
[----:B------:R-:W-:Y:S01]  /*42700*/  IMAD.MOV.U32 R80, RZ, RZ, R65 ;  /* 0x000000ffff507224 */ /* 0x000fe200078e0041 */
[----:B------:R-:W-:Y:S01]  /*42710*/  MOV R244, R83 ;  /* 0x0000005300f47202 */ /* 0x000fe20000000f00 */
[----:B------:R-:W-:-:S03]  /*42720*/  IMAD.MOV.U32 R245, RZ, RZ, R82 ;  /* 0x000000fffff57224 */ /* 0x000fc600078e0052 */
[----:B------:R1:W-:Y:S01]  /*42730*/  STL.64 [R1+0x340], R84 ;  /* 0x0003405401007387 */ /* 0x0003e20000100a00 */
[----:B------:R-:W-:Y:S01]  /*42740*/  IMAD.MOV.U32 R81, RZ, RZ, R64 ;  /* 0x000000ffff517224 */ /* 0x000fe200078e0040 */
[----:B------:R-:W-:Y:S02]  /*42750*/  MOV R82, R6 ;  /* 0x0000000600527202 */ /* 0x000fe40000000f00 */
[----:B------:R2:W-:Y:S01]  /*42760*/  STL.64 [R1+0x348], R86 ;  /* 0x0003485601007387 */ /* 0x0005e20000100a00 */
[----:B------:R-:W-:-:S03]  /*42770*/  IMAD.MOV.U32 R83, RZ, RZ, R7 ;  /* 0x000000ffff537224 */ /* 0x000fc600078e0007 */
[----:B------:R-:W3:Y:S04]  /*42780*/  LDL.LU R65, [R1+0x25f8] ;  /* 0x0025f80001417983 */ /* 0x000ee80000300800 */
[----:B------:R-:W3:Y:S04]  /*42790*/  LDL.LU R64, [R1+0x25f4] ;  /* 0x0025f40001407983 */ /* 0x000ee80000300800 */
[----:B------:R-:W3:Y:S04]  /*427a0*/  LDL.LU R6, [R1+0x25f0] ;  /* 0x0025f00001067983 */ /* 0x000ee80000300800 */
[----:B------:R-:W3:Y:S01]  /*427b0*/  LDL.LU R7, [R1+0x25ec] ;  /* 0x0025ec0001077983 */ /* 0x000ee20000300800 */
[----:B-1----:R-:W-:Y:S01]  /*427c0*/  IMAD.MOV.U32 R84, RZ, RZ, R231 ;  /* 0x000000ffff547224 */ /* 0x002fe200078e00e7 */
[----:B------:R-:W-:Y:S01]  /*427d0*/  MOV R85, R230 ;  /* 0x000000e600557202 */ /* 0x000fe20000000f00 */
[----:B--2---:R-:W-:Y:S01]  /*427e0*/  IMAD.MOV.U32 R86, RZ, RZ, R67 ;  /* 0x000000ffff567224 */ /* 0x004fe200078e0043 */
[----:B------:R-:W2:Y:S01]  /*427f0*/  LDL.LU R231, [R1+0x25e8] ;  /* 0x0025e80001e77983 */ /* 0x000ea20000300800 */
[----:B------:R-:W-:Y:S01]  /*42800*/  IMAD.MOV.U32 R87, RZ, RZ, R66 ;  /* 0x000000ffff577224 */ /* 0x000fe200078e0042 */
[----:B----4-:R-:W-:-:S02]  /*42810*/  MOV R88, R239 ;  /* 0x000000ef00587202 */ /* 0x010fc40000000f00 */
[----:B------:R-:W4:Y:S01]  /*42820*/  LDL.LU R230, [R1+0x25e4] ;  /* 0x0025e40001e67983 */ /* 0x000f220000300800 */
[----:B------:R-:W-:-:S03]  /*42830*/  IMAD.MOV.U32 R89, RZ, RZ, R238 ;  /* 0x000000ffff597224 */ /* 0x000fc600078e00ee */
[----:B------:R-:W2:Y:S01]  /*42840*/  LDL.LU R67, [R1+0x25e0] ;  /* 0x0025e00001437983 */ /* 0x000ea20000300800 */
[----:B------:R-:W-:-:S03]  /*42850*/  IMAD.MOV.U32 R90, RZ, RZ, R236 ;  /* 0x000000ffff5a7224 */ /* 0x000fc600078e00ec */
[----:B------:R-:W2:Y:S01]  /*42860*/  LDL.LU R66, [R1+0x25dc] ;  /* 0x0025dc0001427983 */ /* 0x000ea20000300800 */
[----:B------:R-:W-:-:S03]  /*42870*/  MOV R91, R237 ;  /* 0x000000ed005b7202 */ /* 0x000fc60000000f00 */
[----:B------:R-:W2:Y:S04]  /*42880*/  LDL.LU R239, [R1+0x25d8] ;  /* 0x0025d80001ef7983 */ /* 0x000ea80000300800 */
[----:B------:R-:W4:Y:S04]  /*42890*/  LDL.LU R238, [R1+0x25d4] ;  /* 0x0025d40001ee7983 */ /* 0x000f280000300800 */
[----:B------:R-:W4:Y:S04]  /*428a0*/  LDL.LU R236, [R1+0x25d0] ;  /* 0x0025d00001ec7983 */ /* 0x000f280000300800 */
[----:B------:R-:W4:Y:S01]  /*428b0*/  LDL.LU R237, [R1+0x25cc] ;  /* 0x0025cc0001ed7983 */ /* 0x000f220000300800 */
[----:B---3--:R-:W-:-:S02]  /*428c0*/  IMAD.MOV.U32 R105, RZ, RZ, R6 ;  /* 0x000000ffff697224 */ /* 0x008fc400078e0006 */
[----:B------:R-:W-:Y:S02]  /*428d0*/  IMAD.MOV.U32 R104, RZ, RZ, R7 ;  /* 0x000000ffff687224 */ /* 0x000fe400078e0007 */
[----:B------:R-:W3:Y:S04]  /*428e0*/  LDL.LU R7, [R1+0x25c8] ;  /* 0x0025c80001077983 */ /* 0x000ee80000300800 */
[----:B------:R-:W3:Y:S01]  /*428f0*/  LDL.LU R6, [R1+0x25c4] ;  /* 0x0025c40001067983 */ /* 0x000ee20000300800 */
[----:B------:R-:W-:Y:S01]  /*42900*/  MOV R106, R64 ;  /* 0x00000040006a7202 */ /* 0x000fe20000000f00 */
[----:B------:R-:W-:Y:S02]  /*42910*/  IMAD.MOV.U32 R107, RZ, RZ, R65 ;  /* 0x000000ffff6b7224 */ /* 0x000fe400078e0041 */
[----:B------:R-:W3:Y:S04]  /*42920*/  LDL.LU R64, [R1+0x25c0] ;  /* 0x0025c00001407983 */ /* 0x000ee80000300800 */
[----:B------:R-:W3:Y:S01]  /*42930*/  LDL.LU R65, [R1+0x25bc] ;  /* 0x0025bc0001417983 */ /* 0x000ee20000300800 */
[----:B--2---:R-:W-:-:S02]  /*42940*/  IMAD.MOV.U32 R115, RZ, RZ, R239 ;  /* 0x000000ffff737224 */ /* 0x004fc400078e00ef */
[----:B----4-:R-:W-:Y:S02]  /*42950*/  IMAD.MOV.U32 R114, RZ, RZ, R238 ;  /* 0x000000ffff727224 */ /* 0x010fe400078e00ee */
[----:B------:R-:W-:Y:S02]  /*42960*/  IMAD.MOV.U32 R112, RZ, RZ, R236 ;  /* 0x000000ffff707224 */ /* 0x000fe400078e00ec */
[----:B------:R-:W2:Y:S01]  /*42970*/  LDL.LU R236, [R1+0x25b8] ;  /* 0x0025b80001ec7983 */ /* 0x000ea20000300800 */
[----:B------:R-:W-:-:S03]  /*42980*/  MOV R113, R237 ;  /* 0x000000ed00717202 */ /* 0x000fc60000000f00 */
[----:B------:R-:W2:Y:S04]  /*42990*/  LDL.LU R237, [R1+0x25b4] ;  /* 0x0025b40001ed7983 */ /* 0x000ea80000300800 */
[----:B------:R-:W2:Y:S04]  /*429a0*/  LDL.LU R238, [R1+0x25b0] ;  /* 0x0025b00001ee7983 */ /* 0x000ea80000300800 */
[----:B------:R-:W2:Y:S04]  /*429b0*/  LDL.LU R239, [R1+0x25ac] ;  /* 0x0025ac0001ef7983 */ /* 0x000ea80000300800 */
[----:B------:R-:W4:Y:S01]  /*429c0*/  LDL.LU R100, [R1+0x140] ;  /* 0x0001400001647983 */ /* 0x000f220000300800 */
[----:B------:R-:W-:-:S03]  /*429d0*/  IMAD.MOV.U32 R92, RZ, RZ, R66 ;  /* 0x000000ffff5c7224 */ /* 0x000fc600078e0042 */
[----:B------:R-:W4:Y:S01]  /*429e0*/  LDL.LU R101, [R1+0x144] ;  /* 0x0001440001657983 */ /* 0x000f220000300800 */
[----:B------:R-:W-:Y:S01]  /*429f0*/  MOV R93, R67 ;  /* 0x00000043005d7202 */ /* 0x000fe20000000f00 */
[----:B------:R-:W-:Y:S02]  /*42a00*/  IMAD.MOV.U32 R94, RZ, RZ, R230 ;  /* 0x000000ffff5e7224 */ /* 0x000fe400078e00e6 */
[----:B------:R-:W-:Y:S02]  /*42a10*/  IMAD.MOV.U32 R95, RZ, RZ, R231 ;  /* 0x000000ffff5f7224 */ /* 0x000fe400078e00e7 */
[----:B---3--:R-:W-:Y:S01]  /*42a20*/  IMAD.MOV.U32 R103, RZ, RZ, R7 ;  /* 0x000000ffff677224 */ /* 0x008fe200078e0007 */
[----:B------:R-:W-:Y:S02]  /*42a30*/  MOV R102, R6 ;  /* 0x0000000600667202 */ /* 0x000fe40000000f00 */
[----:B------:R-:W2:Y:S04]  /*42a40*/  LDL.LU R6, [R1+0x25a8] ;  /* 0x0025a80001067983 */ /* 0x000ea80000300800 */
[----:B------:R-:W2:Y:S04]  /*42a50*/  LDL.LU R7, [R1+0x25a4] ;  /* 0x0025a40001077983 */ /* 0x000ea80000300800 */
[----:B------:R-:W3:Y:S04]  /*42a60*/  LDL.LU R66, [R1+0x25a0] ;  /* 0x0025a00001427983 */ /* 0x000ee80000300800 */
[----:B------:R-:W3:Y:S04]  /*42a70*/  LDL.LU R67, [R1+0x259c] ;  /* 0x00259c0001437983 */ /* 0x000ee80000300800 */
[----:B------:R-:W3:Y:S04]  /*42a80*/  LDL.LU R230, [R1+0x2598] ;  /* 0x0025980001e67983 */ /* 0x000ee80000300800 */
[----:B------:R-:W3:Y:S04]  /*42a90*/  LDL.LU R231, [R1+0x2594] ;  /* 0x0025940001e77983 */ /* 0x000ee80000300800 */
[----:B------:R1:W-:Y:S04]  /*42aa0*/  STL [R1+0x2508], R247 ;  /* 0x002508f701007387 */ /* 0x0003e80000100800 */
[----:B------:R1:W-:Y:S01]  /*42ab0*/  STL [R1+0x2504], R245 ;  /* 0x002504f501007387 */ /* 0x0003e20000100800 */
[C---:B--2---:R-:W-:Y:S08]  /*42ac0*/  HMMA.1688.F32.TF32 R236, R212.reuse, R6, R236 ;  /* 0x00000006d4ec723c */ /* 0x044ff000000810ec */
[----:B---3--:R-:W-:Y:S11]  /*42ad0*/  HMMA.1688.F32.TF32 R64, R212, R230, R64 ;  /* 0x000000e6d440723c */ /* 0x008ff60000081040 */
[----:B------:R-:W-:Y:S01]  /*42ae0*/  MOV R251, R236 ;  /* 0x000000ec00fb7202 */ /* 0x000fe20000000f00 */
[----:B------:R-:W-:Y:S01]  /*42af0*/  IMAD.MOV.U32 R250, RZ, RZ, R237 ;  /* 0x000000fffffa7224 */ /* 0x000fe200078e00ed */
[----:B------:R-:W2:Y:S01]  /*42b00*/  LDL.LU R236, [R1+0xc0] ;  /* 0x0000c00001ec7983 */ /* 0x000ea20000300800 */
[----:B------:R-:W-:Y:S01]  /*42b10*/  IMAD.MOV.U32 R249, RZ, RZ, R238 ;  /* 0x000000fffff97224 */ /* 0x000fe200078e00ee */
[----:B------:R-:W-:Y:S01]  /*42b20*/  MOV R248, R239 ;  /* 0x000000ef00f87202 */ /* 0x000fe20000000f00 */
[----:B------:R-:W-:Y:S01]  /*42b30*/  IMAD.MOV.U32 R237, RZ, RZ, R68 ;  /* 0x000000ffffed7224 */ /* 0x000fe200078e0044 */
[----:B------:R-:W-:Y:S01]  /*42b40*/  MOV R239, R70 ;  /* 0x0000004600ef7202 */ /* 0x000fe20000000f00 */
[----:B------:R-:W3:Y:S01]  /*42b50*/  LDL.LU R68, [R1+0x2590] ;  /* 0x0025900001447983 */ /* 0x000ee20000300800 */
[----:B------:R-:W-:Y:S01]  /*42b60*/  IMAD.MOV.U32 R238, RZ, RZ, R69 ;  /* 0x000000ffffee7224 */ /* 0x000fe200078e0045 */
[----:B------:R-:W-:-:S02]  /*42b70*/  MOV R212, R71 ;  /* 0x0000004700d47202 */ /* 0x000fc40000000f00 */
[----:B------:R-:W3:Y:S04]  /*42b80*/  LDL.LU R69, [R1+0x258c] ;  /* 0x00258c0001457983 */ /* 0x000ee80000300800 */
[----:B------:R-:W3:Y:S04]  /*42b90*/  LDL.LU R70, [R1+0x2588] ;  /* 0x0025880001467983 */ /* 0x000ee80000300800 */
[----:B------:R-:W-:Y:S04]  /*42ba0*/  STL.64 [R1+0x238], R66 ;  /* 0x0002384201007387 */ /* 0x000fe80000100a00 */
[----:B------:R-:W3:Y:S01]  /*42bb0*/  LDL.LU R71, [R1+0x2584] ;  /* 0x0025840001477983 */ /* 0x000ee20000300800 */
[C---:B------:R-:W-:Y:S08]  /*42bc0*/  HMMA.1688.F32.TF32 R156, R224.reuse, R60, R156 ;  /* 0x0000003ce09c723c */ /* 0x040ff0000008109c */
[C---:B------:R-:W-:Y:S01]  /*42bd0*/  HMMA.1688.F32.TF32 R160, R224.reuse, R56, R160 ;  /* 0x00000038e0a0723c */ /* 0x040fe200000810a0 */
[----:B------:R-:W2:Y:S07]  /*42be0*/  LDL.LU R213, [R1+0xd4] ;  /* 0x0000d40001d57983 */ /* 0x000eae0000300800 */
[C---:B------:R-:W-:Y:S01]  /*42bf0*/  HMMA.1688.F32.TF32 R164, R224.reuse, R52, R164 ;  /* 0x00000034e0a4723c */ /* 0x040fe200000810a4 */
[----:B------:R-:W2:Y:S07]  /*42c00*/  LDL.LU R214, [R1+0xd8] ;  /* 0x0000d80001d67983 */ /* 0x000eae0000300800 */
[C---:B------:R-:W-:Y:S08]  /*42c10*/  HMMA.1688.F32.TF32 R216, R224.reuse, R48, R216 ;  /* 0x00000030e0d8723c */ /* 0x040ff000000810d8 */
[----:B------:R-:W-:Y:S01]  /*42c20*/  HMMA.1688.F32.TF32 R232, R224, R228, R232 ;  /* 0x000000e4e0e8723c */ /* 0x000fe200000810e8 */
[----:B------:R-:W-:Y:S04]  /*42c30*/  LDS R224, [R242+UR7+0x44800] ;  /* 0x04480007f2e07984 */ /* 0x000fe80008000800 */
[----:B------:R-:W-:Y:S04]  /*42c40*/  LDS R226, [R242+UR7+0x44c00] ;  /* 0x044c0007f2e27984 */ /* 0x000fe80008000800 */
[----:B------:R-:W-:Y:S04]  /*42c50*/  LDS R225, [R240+UR7+0x44800] ;  /* 0x04480007f0e17984 */ /* 0x000fe80008000800 */
[----:B------:R-:W4:Y:S01]  /*42c60*/  LDS R227, [R240+UR7+0x44c00] ;  /* 0x044c0007f0e37984 */ /* 0x000f220008000800 */
[----:B------:R-:W-:-:S03]  /*42c70*/  IMAD.MOV.U32 R215, RZ, RZ, R252 ;  /* 0x000000ffffd77224 */ /* 0x000fc600078e00fc */
[----:B------:R-:W2:Y:S01]  /*42c80*/  LDL.LU R252, [R1+0x2580] ;  /* 0x0025800001fc7983 */ /* 0x000ea20000300800 */
[----:B-1----:R-:W-:Y:S02]  /*42c90*/  IMAD.MOV.U32 R247, RZ, RZ, R64 ;  /* 0x000000fffff77224 */ /* 0x002fe400078e0040 */
[----:B------:R-:W-:Y:S01]  /*42ca0*/  IMAD.MOV.U32 R245, RZ, RZ, R65 ;  /* 0x000000fffff57224 */ /* 0x000fe200078e0041 */
[----:B------:R-:W-:Y:S04]  /*42cb0*/  LDS R64, [R241+UR7+0x44880] ;  /* 0x04488007f1407984 */ /* 0x000fe80008000800 */
[----:B------:R-:W-:Y:S04]  /*42cc0*/  LDS R66, [R241+UR7+0x44c80] ;  /* 0x044c8007f1427984 */ /* 0x000fe80008000800 */
[----:B------:R-:W-:Y:S04]  /*42cd0*/  LDS R65, [R243+UR7+0x44880] ;  /* 0x04488007f3417984 */ /* 0x000fe80008000800 */
[----:B------:R-:W1:Y:S01]  /*42ce0*/  LDS R67, [R243+UR7+0x44c80] ;  /* 0x044c8007f3437984 */ /* 0x000e620008000800 */
[C---:B----4-:R-:W-:Y:S08]  /*42cf0*/  HMMA.1688.F32.TF32 R100, R224.reuse, R58, R100 ;  /* 0x0000003ae064723c */ /* 0x050ff00000081064 */
[C---:B------:R-:W-:Y:S08]  /*42d00*/  HMMA.1688.F32.TF32 R112, R224.reuse, R54, R112 ;  /* 0x00000036e070723c */ /* 0x040ff00000081070 */
[C---:B------:R-:W-:Y:S08]  /*42d10*/  HMMA.1688.F32.TF32 R92, R224.reuse, R50, R92 ;  /* 0x00000032e05c723c */ /* 0x040ff0000008105c */
[C---:B------:R-:W-:Y:S08]  /*42d20*/  HMMA.1688.F32.TF32 R104, R224.reuse, R46, R104 ;  /* 0x0000002ee068723c */ /* 0x040ff00000081068 */
[C---:B------:R-:W-:Y:S08]  /*42d30*/  HMMA.1688.F32.TF32 R88, R224.reuse, R42, R88 ;  /* 0x0000002ae058723c */ /* 0x040ff00000081058 */
[C---:B------:R-:W-:Y:S08]  /*42d40*/  HMMA.1688.F32.TF32 R84, R224.reuse, R38, R84 ;  /* 0x00000026e054723c */ /* 0x040ff00000081054 */
[C---:B------:R-:W-:Y:S08]  /*42d50*/  HMMA.1688.F32.TF32 R80, R224.reuse, R34, R80 ;  /* 0x00000022e050723c */ /* 0x040ff00000081050 */
[----:B---3--:R-:W-:-:S15]  /*42d60*/  HMMA.1688.F32.TF32 R68, R224, R62, R68 ;  /* 0x0000003ee044723c */ /* 0x008fde0000081044 */
[----:B------:R-:W-:-:S04]  /*42d70*/  NOP ;  /* 0x0000000000007918 */ /* 0x000fc80000000000 */
[----:B------:R-:W-:Y:S04]  /*42d80*/  STL.64 [R1+0x220], R68 ;  /* 0x0002204401007387 */ /* 0x000fe80000100a00 */
[----:B------:R-:W-:Y:S04]  /*42d90*/  STL.64 [R1+0x228], R70 ;  /* 0x0002284601007387 */ /* 0x000fe80000100a00 */
[----:B------:R-:W-:Y:S04]  /*42da0*/  LDS R68, [R242+UR7+0x44880] ;  /* 0x04488007f2447984 */ /* 0x000fe80008000800 */
[----:B------:R3:W-:Y:S04]  /*42db0*/  LDS R70, [R242+UR7+0x44c80] ;  /* 0x044c8007f2467984 */ /* 0x0007e80008000800 */
[----:B------:R-:W-:Y:S04]  /*42dc0*/  STL.64 [R1+0x210], R100 ;  /* 0x0002106401007387 */ /* 0x000fe80000100a00 */
[----:B------:R4:W-:Y:S01]  /*42dd0*/  STL [R1+0x218], R102 ;  /* 0x0002186601007387 */ /* 0x0009e20000100800 */
[----:B---3--:R-:W-:Y:S01]  /*42de0*/  IMAD.MOV.U32 R242, RZ, RZ, R103 ;  /* 0x000000fffff27224 */ /* 0x008fe200078e0067 */
[C---:B--2---:R-:W-:Y:S02]  /*42df0*/  HMMA.1688.F32.TF32 R212, R224.reuse, R30, R212 ;  /* 0x0000001ee0d4723c */ /* 0x044fe400000810d4 */
[----:B------:R-:W-:Y:S04]  /*42e00*/  LDS R69, [R240+UR7+0x44880] ;  /* 0x04488007f0457984 */ /* 0x000fe80008000800 */
[----:B------:R-:W2:Y:S04]  /*42e10*/  LDS R71, [R240+UR7+0x44c80] ;  /* 0x044c8007f0477984 */ /* 0x000ea80008000800 */
[----:B----4-:R-:W3:Y:S04]  /*42e20*/  LDL.LU.64 R102, [R1+0x2578] ;  /* 0x0025780001667983 */ /* 0x010ee80000300a00 */
[----:B------:R-:W3:Y:S04]  /*42e30*/  LDL.LU.64 R100, [R1+0x2570] ;  /* 0x0025700001647983 */ /* 0x000ee80000300a00 */
[----:B------:R-:W-:Y:S04]  /*42e40*/  STL.64 [R1+0x200], R112 ;  /* 0x0002007001007387 */ /* 0x000fe80000100a00 */
[----:B------:R4:W-:Y:S04]  /*42e50*/  STL.64 [R1+0x208], R114 ;  /* 0x0002087201007387 */ /* 0x0009e80000100a00 */
[----:B----4-:R-:W4:Y:S04]  /*42e60*/  LDL.LU.64 R114, [R1+0x2568] ;  /* 0x0025680001727983 */ /* 0x010f280000300a00 */
[----:B------:R-:W4:Y:S04]  /*42e70*/  LDL.LU.64 R112, [R1+0x2560] ;  /* 0x0025600001707983 */ /* 0x000f280000300a00 */
        /* <DEDUP_REMOVED lines=18> */
[----:B-1----:R-:W4:Y:S04]  /*42fa0*/  LDL.LU.64 R82, [R1+0x2518] ;  /* 0x0025180001527983 */ /* 0x002f280000300a00 */
[----:B------:R-:W4:Y:S01]  /*42fb0*/  LDL.LU.64 R80, [R1+0x2510] ;  /* 0x0025100001507983 */ /* 0x000f220000300a00 */
[----:B------:R-:W-:Y:S03]  /*42fc0*/  HMMA.1688.F32.TF32 R236, R224, R26, R236 ;  /* 0x0000001ae0ec723c */ /* 0x000fe600000810ec */
[----:B------:R-:W-:Y:S04]  /*42fd0*/  STL.64 [R1+0x70], R212 ;  /* 0x000070d401007387 */ /* 0x000fe80000100a00 */
[----:B------:R-:W-:-:S12]  /*42fe0*/  STL.64 [R1+0x78], R214 ;  /* 0x000078d601007387 */ /* 0x000fd80000100a00 */
[----:B------:R-:W-:Y:S04]  /*42ff0*/  STL.64 [R1+0x1e0], R236 ;  /* 0x0001e0ec01007387 */ /* 0x000fe80000100a00 */
[----:B------:R1:W-:Y:S01]  /*43000*/  STL.64 [R1+0x1e8], R238 ;  /* 0x0001e8ee01007387 */ /* 0x0003e20000100a00 */
[C---:B------:R-:W-:Y:S08]  /*43010*/  HMMA.1688.F32.TF32 R72, R64.reuse, R34, R72 ;  /* 0x000000224048723c */ /* 0x040ff00000081048 */
[----:B------:R-:W-:Y:S08]  /*43020*/  HMMA.1688.F32.TF32 R172, R64, R26, R172 ;  /* 0x0000001a40ac723c */ /* 0x000ff000000810ac */
[C---:B--2---:R-:W-:Y:S08]  /*43030*/  HMMA.1688.F32.TF32 R216, R68.reuse, R50, R216 ;  /* 0x0000003244d8723c */ /* 0x044ff000000810d8 */
[----:B-1----:R-:W-:Y:S08]  /*43040*/  HMMA.1688.F32.TF32 R236, R68, R30, R220 ;  /* 0x0000001e44ec723c */ /* 0x002ff000000810dc */
[C---:B---3--:R-:W-:Y:S08]  /*43050*/  HMMA.1688.F32.TF32 R84, R224.reuse, R18, R84 ;  /* 0x00000012e054723c */ /* 0x048ff00000081054 */
[C---:B----4-:R-:W-:Y:S08]  /*43060*/  HMMA.1688.F32.TF32 R212, R224.reuse, R22, R80 ;  /* 0x00000016e0d4723c */ /* 0x050ff00000081050 */
[C---:B------:R-:W-:Y:S08]  /*43070*/  HMMA.1688.F32.TF32 R80, R224.reuse, R14, R88 ;  /* 0x0000000ee050723c */ /* 0x040ff00000081058 */
[C---:B------:R-:W-:Y:S03]  /*43080*/  HMMA.1688.F32.TF32 R88, R224.reuse, R10, R104 ;  /* 0x0000000ae058723c */ /* 0x040fe60000081068 */
[----:B------:R-:W-:Y:S04]  /*43090*/  STL.64 [R1+0x1d0], R212 ;  /* 0x0001d0d401007387 */ /* 0x000fe80000100a00 */
[----:B------:R-:W-:Y:S04]  /*430a0*/  STL.64 [R1+0x1d8], R214 ;  /* 0x0001d8d601007387 */ /* 0x000fe80000100a00 */
[----:B------:R-:W-:Y:S04]  /*430b0*/  STL.64 [R1+0x1c0], R84 ;  /* 0x0001c05401007387 */ /* 0x000fe80000100a00 */
[----:B------:R1:W-:Y:S04]  /*430c0*/  STL.64 [R1+0x1c8], R86 ;  /* 0x0001c85601007387 */ /* 0x0003e80000100a00 */
[----:B------:R-:W-:Y:S04]  /*430d0*/  STL.64 [R1+0x310], R80 ;  /* 0x0003105001007387 */ /* 0x000fe80000100a00 */
[----:B------:R2:W-:Y:S01]  /*430e0*/  STL.64 [R1+0x318], R82 ;  /* 0x0003185201007387 */ /* 0x0005e20000100a00 */
[C---:B-1----:R-:W-:Y:S08]  /*430f0*/  HMMA.1688.F32.TF32 R84, R224.reuse, R6, R92 ;  /* 0x00000006e054723c */ /* 0x042ff0000008105c */
[----:B--2---:R-:W-:Y:S01]  /*43100*/  HMMA.1688.F32.TF32 R80, R224, R230, R112 ;  /* 0x000000e6e050723c */ /* 0x004fe20000081070 */
[----:B------:R-:W-:Y:S04]  /*43110*/  STL.64 [R1+0x300], R88 ;  /* 0x0003005801007387 */ /* 0x000fe80000100a00 */
[----:B------:R1:W-:Y:S06]  /*43120*/  STL.64 [R1+0x308], R90 ;  /* 0x0003085a01007387 */ /* 0x0003ec0000100a00 */
[----:B------:R-:W-:Y:S04]  /*43130*/  STL.64 [R1+0x2f0], R84 ;  /* 0x0002f05401007387 */ /* 0x000fe80000100a00 */
[----:B------:R2:W-:Y:S01]  /*43140*/  STL.64 [R1+0x2f8], R86 ;  /* 0x0002f85601007387 */ /* 0x0005e20000100a00 */
[C---:B-1----:R-:W-:Y:S03]  /*43150*/  HMMA.1688.F32.TF32 R88, R64.reuse, R62, R100 ;  /* 0x0000003e4058723c */ /* 0x042fe60000081064 */
[----:B------:R-:W-:Y:S04]  /*43160*/  STL.64 [R1+0x1b0], R80 ;  /* 0x0001b05001007387 */ /* 0x000fe80000100a00 */
[----:B------:R1:W-:Y:S01]  /*43170*/  STL.64 [R1+0x1b8], R82 ;  /* 0x0001b85201007387 */ /* 0x0003e20000100a00 */
[C---:B--2---:R-:W-:Y:S08]  /*43180*/  HMMA.1688.F32.TF32 R84, R64.reuse, R58, R168 ;  /* 0x0000003a4054723c */ /* 0x044ff000000810a8 */
[C---:B-1----:R-:W-:Y:S03]  /*43190*/  HMMA.1688.F32.TF32 R80, R64.reuse, R54, R108 ;  /* 0x000000364050723c */ /* 0x042fe6000008106c */
[----:B------:R-:W-:Y:S04]  /*431a0*/  STL.64 [R1+0x2e0], R88 ;  /* 0x0002e05801007387 */ /* 0x000fe80000100a00 */
[----:B------:R-:W-:Y:S04]  /*431b0*/  STL.64 [R1+0x2e8], R90 ;  /* 0x0002e85a01007387 */ /* 0x000fe80000100a00 */
[----:B------:R-:W-:Y:S04]  /*431c0*/  STL.64 [R1+0x2d0], R84 ;  /* 0x0002d05401007387 */ /* 0x000fe80000100a00 */
[----:B------:R-:W-:Y:S04]  /*431d0*/  STL.64 [R1+0x2d8], R86 ;  /* 0x0002d85601007387 */ /* 0x000fe80000100a00 */
[----:B------:R-:W-:Y:S04]  /*431e0*/  STL.64 [R1+0x2c0], R80 ;  /* 0x0002c05001007387 */ /* 0x000fe80000100a00 */
[----:B------:R1:W-:Y:S02]  /*431f0*/  STL.64 [R1+0x2c8], R82 ;  /* 0x0002c85201007387 */ /* 0x0003e40000100a00 */
[C---:B-1----:R-:W-:Y:S08]  /*43200*/  HMMA.1688.F32.TF32 R80, R64.reuse, R42, R124 ;  /* 0x0000002a4050723c */ /* 0x042ff0000008107c */
[C---:B------:R-:W-:Y:S08]  /*43210*/  HMMA.1688.F32.TF32 R88, R64.reuse, R50, R184 ;  /* 0x000000324058723c */ /* 0x040ff000000810b8 */
[----:B------:R-:W-:Y:S03]  /*43220*/  HMMA.1688.F32.TF32 R84, R64, R46, R116 ;  /* 0x0000002e4054723c */ /* 0x000fe60000081074 */
[----:B------:R-:W-:Y:S01]  /*43230*/  MOV R127, R80 ;  /* 0x00000050007f7202 */ /* 0x000fe20000000f00 */
[----:B------:R-:W-:Y:S01]  /*43240*/  IMAD.MOV.U32 R126, RZ, RZ, R81 ;  /* 0x000000ffff7e7224 */ /* 0x000fe200078e0051 */
[----:B------:R-:W-:Y:S01]  /*43250*/  MOV R124, R83 ;  /* 0x00000053007c7202 */ /* 0x000fe20000000f00 */
[----:B------:R-:W-:-:S02]  /*43260*/  IMAD.MOV.U32 R125, RZ, RZ, R82 ;  /* 0x000000ffff7d7224 */ /* 0x000fc400078e0052 */
        /* <DEDUP_REMOVED lines=8> */
[----:B------:R-:W-:Y:S04]  /*432f0*/  STL.64 [R1+0x280], R80 ;  /* 0x0002805001007387 */ /* 0x000fe80000100a00 */
[----:B------:R-:W-:Y:S04]  /*43300*/  STL.64 [R1+0x288], R82 ;  /* 0x0002885201007387 */ /* 0x000fe80000100a00 */
[----:B------:R-:W-:Y:S01]  /*43310*/  STL [R1+0x24e8], R168 ;  /* 0x0024e8a801007387 */ /* 0x000fe20000100800 */
[C---:B------:R-:W-:Y:S03]  /*43320*/  HMMA.1688.F32.TF32 R212, R68.reuse, R54, R164 ;  /* 0x0000003644d4723c */ /* 0x040fe600000810a4 */
[----:B------:R-:W-:Y:S04]  /*43330*/  STL.64 [R1+0x270], R72 ;  /* 0x0002704801007387 */ /* 0x000fe80000100a00 */
[----:B------:R1:W-:Y:S01]  /*43340*/  STL.64 [R1+0x278], R74 ;  /* 0x0002784a01007387 */ /* 0x0003e20000100a00 */
[----:B------:R-:W-:Y:S01]  /*43350*/  HMMA.1688.F32.TF32 R224, R68, R42, R176 ;  /* 0x0000002a44e0723c */ /* 0x000fe200000810b0 */
[----:B------:R-:W-:Y:S01]  /*43360*/  MOV R95, R13 ;  /* 0x0000000d005f7202 */ /* 0x000fe20000000f00 */
[----:B------:R-:W-:Y:S01]  /*43370*/  IMAD.MOV.U32 R112, RZ, RZ, R12 ;  /* 0x000000ffff707224 */ /* 0x000fe200078e000c */
[----:B------:R-:W-:Y:S01]  /*43380*/  MOV R114, R8 ;  /* 0x0000000800727202 */ /* 0x000fe20000000f00 */
[----:B------:R-:W-:-:S02]  /*43390*/  IMAD.MOV.U32 R93, RZ, RZ, R17 ;  /* 0x000000ffff5d7224 */ /* 0x000fc400078e0011 */
[----:B------:R-:W-:Y:S02]  /*433a0*/  IMAD.MOV.U32 R94, RZ, RZ, R16 ;  /* 0x000000ffff5e7224 */ /* 0x000fe400078e0010 */
[----:B------:R-:W-:Y:S01]  /*433b0*/  IMAD.MOV.U32 R113, RZ, RZ, R9 ;  /* 0x000000ffff717224 */ /* 0x000fe200078e0009 */
[----:B------:R-:W-:Y:S01]  /*433c0*/  HMMA.1688.F32.TF32 R48, R68, R46, R96 ;  /* 0x0000002e4430723c */ /* 0x000fe20000081060 */
[----:B------:R-:W-:Y:S01]  /*433d0*/  MOV R92, R20 ;  /* 0x00000014005c7202 */ /* 0x000fe20000000f00 */
[----:B------:R-:W-:Y:S02]  /*433e0*/  IMAD.MOV.U32 R115, RZ, RZ, R5 ;  /* 0x000000ffff737224 */ /* 0x000fe400078e0005 */
[----:B------:R-:W-:-:S04]  /*433f0*/  IMAD.MOV.U32 R100, RZ, RZ, R4 ;  /* 0x000000ffff647224 */ /* 0x000fc800078e0004 */
[----:B------:R-:W-:Y:S01]  /*43400*/  HMMA.1688.F32.TF32 R60, R68, R62, R156 ;  /* 0x0000003e443c723c */ /* 0x000fe2000008109c */
[----:B------:R-:W-:Y:S01]  /*43410*/  MOV R101, R3 ;  /* 0x0000000300657202 */ /* 0x000fe20000000f00 */
[----:B------:R-:W-:Y:S01]  /*43420*/  IMAD.MOV.U32 R102, RZ, RZ, R2 ;  /* 0x000000ffff667224 */ /* 0x000fe200078e0002 */
[----:B------:R-:W-:Y:S01]  /*43430*/  LDS R129, [R240+UR7+0x45000] ;  /* 0x04500007f0817984 */ /* 0x000fe20008000800 */
[----:B------:R-:W-:-:S03]  /*43440*/  IMAD.MOV.U32 R103, RZ, RZ, R0 ;  /* 0x000000ffff677224 */ /* 0x000fc600078e0000 */
[----:B------:R-:W-:Y:S01]  /*43450*/  LDS R131, [R240+UR7+0x45400] ;  /* 0x04540007f0837984 */ /* 0x000fe20008000800 */
[C---:B-1----:R-:W-:Y:S03]  /*43460*/  HMMA.1688.F32.TF32 R72, R64.reuse, R10, R144 ;  /* 0x0000000a4048723c */ /* 0x042fe60000081090 */
        /* <DEDUP_REMOVED lines=17> */
[----:B------:R-:W-:Y:S04]  /*43580*/  STL.64 [R1+0x170], R48 ;  /* 0x0001703001007387 */ /* 0x000fe80000100a00 */
[----:B------:R1:W-:Y:S01]  /*43590*/  STL.64 [R1+0x178], R50 ;  /* 0x0001783201007387 */ /* 0x0003e20000100a00 */
[----:B------:R-:W-:Y:S03]  /*435a0*/  HMMA.1688.F32.TF32 R184, R64, R14, R140 ;  /* 0x0000000e40b8723c */ /* 0x000fe6000008108c */
[----:B------:R-:W-:Y:S04]  /*435b0*/  LDS R96, [R241+UR7+0x45000] ;  /* 0x04500007f1607984 */ /* 0x000fe80008000800 */
[----:B------:R-:W-:Y:S01]  /*435c0*/  LDS R98, [R241+UR7+0x45400] ;  /* 0x04540007f1627984 */ /* 0x000fe20008000800 */
[----:B-1----:R-:W-:Y:S03]  /*435d0*/  HMMA.1688.F32.TF32 R48, R68, R38, R76 ;  /* 0x000000264430723c */ /* 0x002fe6000008104c */
[----:B------:R-:W-:Y:S04]  /*435e0*/  STL [R1+0x24c4], R225 ;  /* 0x0024c4e101007387 */ /* 0x000fe80000100800 */
[----:B------:R-:W-:Y:S04]  /*435f0*/  STL [R1+0x24c0], R226 ;  /* 0x0024c0e201007387 */ /* 0x000fe80000100800 */
[----:B------:R-:W-:Y:S04]  /*43600*/  STL [R1+0x249c], R227 ;  /* 0x00249ce301007387 */ /* 0x000fe80000100800 */
[----:B------:R-:W-:Y:S04]  /*43610*/  LDS R97, [R243+UR7+0x45000] ;  /* 0x04500007f3617984 */ /* 0x000fe80008000800 */
[----:B------:R-:W-:Y:S01]  /*43620*/  LDS R99, [R243+UR7+0x45400] ;  /* 0x04540007f3637984 */ /* 0x000fe20008000800 */
[----:B------:R-:W-:Y:S01]  /*43630*/  MOV R228, R48 ;  /* 0x0000003000e47202 */ /* 0x000fe20000000f00 */
[----:B------:R-:W-:-:S02]  /*43640*/  IMAD.MOV.U32 R229, RZ, RZ, R49 ;  /* 0x000000ffffe57224 */ /* 0x000fc400078e0031 */
[----:B------:R1:W-:Y:S02]  /*43650*/  STL.64 [R1+0x168], R50 ;  /* 0x0001683201007387 */ /* 0x0003e40000100a00 */
[----:B-1----:R-:W-:Y:S02]  /*43660*/  HMMA.1688.F32.TF32 R48, R68, R34, R120 ;  /* 0x000000224430723c */ /* 0x002fe40000081078 */
[----:B------:R-:W-:-:S15]  /*43670*/  STL [R1+0x24d8], R236 ;  /* 0x0024d8ec01007387 */ /* 0x000fde0000100800 */
[----:B------:R-:W-:Y:S02]  /*43680*/  NOP ;  /* 0x0000000000007918 */ /* 0x000fe40000000000 */
[----:B------:R-:W-:Y:S04]  /*43690*/  STL.64 [R1+0x150], R48 ;  /* 0x0001503001007387 */ /* 0x000fe80000100a00 */
[----:B------:R1:W-:Y:S02]  /*436a0*/  STL.64 [R1+0x158], R50 ;  /* 0x0001583201007387 */ /* 0x0003e40000100a00 */
[----:B-1----:R-:W-:Y:S02]  /*436b0*/  HMMA.1688.F32.TF32 R48, R68, R22, R192 ;  /* 0x000000164430723c */ /* 0x002fe400000810c0 */
[----:B------:R1:W-:Y:S04]  /*436c0*/  STL [R1+0x24d4], R237 ;  /* 0x0024d4ed01007387 */ /* 0x0003e80000100800 */
[----:B------:R2:W-:Y:S04]  /*436d0*/  STL [R1+0x24d0], R238 ;  /* 0x0024d0ee01007387 */ /* 0x0005e80000100800 */
[----:B------:R3:W-:Y:S09]  /*436e0*/  STL [R1+0x24cc], R239 ;  /* 0x0024ccef01007387 */ /* 0x0007f20000100800 */
[----:B------:R-:W-:Y:S01]  /*436f0*/  IMAD.MOV.U32 R236, RZ, RZ, R48 ;  /* 0x000000ffffec7224 */ /* 0x000fe200078e0030 */
[----:B-1----:R-:W-:Y:S01]  /*43700*/  MOV R237, R49 ;  /* 0x0000003100ed7202 */ /* 0x002fe20000000f00 */
[----:B--2---:R-:W-:-:S02]  /*43710*/  IMAD.MOV.U32 R238, RZ, RZ, R50 ;  /* 0x000000ffffee7224 */ /* 0x004fc400078e0032 */
[----:B---3--:R-:W-:Y:S02]  /*43720*/  IMAD.MOV.U32 R239, RZ, RZ, R51 ;  /* 0x000000ffffef7224 */ /* 0x008fe400078e0033 */
[----:B------:R-:W-:Y:S01]  /*43730*/  HMMA.1688.F32.TF32 R48, R68, R18, R196 ;  /* 0x000000124430723c */ /* 0x000fe200000810c4 */
[----:B------:R-:W-:Y:S01]  /*43740*/  IMAD.MOV.U32 R172, RZ, RZ, R73 ;  /* 0x000000ffffac7224 */ /* 0x000fe200078e0049 */
[----:B------:R-:W-:-:S06]  /*43750*/  MOV R173, R74 ;  /* 0x0000004a00ad7202 */ /* 0x000fcc0000000f00 */
[----:B------:R-:W-:Y:S01]  /*43760*/  HMMA.1688.F32.TF32 R80, R64, R22, R132 ;  /* 0x000000164050723c */ /* 0x000fe20000081084 */
[----:B------:R-:W-:-:S07]  /*43770*/  IMAD.MOV.U32 R174, RZ, RZ, R75 ;  /* 0x000000ffffae7224 */ /* 0x000fce00078e004b */
[----:B------:R-:W-:Y:S01]  /*43780*/  HMMA.1688.F32.TF32 R180, R64, R18, R136 ;  /* 0x0000001240b4723c */ /* 0x000fe20000081088 */
[----:B------:R-:W-:Y:S02]  /*43790*/  LDSM.16.M88.4 R16, [R252+UR10+0x4100] ;  /* 0x0041000afc10783b */ /* 0x000fe40008000200 */
[----:B------:R-:W-:Y:S01]  /*437a0*/  MOV R224, R48 ;  /* 0x0000003000e07202 */ /* 0x000fe20000000f00 */
[----:B------:R-:W-:Y:S01]  /*437b0*/  IMAD.MOV.U32 R225, RZ, RZ, R49 ;  /* 0x000000ffffe17224 */ /* 0x000fe200078e0031 */
[----:B------:R-:W-:Y:S01]  /*437c0*/  MOV R216, R51 ;  /* 0x0000003300d87202 */ /* 0x000fe20000000f00 */
[----:B------:R-:W-:Y:S02]  /*437d0*/  IMAD.MOV.U32 R226, RZ, RZ, R50 ;  /* 0x000000ffffe27224 */ /* 0x000fe400078e0032 */
[----:B------:R-:W-:Y:S01]  /*437e0*/  IMAD.MOV.U32 R91, RZ, RZ, R21 ;  /* 0x000000ffff5b7224 */ /* 0x000fe200078e0015 */
[----:B------:R-:W-:Y:S01]  /*437f0*/  HMMA.1688.F32.TF32 R48, R68, R14, R200 ;  /* 0x0000000e4430723c */ /* 0x000fe200000810c8 */
[----:B------:R-:W1:Y:S01]  /*43800*/  LDSM.16.M88.4 R12, [R252+UR10+0x2100] ;  /* 0x0021000afc0c783b */ /* 0x000e620008000200 */
[----:B------:R-:W-:Y:S01]  /*43810*/  MOV R89, R25 ;  /* 0x0000001900597202 */ /* 0x000fe20000000f00 */
[----:B------:R-:W-:-:S02]  /*43820*/  IMAD.MOV.U32 R90, RZ, RZ, R24 ;  /* 0x000000ffff5a7224 */ /* 0x000fc400078e0018 */
[----:B------:R-:W-:Y:S03]  /*43830*/  LDSM.16.M88.4 R20, [R252+UR10+0x6100] ;  /* 0x0061000afc14783b */ /* 0x000fe60008000200 */
[----:B------:R-:W-:Y:S01]  /*43840*/  HMMA.1688.F32.TF32 R72, R64, R6, R148 ;  /* 0x000000064048723c */ /* 0x000fe20000081094 */
[----:B------:R-:W-:Y:S02]  /*43850*/  IMAD.MOV.U32 R87, RZ, RZ, R29 ;  /* 0x000000ffff577224 */ /* 0x000fe400078e001d */
[----:B------:R-:W-:Y:S01]  /*43860*/  IMAD.MOV.U32 R88, RZ, RZ, R28 ;  /* 0x000000ffff587224 */ /* 0x000fe200078e001c */
[----:B------:R-:W-:Y:S01]  /*43870*/  MOV R86, R32 ;  /* 0x0000002000567202 */ /* 0x000fe20000000f00 */
[----:B------:R-:W-:Y:S03]  /*43880*/  LDSM.16.M88.4 R28, [R252+UR10+0xa100] ;  /* 0x00a1000afc1c783b */ /* 0x000fe60008000200 */
[----:B------:R-:W-:Y:S01]  /*43890*/  HMMA.1688.F32.TF32 R52, R68, R26, R188 ;  /* 0x0000001a4434723c */ /* 0x000fe200000810bc */
[----:B------:R-:W-:Y:S02]  /*438a0*/  LDSM.16.M88.4 R24, [R252+UR10+0x8100] ;  /* 0x0081000afc18783b */ /* 0x000fe40008000200 */
[----:B------:R-:W-:Y:S01]  /*438b0*/  IMAD.MOV.U32 R213, RZ, RZ, R48 ;  /* 0x000000ffffd57224 */ /* 0x000fe200078e0030 */
[----:B------:R-:W-:Y:S01]  /*438c0*/  MOV R215, R50 ;  /* 0x0000003200d77202 */ /* 0x000fe20000000f00 */
[----:B------:R-:W-:-:S02]  /*438d0*/  IMAD.MOV.U32 R214, RZ, RZ, R49 ;  /* 0x000000ffffd67224 */ /* 0x000fc400078e0031 */
[----:B------:R-:W-:Y:S02]  /*438e0*/  IMAD.MOV.U32 R85, RZ, RZ, R33 ;  /* 0x000000ffff557224 */ /* 0x000fe400078e0021 */
[----:B------:R-:W-:Y:S01]  /*438f0*/  IMAD.MOV.U32 R84, RZ, RZ, R36 ;  /* 0x000000ffff547224 */ /* 0x000fe200078e0024 */
[----:B------:R-:W-:Y:S01]  /*43900*/  LDSM.16.M88.4 R32, [R252+UR10+0xc100] ;  /* 0x00c1000afc20783b */ /* 0x000fe20008000200 */
[----:B------:R-:W-:Y:S02]  /*43910*/  IMAD.MOV.U32 R227, RZ, RZ, R51 ;  /* 0x000000ffffe37224 */ /* 0x000fe400078e0033 */
[----:B------:R-:W-:Y:S01]  /*43920*/  HMMA.1688.F32.TF32 R48, R68, R10, R204 ;  /* 0x0000000a4430723c */ /* 0x000fe200000810cc */
[----:B------:R-:W2:Y:S01]  /*43930*/  LDSM.16.M88.4 R8, [R252+UR10+0x100] ;  /* 0x0001000afc08783b */ /* 0x000ea20008000200 */
[----:B------:R-:W-:Y:S01]  /*43940*/  IMAD.MOV.U32 R125, RZ, RZ, R83 ;  /* 0x000000ffff7d7224 */ /* 0x000fe200078e0053 */
[----:B------:R-:W-:Y:S01]  /*43950*/  MOV R83, R37 ;  /* 0x0000002500537202 */ /* 0x000fe20000000f00 */
[----:B------:R-:W-:Y:S01]  /*43960*/  IMAD.MOV.U32 R104, RZ, RZ, R81 ;  /* 0x000000ffff687224 */ /* 0x000fe200078e0051 */
[----:B------:R-:W-:Y:S01]  /*43970*/  MOV R127, R82 ;  /* 0x00000052007f7202 */ /* 0x000fe20000000f00 */
[----:B------:R-:W3:Y:S01]  /*43980*/  LDSM.16.M88.4 R36, [R252+UR10+0xe100] ;  /* 0x00e1000afc24783b */ /* 0x000ee20008000200 */
[----:B------:R-:W-:-:S02]  /*43990*/  IMAD.MOV.U32 R81, RZ, RZ, R41 ;  /* 0x000000ffff517224 */ /* 0x000fc400078e0029 */
[----:B------:R-:W-:Y:S01]  /*439a0*/  IMAD.MOV.U32 R82, RZ, RZ, R40 ;  /* 0x000000ffff527224 */ /* 0x000fe200078e0028 */
[C---:B------:R-:W-:Y:S01]  /*439b0*/  HMMA.1688.F32.TF32 R56, R68.reuse, R58, R160 ;  /* 0x0000003a4438723c */ /* 0x040fe200000810a0 */
[----:B------:R-:W-:Y:S01]  /*439c0*/  IMAD.MOV.U32 R105, RZ, RZ, R80 ;  /* 0x000000ffff697224 */ /* 0x000fe200078e0050 */
[----:B------:R-:W4:Y:S01]  /*439d0*/  LDSM.16.M88.4 R40, [R252+UR10+0x10100] ;  /* 0x0101000afc28783b */ /* 0x000f220008000200 */
[----:B------:R-:W-:Y:S01]  /*439e0*/  MOV R80, R44 ;  /* 0x0000002c00507202 */ /* 0x000fe20000000f00 */
[----:B------:R-:W-:Y:S01]  /*439f0*/  IMAD.MOV.U32 R141, RZ, RZ, R72 ;  /* 0x000000ffff8d7224 */ /* 0x000fe200078e0048 */
[----:B------:R-:W-:Y:S01]  /*43a00*/  MOV R140, R73 ;  /* 0x00000049008c7202 */ /* 0x000fe20000000f00 */
[----:B------:R-:W2:Y:S03]  /*43a10*/  LDSM.16.M88.4 R44, [R252+UR10+0x12100] ;  /* 0x0121000afc2c783b */ /* 0x000ea60008000200 */
[----:B------:R-:W-:Y:S01]  /*43a20*/  IMAD.MOV.U32 R217, RZ, RZ, R48 ;  /* 0x000000ffffd97224 */ /* 0x000fe200078e0030 */
[----:B------:R-:W-:Y:S01]  /*43a30*/  MOV R218, R49 ;  /* 0x0000003100da7202 */ /* 0x000fe20000000f00 */
[----:B------:R-:W-:Y:S01]  /*43a40*/  IMAD.MOV.U32 R219, RZ, RZ, R50 ;  /* 0x000000ffffdb7224 */ /* 0x000fe200078e0032 */
[----:B------:R-:W-:Y:S01]  /*43a50*/  MOV R143, R62 ;  /* 0x0000003e008f7202 */ /* 0x000fe20000000f00 */
[----:B------:R-:W-:Y:S01]  /*43a60*/  IMAD.MOV.U32 R212, RZ, RZ, R51 ;  /* 0x000000ffffd47224 */ /* 0x000fe200078e0033 */
[----:B------:R-:W-:Y:S01]  /*43a70*/  LDS R196, [R241+UR7+0x45080] ;  /* 0x04508007f1c47984 */ /* 0x000fe20008000800 */
[----:B------:R-:W-:Y:S01]  /*43a80*/  HMMA.1688.F32.TF32 R48, R68, R6, R208 ;  /* 0x000000064430723c */ /* 0x000fe200000810d0 */
[----:B------:R-:W-:-:S02]  /*43a90*/  IMAD.MOV.U32 R137, RZ, RZ, R74 ;  /* 0x000000ffff897224 */ /* 0x000fc400078e004a */
[----:B------:R-:W-:Y:S01]  /*43aa0*/  IMAD.MOV.U32 R136, RZ, RZ, R75 ;  /* 0x000000ffff887224 */ /* 0x000fe200078e004b */
[----:B------:R-:W-:Y:S04]  /*43ab0*/  LDS R198, [R241+UR7+0x45480] ;  /* 0x04548007f1c67984 */ /* 0x000fe80008000800 */
[----:B------:R-:W-:Y:S01]  /*43ac0*/  HMMA.1688.F32.TF32 R4, R68, R230, R232 ;  /* 0x000000e64404723c */ /* 0x000fe200000810e8 */
[----:B------:R-:W3:Y:S01]  /*43ad0*/  LDSM.16.M88.4 R68, [R252+UR10+0x1e100] ;  /* 0x01e1000afc44783b */ /* 0x000ee20008000200 */
[----:B------:R-:W-:Y:S02]  /*43ae0*/  IMAD.MOV.U32 R145, RZ, RZ, R60 ;  /* 0x000000ffff917224 */ /* 0x000fe400078e003c */
[----:B------:R-:W-:Y:S01]  /*43af0*/  IMAD.MOV.U32 R144, RZ, RZ, R61 ;  /* 0x000000ffff907224 */ /* 0x000fe200078e003d */
[----:B------:R-:W-:Y:S03]  /*43b00*/  LDS R197, [R243+UR7+0x45080] ;  /* 0x04508007f3c57984 */ /* 0x000fe60008000800 */
[C---:B-1----:R-:W-:Y:S01]  /*43b10*/  HMMA.1688.F32.TF32 R72, R96.reuse, R12, R112 ;  /* 0x0000000c6048723c */ /* 0x042fe20000081070 */
[----:B------:R-:W-:Y:S04]  /*43b20*/  STL.64 [R1+0x100], R52 ;  /* 0x0001003401007387 */ /* 0x000fe80000100a00 */
[----:B------:R-:W-:Y:S04]  /*43b30*/  STL.64 [R1+0x108], R54 ;  /* 0x0001083601007387 */ /* 0x000fe80000100a00 */
[----:B------:R-:W-:Y:S04]  /*43b40*/  STL.64 [R1+0xd0], R48 ;  /* 0x0000d03001007387 */ /* 0x000fe80000100a00 */
[----:B------:R-:W-:Y:S04]  /*43b50*/  STL.64 [R1+0xd8], R50 ;  /* 0x0000d83201007387 */ /* 0x000fe80000100a00 */
[----:B------:R1:W-:Y:S02]  /*43b60*/  STL [R1+0x2498], R7 ;  /* 0x0024980701007387 */ /* 0x0003e40000100800 */
[----:B------:R-:W-:Y:S01]  /*43b70*/  IMAD.MOV.U32 R3, RZ, RZ, R73 ;  /* 0x000000ffff037224 */ /* 0x000fe200078e0049 */
[----:B------:R-:W-:Y:S01]  /*43b80*/  MOV R0, R75 ;  /* 0x0000004b00007202 */ /* 0x000fe20000000f00 */
[----:B------:R-:W-:Y:S01]  /*43b90*/  IMAD.MOV.U32 R2, RZ, RZ, R74 ;  /* 0x000000ffff027224 */ /* 0x000fe200078e004a */
[----:B--2---:R-:W-:Y:S01]  /*43ba0*/  STL [R1+0x248c], R10 ;  /* 0x00248c0a01007387 */ /* 0x004fe20000100800 */
[----:B------:R-:W-:Y:S01]  /*43bb0*/  HMMA.1688.F32.TF32 R76, R96, R8, R100 ;  /* 0x00000008604c723c */ /* 0x000fe20000081064 */
[----:B------:R-:W-:-:S02]  /*43bc0*/  IMAD.MOV.U32 R142, RZ, RZ, R63 ;  /* 0x000000ffff8e7224 */ /* 0x000fc400078e003f */
[----:B------:R-:W-:Y:S01]  /*43bd0*/  LDS R199, [R243+UR7+0x45480] ;  /* 0x04548007f3c77984 */ /* 0x000fe20008000800 */
[----:B-1----:R-:W-:-:S03]  /*43be0*/  MOV R7, R72 ;  /* 0x0000004800077202 */ /* 0x002fc60000000f00 */
[----:B------:R-:W-:Y:S01]  /*43bf0*/  STL [R1+0x2488], R11 ;  /* 0x0024880b01007387 */ /* 0x000fe20000100800 */
[----:B------:R-:W-:Y:S03]  /*43c00*/  HMMA.1688.F32.TF32 R72, R96, R16, R92 ;  /* 0x000000106048723c */ /* 0x000fe6000008105c */
        /* <DEDUP_REMOVED lines=12> */
[----:B---3--:R-:W-:Y:S04]  /*43cd0*/  STL [R1+0x2478], R38 ;  /* 0x0024782601007387 */ /* 0x008fe80000100800 */
[----:B------:R-:W-:Y:S01]  /*43ce0*/  STL [R1+0x2474], R39 ;  /* 0x0024742701007387 */ /* 0x000fe20000100800 */
[----:B-1----:R-:W-:-:S03]  /*43cf0*/  IMAD.MOV.U32 R14, RZ, RZ, R73 ;  /* 0x000000ffff0e7224 */ /* 0x002fc600078e0049 */
[----:B----4-:R-:W-:Y:S01]  /*43d00*/  STL [R1+0x2480], R42 ;  /* 0x0024802a01007387 */ /* 0x010fe20000100800 */
[----:B------:R-:W-:Y:S01]  /*43d10*/  MOV R10, R74 ;  /* 0x0000004a000a7202 */ /* 0x000fe20000000f00 */
[----:B------:R-:W-:Y:S02]  /*43d20*/  IMAD.MOV.U32 R11, RZ, RZ, R75 ;  /* 0x000000ffff0b7224 */ /* 0x000fe400078e004b */
[----:B------:R-:W-:Y:S04]  /*43d30*/  STL [R1+0x247c], R43 ;  /* 0x00247c2b01007387 */ /* 0x000fe80000100800 */
[----:B------:R1:W-:Y:S01]  /*43d40*/  STL [R1+0x2494], R47 ;  /* 0x0024942f01007387 */ /* 0x0003e20000100800 */
[----:B------:R-:W-:Y:S03]  /*43d50*/  HMMA.1688.F32.TF32 R64, R64, R230, R152 ;  /* 0x000000e64040723c */ /* 0x000fe60000081098 */
[----:B------:R-:W-:Y:S01]  /*43d60*/  STL [R1+0x2404], R70 ;  /* 0x0024044601007387 */ /* 0x000fe20000100800 */
[----:B------:R-:W-:-:S03]  /*43d70*/  IMAD.MOV.U32 R152, RZ, RZ, R247 ;  /* 0x000000ffff987224 */ /* 0x000fc600078e00f7 */
[----:B------:R-:W-:Y:S01]  /*43d80*/  STL [R1+0x2400], R71 ;  /* 0x0024004701007387 */ /* 0x000fe20000100800 */
[----:B-1----:R-:W-:Y:S02]  /*43d90*/  IMAD.MOV.U32 R47, RZ, RZ, R72 ;  /* 0x000000ffff2f7224 */ /* 0x002fe400078e0048 */
[----:B------:R-:W-:Y:S01]  /*43da0*/  HMMA.1688.F32.TF32 R72, R96, R20, R88 ;  /* 0x000000146048723c */ /* 0x000fe20000081058 */
[----:B------:R-:W-:Y:S01]  /*43db0*/  STL [R1+0x2190], R252 ;  /* 0x002190fc01007387 */ /* 0x000fe20000100800 */
[----:B------:R-:W-:-:S03]  /*43dc0*/  MOV R153, R245 ;  /* 0x000000f500997202 */ /* 0x000fc60000000f00 */
[----:B------:R-:W-:Y:S04]  /*43dd0*/  STL.64 [R1+0x60], R76 ;  /* 0x0000604c01007387 */ /* 0x000fe80000100a00 */
[----:B------:R-:W-:Y:S04]  /*43de0*/  STL.64 [R1+0x68], R78 ;  /* 0x0000684e01007387 */ /* 0x000fe80000100a00 */
[----:B------:R-:W2:Y:S04]  /*43df0*/  LDL.LU R247, [R1+0x2508] ;  /* 0x0025080001f77983 */ /* 0x000ea80000300800 */
[----:B------:R-:W3:Y:S02]  /*43e00*/  LDL.LU R245, [R1+0x2504] ;  /* 0x0025040001f57983 */ /* 0x000ee40000300800 */
[----:B------:R-:W-:Y:S01]  /*43e10*/  IMAD.MOV.U32 R15, RZ, RZ, R72 ;  /* 0x000000ffff0f7224 */ /* 0x000fe200078e0048 */
[----:B------:R-:W-:Y:S01]  /*43e20*/  MOV R42, R73 ;  /* 0x00000049002a7202 */ /* 0x000fe20000000f00 */
[----:B------:R-:W-:Y:S01]  /*43e30*/  IMAD.MOV.U32 R43, RZ, RZ, R74 ;  /* 0x000000ffff2b7224 */ /* 0x000fe200078e004a */
[----:B------:R-:W4:Y:S01]  /*43e40*/  LDL.LU R154, [R1+0x238] ;  /* 0x00023800019a7983 */ /* 0x000f220000300800 */
[----:B------:R-:W-:-:S02]  /*43e50*/  IMAD.MOV.U32 R38, RZ, RZ, R75 ;  /* 0x000000ffff267224 */ /* 0x000fc400078e004b */
[----:B------:R-:W-:Y:S01]  /*43e60*/  HMMA.1688.F32.TF32 R72, R96, R24, R84 ;  /* 0x000000186048723c */ /* 0x000fe20000081054 */
[----:B------:R-:W4:Y:S01]  /*43e70*/  LDL.LU R155, [R1+0x23c] ;  /* 0x00023c00019b7983 */ /* 0x000f220000300800 */
[----:B------:R-:W-:Y:S01]  /*43e80*/  MOV R151, R242 ;  /* 0x000000f200977202 */ /* 0x000fe20000000f00 */
[----:B------:R-:W-:Y:S01]  /*43e90*/  IMAD.MOV.U32 R171, RZ, RZ, R56 ;  /* 0x000000ffffab7224 */ /* 0x000fe200078e0038 */
[----:B------:R-:W-:Y:S01]  /*43ea0*/  MOV R134, R57 ;  /* 0x0000003900867202 */ /* 0x000fe20000000f00 */
[----:B------:R-:W-:Y:S01]  /*43eb0*/  IMAD.MOV.U32 R133, RZ, RZ, R58 ;  /* 0x000000ffff857224 */ /* 0x000fe200078e003a */
[----:B------:R-:W-:Y:S01]  /*43ec0*/  LOP3.LUT R135, R241, 0x40, RZ, 0x3c, !PT ;  /* 0x00000040f1877812 */ /* 0x000fe200078e3cff */
[----:B------:R-:W-:Y:S01]  /*43ed0*/  IMAD.MOV.U32 R95, RZ, RZ, R248 ;  /* 0x000000ffff5f7224 */ /* 0x000fe200078e00f8 */
[----:B------:R-:W-:Y:S01]  /*43ee0*/  MOV R94, R249 ;  /* 0x000000f9005e7202 */ /* 0x000fe20000000f00 */
[----:B------:R-:W-:Y:S01]  /*43ef0*/  IMAD.MOV.U32 R93, RZ, RZ, R250 ;  /* 0x000000ffff5d7224 */ /* 0x000fe200078e00fa */
[----:B------:R-:W-:Y:S01]  /*43f00*/  LDSM.16.M88.4 R48, [R252+UR10+0x14100] ;  /* 0x0141000afc30783b */ /* 0x000fe20008000200 */
[----:B------:R-:W-:-:S02]  /*43f10*/  IMAD.MOV.U32 R92, RZ, RZ, R251 ;  /* 0x000000ffff5c7224 */ /* 0x000fc400078e00fb */
        /* <DEDUP_REMOVED lines=11> */
[----:B------:R-:W-:Y:S01]  /*43fd0*/  HMMA.1688.F32.TF32 R72, R96, R28, R80 ;  /* 0x0000001c6048723c */ /* 0x000fe20000081050 */
        /* <DEDUP_REMOVED lines=18> */
[----:B------:R-:W-:Y:S01]  /*44100*/  MOV R22, R74 ;  /* 0x0000004a00167202 */ /* 0x000fe20000000f00 */
[----:B------:R-:W-:Y:S01]  /*44110*/  IMAD.MOV.U32 R30, RZ, RZ, R73 ;  /* 0x000000ffff1e7224 */ /* 0x000fe200078e0049 */
[----:B------:R-:W1:Y:S01]  /*44120*/  LDSM.16.M88.4 R52, [R252+UR10+0x16100] ;  /* 0x0161000afc34783b */ /* 0x000e620008000200 */
[----:B------:R-:W-:-:S03]  /*44130*/  IMAD.MOV.U32 R23, RZ, RZ, R75 ;  /* 0x000000ffff177224 */ /* 0x000fc600078e004b */
[----:B------:R-:W-:Y:S04]  /*44140*/  LDSM.16.M88.4 R56, [R252+UR10+0x18100] ;  /* 0x0181000afc38783b */ /* 0x000fe80008000200 */
[----:B------:R-:W1:Y:S04]  /*44150*/  LDSM.16.M88.4 R60, [R252+UR10+0x1a100] ;  /* 0x01a1000afc3c783b */ /* 0x000e680008000200 */
[----:B------:R-:W1:Y:S04]  /*44160*/  LDSM.16.M88.4 R64, [R252+UR10+0x1c100] ;  /* 0x01c1000afc40783b */ /* 0x000e680008000200 */
[----:B------:R-:W-:Y:S04]  /*44170*/  LDS R128, [R135+UR7+0x45000] ;  /* 0x0450000787807984 */ /* 0x000fe80008000800 */
[----:B------:R-:W1:Y:S01]  /*44180*/  LDS R130, [R135+UR7+0x45400] ;  /* 0x0454000787827984 */ /* 0x000e620008000800 */
[----:B--2---:R-:W-:-:S02]  /*44190*/  IMAD.MOV.U32 R88, RZ, RZ, R247 ;  /* 0x000000ffff587224 */ /* 0x004fc400078e00f7 */
[----:B---3--:R-:W-:Y:S02]  /*441a0*/  IMAD.MOV.U32 R90, RZ, RZ, R245 ;  /* 0x000000ffff5a7224 */ /* 0x008fe400078e00f5 */
        /* <DEDUP_REMOVED lines=19> */
[----:B----4-:R-:W-:Y:S03]  /*442e0*/  HMMA.1688.F32.TF32 R72, R96, R32, R108 ;  /* 0x000000206048723c */ /* 0x010fe6000008106c */
        /* <DEDUP_REMOVED lines=11> */
[C---:B------:R-:W-:Y:S01]  /*443a0*/  HMMA.1688.F32.TF32 R72, R96.reuse, R44, R112 ;  /* 0x0000002c6048723c */ /* 0x040fe20000081070 */
[----:B------:R-:W4:Y:S04]  /*443b0*/  LDL.LU R112, [R1+0xb0] ;  /* 0x0000b00001707983 */ /* 0x000f280000300800 */
[----:B------:R-:W4:Y:S04]  /*443c0*/  LDL.LU R113, [R1+0xb4] ;  /* 0x0000b40001717983 */ /* 0x000f280000300800 */
[----:B------:R-:W4:Y:S04]  /*443d0*/  LDL.LU R114, [R1+0xb8] ;  /* 0x0000b80001727983 */ /* 0x000f280000300800 */
[----:B------:R-:W4:Y:S01]  /*443e0*/  LDL.LU R115, [R1+0xbc] ;  /* 0x0000bc0001737983 */ /* 0x000f220000300800 */
[C---:B------:R-:W-:Y:S08]  /*443f0*/  HMMA.1688.F32.TF32 R248, R96.reuse, R36, R248 ;  /* 0x0000002460f8723c */ /* 0x040ff000000810f8 */
[C---:B-1----:R-:W-:Y:S08]  /*44400*/  HMMA.1688.F32.TF32 R80, R96.reuse, R52, R80 ;  /* 0x000000346050723c */ /* 0x042ff00000081050 */
[C---:B------:R-:W-:Y:S08]  /*44410*/  HMMA.1688.F32.TF32 R88, R96.reuse, R60, R88 ;  /* 0x0000003c6058723c */ /* 0x040ff00000081058 */
[----:B------:R-:W-:Y:S01]  /*44420*/  HMMA.1688.F32.TF32 R92, R96, R64, R92 ;  /* 0x00000040605c723c */ /* 0x000fe2000008105c */
[----:B------:R-:W-:Y:S01]  /*44430*/  IMAD.MOV.U32 R139, RZ, RZ, R104 ;  /* 0x000000ffff8b7224 */ /* 0x000fe200078e0068 */
[----:B------:R-:W-:-:S06]  /*44440*/  MOV R138, R105 ;  /* 0x00000069008a7202 */ /* 0x000fcc0000000f00 */
[C---:B--2---:R-:W-:Y:S08]  /*44450*/  HMMA.1688.F32.TF32 R244, R96.reuse, R40, R244 ;  /* 0x0000002860f4723c */ /* 0x044ff000000810f4 */
[C---:B---3--:R-:W-:Y:S08]  /*44460*/  HMMA.1688.F32.TF32 R76, R96.reuse, R48, R156 ;  /* 0x00000030604c723c */ /* 0x048ff0000008109c */
[C---:B------:R-:W-:Y:S08]  /*44470*/  HMMA.1688.F32.TF32 R84, R96.reuse, R56, R84 ;  /* 0x000000386054723c */ /* 0x040ff00000081054 */
[----:B------:R-:W-:Y:S08]  /*44480*/  HMMA.1688.F32.TF32 R96, R96, R68, R152 ;  /* 0x000000446060723c */ /* 0x000ff00000081098 */
[C---:B------:R-:W-:Y:S11]  /*44490*/  HMMA.1688.F32.TF32 R100, R128.reuse, R8, R100 ;  /* 0x000000088064723c */ /* 0x040ff60000081064 */
[----:B------:R-:W-:Y:S04]  /*444a0*/  STL [R1+0x2414], R96 ;  /* 0x0024146001007387 */ /* 0x000fe80000100800 */
[----:B------:R-:W-:Y:S04]  /*444b0*/  STL [R1+0x2410], R97 ;  /* 0x0024106101007387 */ /* 0x000fe80000100800 */
[----:B------:R-:W-:Y:S04]  /*444c0*/  STL [R1+0x240c], R98 ;  /* 0x00240c6201007387 */ /* 0x000fe80000100800 */
[----:B------:R-:W-:Y:S04]  /*444d0*/  STL [R1+0x2408], R99 ;  /* 0x0024086301007387 */ /* 0x000fe80000100800 */
[----:B------:R-:W-:Y:S04]  /*444e0*/  STL [R1+0x23fc], R100 ;  /* 0x0023fc6401007387 */ /* 0x000fe80000100800 */
[----:B------:R-:W-:Y:S04]  /*444f0*/  STL [R1+0x23f8], R101 ;  /* 0x0023f86501007387 */ /* 0x000fe80000100800 */
[----:B------:R-:W-:Y:S01]  /*44500*/  STL [R1+0x23f4], R102 ;  /* 0x0023f46601007387 */ /* 0x000fe20000100800 */
[C---:B----4-:R-:W-:Y:S03]  /*44510*/  HMMA.1688.F32.TF32 R120, R128.reuse, R12, R148 ;  /* 0x0000000c8078723c */ /* 0x050fe60000081094 */
[----:B------:R1:W-:Y:S05]  /*44520*/  STL [R1+0x23f0], R103 ;  /* 0x0023f06701007387 */ /* 0x0003ea0000100800 */
[C---:B------:R-:W-:Y:S08]  /*44530*/  HMMA.1688.F32.TF32 R108, R128.reuse, R20, R108 ;  /* 0x00000014806c723c */ /* 0x040ff0000008106c */
[----:B-1----:R-:W-:Y:S03]  /*44540*/  HMMA.1688.F32.TF32 R100, R128, R16, R116 ;  /* 0x000000108064723c */ /* 0x002fe60000081074 */
[----:B------:R-:W-:Y:S04]  /*44550*/  STL.64 [R1+0xf0], R120 ;  /* 0x0000f07801007387 */ /* 0x000fe80000100a00 */
[----:B------:R-:W-:-:S12]  /*44560*/  STL.64 [R1+0xf8], R122 ;  /* 0x0000f87a01007387 */ /* 0x000fd80000100a00 */
[----:B------:R-:W-:Y:S01]  /*44570*/  IMAD.MOV.U32 R71, RZ, RZ, R102 ;  /* 0x000000ffff477224 */ /* 0x000fe200078e0066 */
[----:B------:R-:W-:Y:S01]  /*44580*/  MOV R70, R101 ;  /* 0x0000006500467202 */ /* 0x000fe20000000f00 */
[----:B------:R-:W-:Y:S01]  /*44590*/  IMAD.MOV.U32 R99, RZ, RZ, R100 ;  /* 0x000000ffff637224 */ /* 0x000fe200078e0064 */
[----:B------:R-:W-:Y:S01]  /*445a0*/  STL [R1+0xec], R103 ;  /* 0x0000ec6701007387 */ /* 0x000fe20000100800 */
[----:B------:R-:W-:Y:S01]  /*445b0*/  IMAD.MOV.U32 R102, RZ, RZ, R111 ;  /* 0x000000ffff667224 */ /* 0x000fe200078e006f */
[----:B------:R-:W-:Y:S01]  /*445c0*/  MOV R101, R110 ;  /* 0x0000006e00657202 */ /* 0x000fe20000000f00 */
[----:B------:R-:W-:Y:S01]  /*445d0*/  IMAD.MOV.U32 R100, RZ, RZ, R109 ;  /* 0x000000ffff647224 */ /* 0x000fe200078e006d */
[----:B------:R-:W-:Y:S04]  /*445e0*/  STL [R1+0x2420], R71 ;  /* 0x0024204701007387 */ /* 0x000fe80000100800 */
[----:B------:R-:W-:Y:S04]  /*445f0*/  STL [R1+0x241c], R70 ;  /* 0x00241c4601007387 */ /* 0x000fe80000100800 */
[----:B------:R-:W-:Y:S04]  /*44600*/  STL [R1+0x2418], R99 ;  /* 0x0024186301007387 */ /* 0x000fe80000100800 */
[----:B------:R1:W-:Y:S04]  /*44610*/  STL [R1+0xc0], R108 ;  /* 0x0000c06c01007387 */ /* 0x0003e80000100800 */
[----:B------:R-:W-:Y:S04]  /*44620*/  STL [R1+0x242c], R102 ;  /* 0x00242c6601007387 */ /* 0x000fe80000100800 */
[----:B------:R2:W-:Y:S01]  /*44630*/  STL [R1+0x2428], R101 ;  /* 0x0024286501007387 */ /* 0x0005e20000100800 */
[----:B-1----:R-:W-:Y:S03]  /*44640*/  HMMA.1688.F32.TF32 R108, R128, R24, R112 ;  /* 0x00000018806c723c */ /* 0x002fe60000081070 */
        /* <DEDUP_REMOVED lines=33> */
[----:B------:R-:W-:Y:S04]  /*44860*/  STL [R1+0x243c], R98 ;  /* 0x00243c6201007387 */ /* 0x000fe80000100800 */
[----:B------:R-:W-:Y:S04]  /*44870*/  STL [R1+0x2438], R97 ;  /* 0x0024386101007387 */ /* 0x000fe80000100800 */
[----:B------:R-:W-:Y:S04]  /*44880*/  STL [R1+0x2434], R96 ;  /* 0x0024346001007387 */ /* 0x000fe80000100800 */
[----:B------:R1:W-:Y:S01]  /*44890*/  STL [R1+0x2430], R99 ;  /* 0x0024306301007387 */ /* 0x0003e20000100800 */
[----:B------:R-:W-:-:S02]  /*448a0*/  IMAD.MOV.U32 R178, RZ, RZ, R127 ;  /* 0x000000ffffb27224 */ /* 0x000fc400078e007f */
[----:B------:R-:W-:Y:S01]  /*448b0*/  IMAD.MOV.U32 R179, RZ, RZ, R125 ;  /* 0x000000ffffb37224 */ /* 0x000fe200078e007d */
[C---:B---3--:R-:W-:Y:S08]  /*448c0*/  HMMA.1688.F32.TF32 R116, R128.reuse, R28, R116 ;  /* 0x0000001c8074723c */ /* 0x048ff00000081074 */
[----:B----4-:R-:W-:Y:S11]  /*448d0*/  HMMA.1688.F32.TF32 R112, R128, R52, R112 ;  /* 0x000000348070723c */ /* 0x010ff60000081070 */
[----:B--2---:R-:W-:Y:S01]  /*448e0*/  IMAD.MOV.U32 R101, RZ, RZ, R116 ;  /* 0x000000ffff657224 */ /* 0x004fe200078e0074 */
[----:B-1----:R-:W-:Y:S01]  /*448f0*/  MOV R100, R117 ;  /* 0x0000007500647202 */ /* 0x002fe20000000f00 */
[----:B------:R-:W-:Y:S01]  /*44900*/  IMAD.MOV.U32 R71, RZ, RZ, R118 ;  /* 0x000000ffff477224 */ /* 0x000fe200078e0076 */
[----:B------:R-:W2:Y:S01]  /*44910*/  LDL.LU R116, [R1+0x310] ;  /* 0x0003100001747983 */ /* 0x000ea20000300800 */
[----:B------:R-:W-:-:S03]  /*44920*/  IMAD.MOV.U32 R70, RZ, RZ, R119 ;  /* 0x000000ffff467224 */ /* 0x000fc600078e0077 */
[----:B------:R-:W2:Y:S04]  /*44930*/  LDL.LU R117, [R1+0x314] ;  /* 0x0003140001757983 */ /* 0x000ea80000300800 */
[----:B------:R-:W2:Y:S04]  /*44940*/  LDL.LU R118, [R1+0x318] ;  /* 0x0003180001767983 */ /* 0x000ea80000300800 */
[----:B------:R-:W2:Y:S01]  /*44950*/  LDL.LU R119, [R1+0x31c] ;  /* 0x00031c0001777983 */ /* 0x000ea20000300800 */
[C---:B------:R-:W-:Y:S03]  /*44960*/  HMMA.1688.F32.TF32 R96, R128.reuse, R32, R156 ;  /* 0x000000208060723c */ /* 0x040fe6000008109c */
[----:B------:R-:W-:Y:S04]  /*44970*/  STL [R1+0x2448], R71 ;  /* 0x0024484701007387 */ /* 0x000fe80000100800 */
[----:B------:R-:W-:Y:S04]  /*44980*/  STL [R1+0x2444], R100 ;  /* 0x0024446401007387 */ /* 0x000fe80000100800 */
[----:B------:R-:W-:Y:S01]  /*44990*/  STL [R1+0x2440], R101 ;  /* 0x0024406501007387 */ /* 0x000fe20000100800 */
[C---:B------:R-:W-:Y:S08]  /*449a0*/  HMMA.1688.F32.TF32 R108, R128.reuse, R48, R108 ;  /* 0x00000030806c723c */ /* 0x040ff0000008106c */
[----:B------:R-:W-:Y:S01]  /*449b0*/  HMMA.1688.F32.TF32 R104, R128, R44, R104 ;  /* 0x0000002c8068723c */ /* 0x000fe20000081068 */
[----:B------:R1:W-:Y:S04]  /*449c0*/  STL [R1+0x94], R97 ;  /* 0x0000946101007387 */ /* 0x0003e80000100800 */
[----:B------:R3:W-:-:S14]  /*449d0*/  STL.64 [R1+0x98], R98 ;  /* 0x0000986201007387 */ /* 0x0007dc0000100a00 */
[----:B------:R-:W-:Y:S04]  /*449e0*/  STL.64 [R1+0x23a8], R106 ;  /* 0x0023a86a01007387 */ /* 0x000fe80000100a00 */
[----:B------:R-:W-:Y:S04]  /*449f0*/  STL.64 [R1+0x23a0], R104 ;  /* 0x0023a06801007387 */ /* 0x000fe80000100a00 */
[----:B------:R-:W-:Y:S04]  /*44a00*/  STL.64 [R1+0x23b8], R110 ;  /* 0x0023b86e01007387 */ /* 0x000fe80000100a00 */
[----:B------:R-:W-:Y:S04]  /*44a10*/  STL.64 [R1+0x23b0], R108 ;  /* 0x0023b06c01007387 */ /* 0x000fe80000100a00 */
[----:B------:R-:W-:Y:S04]  /*44a20*/  STL.64 [R1+0x23c8], R114 ;  /* 0x0023c87201007387 */ /* 0x000fe80000100a00 */
[----:B------:R-:W-:Y:S04]  /*44a30*/  STL.64 [R1+0x23c0], R112 ;  /* 0x0023c07001007387 */ /* 0x000fe80000100a00 */
[----:B------:R-:W4:Y:S04]  /*44a40*/  LDL.LU R127, [R1+0x2500] ;  /* 0x00250000017f7983 */ /* 0x000f280000300800 */
[----:B------:R-:W2:Y:S01]  /*44a50*/  LDL.LU R125, [R1+0x24fc] ;  /* 0x0024fc00017d7983 */ /* 0x000ea20000300800 */
[----:B------:R-:W-:Y:S01]  /*44a60*/  HMMA.1688.F32.TF32 R120, R128, R36, R152 ;  /* 0x000000248078723c */ /* 0x000fe20000081098 */
[----:B------:R-:W-:-:S02]  /*44a70*/  MOV R103, R96 ;  /* 0x0000006000677202 */ /* 0x000fc40000000f00 */
[----:B------:R-:W2:Y:S04]  /*44a80*/  LDL.LU R160, [R1+0x280] ;  /* 0x0002800001a07983 */ /* 0x000ea80000300800 */
[----:B------:R-:W2:Y:S04]  /*44a90*/  LDL.LU R161, [R1+0x284] ;  /* 0x0002840001a17983 */ /* 0x000ea80000300800 */
[----:B------:R-:W2:Y:S04]  /*44aa0*/  LDL.LU R162, [R1+0x288] ;  /* 0x0002880001a27983 */ /* 0x000ea80000300800 */
[----:B------:R-:W2:Y:S04]  /*44ab0*/  LDL.LU R163, [R1+0x28c] ;  /* 0x00028c0001a37983 */ /* 0x000ea80000300800 */
[----:B-1----:R-:W-:Y:S01]  /*44ac0*/  IMAD.MOV.U32 R97, RZ, RZ, R120 ;  /* 0x000000ffff617224 */ /* 0x002fe200078e0078 */
[----:B---3--:R-:W-:Y:S01]  /*44ad0*/  MOV R99, R122 ;  /* 0x0000007a00637202 */ /* 0x008fe20000000f00 */
[----:B------:R-:W-:Y:S01]  /*44ae0*/  IMAD.MOV.U32 R96, RZ, RZ, R121 ;  /* 0x000000ffff607224 */ /* 0x000fe200078e0079 */
[----:B------:R-:W3:Y:S01]  /*44af0*/  LDL.LU R152, [R1+0x2a0] ;  /* 0x0002a00001987983 */ /* 0x000ee20000300800 */
[----:B------:R-:W-:-:S02]  /*44b00*/  IMAD.MOV.U32 R102, RZ, RZ, R123 ;  /* 0x000000ffff667224 */ /* 0x000fc400078e007b */
[----:B------:R-:W-:Y:S01]  /*44b10*/  HMMA.1688.F32.TF32 R120, R128, R40, R148 ;  /* 0x000000288078723c */ /* 0x000fe20000081094 */
[----:B------:R-:W3:Y:S01]  /*44b20*/  LDL.LU R153, [R1+0x2a4] ;  /* 0x0002a40001997983 */ /* 0x000ee20000300800 */
[----:B------:R-:W-:Y:S01]  /*44b30*/  IMAD.MOV.U32 R201, RZ, RZ, R144 ;  /* 0x000000ffffc97224 */ /* 0x000fe200078e0090 */
[----:B------:R-:W-:Y:S02]  /*44b40*/  MOV R200, R145 ;  /* 0x0000009100c87202 */ /* 0x000fe40000000f00 */
[----:B------:R-:W3:Y:S04]  /*44b50*/  LDL.LU R154, [R1+0x2a8] ;  /* 0x0002a800019a7983 */ /* 0x000ee80000300800 */
        /* <DEDUP_REMOVED lines=9> */
[----:B------:R-:W-:-:S03]  /*44bf0*/  MOV R159, R124 ;  /* 0x0000007c009f7202 */ /* 0x000fc60000000f00 */
[----:B------:R-:W3:Y:S04]  /*44c00*/  LDL.LU R140, [R1+0x2d0] ;  /* 0x0002d000018c7983 */ /* 0x000ee80000300800 */
[----:B------:R-:W3:Y:S01]  /*44c10*/  LDL.LU R141, [R1+0x2d4] ;  /* 0x0002d400018d7983 */ /* 0x000ee20000300800 */
[----:B------:R-:W-:-:S03]  /*44c20*/  IMAD.MOV.U32 R157, RZ, RZ, R126 ;  /* 0x000000ffff9d7224 */ /* 0x000fc600078e007e */
[----:B------:R-:W3:Y:S04]  /*44c30*/  LDL.LU R142, [R1+0x2d8] ;  /* 0x0002d800018e7983 */ /* 0x000ee80000300800 */
[----:B------:R-:W3:Y:S01]  /*44c40*/  LDL.LU R143, [R1+0x2dc] ;  /* 0x0002dc00018f7983 */ /* 0x000ee20000300800 */
[----:B------:R-:W-:-:S03]  /*44c50*/  IMAD.MOV.U32 R71, RZ, RZ, R120 ;  /* 0x000000ffff477224 */ /* 0x000fc600078e0078 */
[----:B------:R-:W3:Y:S01]  /*44c60*/  LDL.LU R124, [R1+0x2f0] ;  /* 0x0002f000017c7983 */ /* 0x000ee20000300800 */
[----:B------:R-:W-:Y:S01]  /*44c70*/  MOV R100, R121 ;  /* 0x0000007900647202 */ /* 0x000fe20000000f00 */
[----:B------:R-:W-:Y:S02]  /*44c80*/  IMAD.MOV.U32 R101, RZ, RZ, R122 ;  /* 0x000000ffff657224 */ /* 0x000fe400078e007a */
        /* <DEDUP_REMOVED lines=12> */
[----:B------:R-:W-:Y:S01]  /*44d50*/  IMAD.MOV.U32 R220, RZ, RZ, R171 ;  /* 0x000000ffffdc7224 */ /* 0x000fe200078e00ab */
[----:B----4-:R-:W-:Y:S01]  /*44d60*/  MOV R156, R127 ;  /* 0x0000007f009c7202 */ /* 0x010fe20000000f00 */
[----:B--2---:R-:W-:Y:S02]  /*44d70*/  IMAD.MOV.U32 R158, RZ, RZ, R125 ;  /* 0x000000ffff9e7224 */ /* 0x004fe400078e007d */
        /* <DEDUP_REMOVED lines=32> */
[----:B------:R-:W-:Y:S01]  /*44f80*/  MOV R221, R134 ;  /* 0x0000008600dd7202 */ /* 0x000fe20000000f00 */
[----:B------:R-:W-:-:S02]  /*44f90*/  IMAD.MOV.U32 R223, RZ, RZ, R132 ;  /* 0x000000ffffdf7224 */ /* 0x000fc400078e0084 */
[----:B------:R-:W-:Y:S01]  /*44fa0*/  IMAD.MOV.U32 R222, RZ, RZ, R133 ;  /* 0x000000ffffde7224 */ /* 0x000fe200078e0085 */
[----:B------:R-:W-:Y:S04]  /*44fb0*/  LDS R132, [R135+UR7+0x45080] ;  /* 0x0450800787847984 */ /* 0x000fe80008000800 */
[----:B------:R-:W-:Y:S04]  /*44fc0*/  LDS R134, [R135+UR7+0x45480] ;  /* 0x0454800787867984 */ /* 0x000fe80008000800 */
[----:B------:R-:W-:Y:S04]  /*44fd0*/  LDS R133, [R240+UR7+0x45080] ;  /* 0x04508007f0857984 */ /* 0x000fe80008000800 */
[----:B------:R-:W1:Y:S01]  /*44fe0*/  LDS R135, [R240+UR7+0x45480] ;  /* 0x04548007f0877984 */ /* 0x000e620008000800 */
[----:B------:R-:W-:Y:S08]  /*44ff0*/  HMMA.1688.F32.TF32 R116, R128, R56, R116 ;  /* 0x000000388074723c */ /* 0x000ff00000081074 */
[----:B---3--:R-:W-:Y:S11]  /*45000*/  HMMA.1688.F32.TF32 R140, R196, R12, R140 ;  /* 0x0000000cc48c723c */ /* 0x008ff6000008108c */
[----:B------:R-:W-:Y:S04]  /*45010*/  STL.64 [R1+0x23d8], R118 ;  /* 0x0023d87601007387 */ /* 0x000fe80000100a00 */
[----:B------:R-:W-:Y:S01]  /*45020*/  STL.64 [R1+0x23d0], R116 ;  /* 0x0023d07401007387 */ /* 0x000fe20000100a00 */
[----:B-1----:R-:W-:Y:S08]  /*45030*/  HMMA.1688.F32.TF32 R200, R132, R8, R200 ;  /* 0x0000000884c8723c */ /* 0x002ff000000810c8 */
        /* <DEDUP_REMOVED lines=8> */
[----:B----4-:R-:W-:-:S15]  /*450c0*/  HMMA.1688.F32.TF32 R120, R128, R60, R120 ;  /* 0x0000003c8078723c */ /* 0x010fde0000081078 */
[----:B------:R-:W-:-:S04]  /*450d0*/  NOP ;  /* 0x0000000000007918 */ /* 0x000fc80000000000 */
[----:B------:R-:W-:Y:S04]  /*450e0*/  STL.64 [R1+0x23e8], R122 ;  /* 0x0023e87a01007387 */ /* 0x000fe80000100a00 */
[----:B------:R1:W-:Y:S04]  /*450f0*/  STL.64 [R1+0x23e0], R120 ;  /* 0x0023e07801007387 */ /* 0x0003e80000100a00 */
[----:B------:R3:W-:Y:S04]  /*45100*/  STL [R1+0x2390], R200 ;  /* 0x002390c801007387 */ /* 0x0007e80000100800 */
[----:B------:R4:W-:Y:S04]  /*45110*/  STL [R1+0x238c], R201 ;  /* 0x00238cc901007387 */ /* 0x0009e80000100800 */
[----:B------:R1:W-:Y:S04]  /*45120*/  STL [R1+0x2388], R202 ;  /* 0x002388ca01007387 */ /* 0x0003e80000100800 */
[----:B------:R1:W-:Y:S01]  /*45130*/  STL [R1+0x2384], R203 ;  /* 0x002384cb01007387 */ /* 0x0003e20000100800 */
[C---:B--2---:R-:W-:Y:S03]  /*45140*/  HMMA.1688.F32.TF32 R136, R196.reuse, R8, R136 ;  /* 0x00000008c488723c */ /* 0x044fe60000081088 */
[----:B------:R-:W2:Y:S04]  /*45150*/  LDL.LU R232, [R1+0x150] ;  /* 0x0001500001e87983 */ /* 0x000ea80000300800 */
[----:B------:R-:W2:Y:S01]  /*45160*/  LDL.LU R233, [R1+0x154] ;  /* 0x0001540001e97983 */ /* 0x000ea20000300800 */
[C---:B------:R-:W-:Y:S03]  /*45170*/  HMMA.1688.F32.TF32 R148, R196.reuse, R20, R148 ;  /* 0x00000014c494723c */ /* 0x040fe60000081094 */
[----:B------:R-:W2:Y:S04]  /*45180*/  LDL.LU R234, [R1+0x158] ;  /* 0x0001580001ea7983 */ /* 0x000ea80000300800 */
[----:B------:R-:W2:Y:S04]  /*45190*/  LDL.LU R235, [R1+0x15c] ;  /* 0x00015c0001eb7983 */ /* 0x000ea80000300800 */
[----:B------:R-:W2:Y:S04]  /*451a0*/  LDL.LU R230, [R1+0x168] ;  /* 0x0001680001e67983 */ /* 0x000ea80000300800 */
[----:B------:R-:W2:Y:S01]  /*451b0*/  LDL.LU R231, [R1+0x16c] ;  /* 0x00016c0001e77983 */ /* 0x000ea20000300800 */
[----:B------:R-:W-:Y:S01]  /*451c0*/  HMMA.1688.F32.TF32 R164, R196, R36, R164 ;  /* 0x00000024c4a4723c */ /* 0x000fe200000810a4 */
[----:B-1----:R-:W-:-:S07]  /*451d0*/  MOV R120, R236 ;  /* 0x000000ec00787202 */ /* 0x002fce0000000f00 */
[----:B------:R-:W-:Y:S01]  /*451e0*/  HMMA.1688.F32.TF32 R188, R196, R60, R188 ;  /* 0x0000003cc4bc723c */ /* 0x000fe200000810bc */
[----:B------:R-:W-:Y:S01]  /*451f0*/  IMAD.MOV.U32 R121, RZ, RZ, R237 ;  /* 0x000000ffff797224 */ /* 0x000fe200078e00ed */
[----:B------:R-:W-:Y:S01]  /*45200*/  MOV R123, R239 ;  /* 0x000000ef007b7202 */ /* 0x000fe20000000f00 */
[----:B------:R-:W-:-:S05]  /*45210*/  IMAD.MOV.U32 R122, RZ, RZ, R238 ;  /* 0x000000ffff7a7224 */ /* 0x000fca00078e00ee */
[C---:B------:R-:W-:Y:S08]  /*45220*/  HMMA.1688.F32.TF32 R172, R196.reuse, R44, R172 ;  /* 0x0000002cc4ac723c */ /* 0x040ff000000810ac */
[C---:B------:R-:W-:Y:S08]  /*45230*/  HMMA.1688.F32.TF32 R168, R196.reuse, R40, R168 ;  /* 0x00000028c4a8723c */ /* 0x040ff000000810a8 */
[----:B------:R-:W-:Y:S08]  /*45240*/  HMMA.1688.F32.TF32 R196, R196, R68, R204 ;  /* 0x00000044c4c4723c */ /* 0x000ff000000810cc */
[----:B------:R-:W-:Y:S01]  /*45250*/  HMMA.1688.F32.TF32 R204, R132, R12, R220 ;  /* 0x0000000c84cc723c */ /* 0x000fe200000810dc */
        /* <DEDUP_REMOVED lines=11> */
[----:B------:R-:W3:Y:S01]  /*45310*/  LDL.LU R203, [R1+0x10c] ;  /* 0x00010c0001cb7983 */ /* 0x000ee20000300800 */
[----:B------:R-:W-:Y:S01]  /*45320*/  IMAD.MOV.U32 R112, RZ, RZ, R224 ;  /* 0x000000ffff707224 */ /* 0x000fe200078e00e0 */
[----:B------:R-:W-:Y:S01]  /*45330*/  MOV R114, R226 ;  /* 0x000000e200727202 */ /* 0x000fe20000000f00 */
[----:B------:R-:W-:Y:S01]  /*45340*/  IMAD.MOV.U32 R113, RZ, RZ, R225 ;  /* 0x000000ffff717224 */ /* 0x000fe200078e00e1 */
[----:B------:R-:W4:Y:S01]  /*45350*/  LDL.LU R224, [R1+0x24c8] ;  /* 0x0024c80001e07983 */ /* 0x000f220000300800 */
[----:B------:R-:W-:Y:S01]  /*45360*/  IMAD.MOV.U32 R115, RZ, RZ, R216 ;  /* 0x000000ffff737224 */ /* 0x000fe200078e00d8 */
[----:B------:R-:W-:-:S02]  /*45370*/  MOV R109, R218 ;  /* 0x000000da006d7202 */ /* 0x000fc40000000f00 */
[----:B------:R-:W4:Y:S01]  /*45380*/  LDL.LU R225, [R1+0x24c4] ;  /* 0x0024c40001e17983 */ /* 0x000f220000300800 */
[----:B------:R-:W-:Y:S02]  /*45390*/  IMAD.MOV.U32 R108, RZ, RZ, R217 ;  /* 0x000000ffff6c7224 */ /* 0x000fe400078e00d9 */
[----:B------:R-:W-:Y:S01]  /*453a0*/  IMAD.MOV.U32 R110, RZ, RZ, R219 ;  /* 0x000000ffff6e7224 */ /* 0x000fe200078e00db */
[----:B------:R-:W4:Y:S01]  /*453b0*/  LDL.LU R226, [R1+0x24c0] ;  /* 0x0024c00001e27983 */ /* 0x000f220000300800 */
[----:B------:R-:W-:-:S03]  /*453c0*/  IMAD.MOV.U32 R111, RZ, RZ, R212 ;  /* 0x000000ffff6f7224 */ /* 0x000fc600078e00d4 */
[----:B------:R-:W2:Y:S01]  /*453d0*/  LDL.LU R216, [R1+0x24bc] ;  /* 0x0024bc0001d87983 */ /* 0x000ea20000300800 */
[----:B------:R-:W-:-:S03]  /*453e0*/  MOV R116, R213 ;  /* 0x000000d500747202 */ /* 0x000fc60000000f00 */
[----:B------:R-:W2:Y:S01]  /*453f0*/  LDL.LU R217, [R1+0x24b8] ;  /* 0x0024b80001d97983 */ /* 0x000ea20000300800 */
[----:B------:R-:W-:Y:S03]  /*45400*/  HMMA.1688.F32.TF32 R112, R132, R52, R112 ;  /* 0x000000348470723c */ /* 0x000fe60000081070 */
[----:B------:R-:W2:Y:S01]  /*45410*/  LDL.LU R218, [R1+0x24b4] ;  /* 0x0024b40001da7983 */ /* 0x000ea20000300800 */
[----:B------:R-:W-:-:S03]  /*45420*/  IMAD.MOV.U32 R117, RZ, RZ, R214 ;  /* 0x000000ffff757224 */ /* 0x000fc600078e00d6 */
[----:B------:R-:W2:Y:S01]  /*45430*/  LDL.LU R219, [R1+0x24b0] ;  /* 0x0024b00001db7983 */ /* 0x000ea20000300800 */
[----:B------:R-:W-:-:S03]  /*45440*/  IMAD.MOV.U32 R118, RZ, RZ, R215 ;  /* 0x000000ffff767224 */ /* 0x000fc600078e00d7 */
[----:B------:R-:W2:Y:S01]  /*45450*/  LDL.LU R212, [R1+0x24ac] ;  /* 0x0024ac0001d47983 */ /* 0x000ea20000300800 */
[----:B------:R-:W-:Y:S01]  /*45460*/  MOV R119, R227 ;  /* 0x000000e300777202 */ /* 0x000fe20000000f00 */
[----:B------:R-:W-:Y:S02]  /*45470*/  HMMA.1688.F32.TF32 R108, R132, R60, R108 ;  /* 0x0000003c846c723c */ /* 0x000fe4000008106c */
[----:B------:R-:W2:Y:S04]  /*45480*/  LDL.LU R213, [R1+0x24a8] ;  /* 0x0024a80001d57983 */ /* 0x000ea80000300800 */
[----:B------:R-:W2:Y:S04]  /*45490*/  LDL.LU R214, [R1+0x24a4] ;  /* 0x0024a40001d67983 */ /* 0x000ea80000300800 */
[----:B------:R-:W2:Y:S04]  /*454a0*/  LDL.LU R215, [R1+0x24a0] ;  /* 0x0024a00001d77983 */ /* 0x000ea80000300800 */
[----:B------:R-:W4:Y:S04]  /*454b0*/  LDL.LU R227, [R1+0x249c] ;  /* 0x00249c0001e37983 */ /* 0x000f280000300800 */
        /* <DEDUP_REMOVED lines=8> */
[----:B-1----:R-:W-:-:S02]  /*45540*/  IMAD.MOV.U32 R207, RZ, RZ, R114 ;  /* 0x000000ffffcf7224 */ /* 0x002fc400078e0072 */
[----:B------:R-:W-:Y:S02]  /*45550*/  IMAD.MOV.U32 R252, RZ, RZ, R115 ;  /* 0x000000fffffc7224 */ /* 0x000fe400078e0073 */
[----:B------:R-:W-:Y:S02]  /*45560*/  IMAD.MOV.U32 R204, RZ, RZ, R108 ;  /* 0x000000ffffcc7224 */ /* 0x000fe400078e006c */
[----:B------:R-:W-:Y:S01]  /*45570*/  IMAD.MOV.U32 R108, RZ, RZ, R7 ;  /* 0x000000ffff6c7224 */ /* 0x000fe200078e0007 */
[----:B---3--:R-:W-:-:S15]  /*45580*/  HMMA.1688.F32.TF32 R200, R132, R44, R200 ;  /* 0x0000002c84c8723c */ /* 0x008fde00000810c8 */
[----:B------:R-:W-:-:S04]  /*45590*/  NOP ;  /* 0x0000000000007918 */ /* 0x000fc80000000000 */
[----:B------:R-:W-:Y:S04]  /*455a0*/  STL.64 [R1+0x100], R200 ;  /* 0x000100c801007387 */ /* 0x000fe80000100a00 */
[----:B------:R1:W-:Y:S02]  /*455b0*/  STL.64 [R1+0x108], R202 ;  /* 0x000108ca01007387 */ /* 0x0003e40000100a00 */
[----:B-1----:R-:W-:Y:S01]  /*455c0*/  IMAD.MOV.U32 R202, RZ, RZ, R112 ;  /* 0x000000ffffca7224 */ /* 0x002fe200078e0070 */
[----:B------:R-:W-:Y:S01]  /*455d0*/  MOV R203, R113 ;  /* 0x0000007100cb7202 */ /* 0x000fe20000000f00 */
[----:B------:R-:W3:Y:S04]  /*455e0*/  LDL.LU R112, [R1+0x60] ;  /* 0x0000600001707983 */ /* 0x000ee80000300800 */
[----:B------:R-:W3:Y:S04]  /*455f0*/  LDL.LU R113, [R1+0x64] ;  /* 0x0000640001717983 */ /* 0x000ee80000300800 */
[----:B------:R-:W3:Y:S04]  /*45600*/  LDL.LU R114, [R1+0x68] ;  /* 0x0000680001727983 */ /* 0x000ee80000300800 */
[----:B------:R-:W3:Y:S04]  /*45610*/  LDL.LU R115, [R1+0x6c] ;  /* 0x00006c0001737983 */ /* 0x000ee80000300800 */
[----:B------:R-:W3:Y:S01]  /*45620*/  LDL.LU R7, [R1+0x2498] ;  /* 0x0024980001077983 */ /* 0x000ee20000300800 */
[----:B--2---:R-:W-:Y:S01]  /*45630*/  HMMA.1688.F32.TF32 R212, R132, R16, R212 ;  /* 0x0000001084d4723c */ /* 0x004fe200000810d4 */
[----:B------:R-:W-:-:S07]  /*45640*/  IMAD.MOV.U32 R61, RZ, RZ, R109 ;  /* 0x000000ffff3d7224 */ /* 0x000fce00078e006d */
[C---:B------:R-:W-:Y:S08]  /*45650*/  HMMA.1688.F32.TF32 R216, R132.reuse, R20, R216 ;  /* 0x0000001484d8723c */ /* 0x040ff000000810d8 */
        /* <DEDUP_REMOVED lines=11> */
[----:B------:R-:W-:Y:S01]  /*45710*/  IMAD.MOV.U32 R110, RZ, RZ, R2 ;  /* 0x000000ffff6e7224 */ /* 0x000fe200078e0002 */
[----:B------:R-:W-:Y:S01]  /*45720*/  MOV R48, R104 ;  /* 0x0000006800307202 */ /* 0x000fe20000000f00 */
[----:B------:R-:W-:-:S02]  /*45730*/  IMAD.MOV.U32 R3, RZ, RZ, R105 ;  /* 0x000000ffff037224 */ /* 0x000fc400078e0069 */
[----:B------:R-:W-:Y:S02]  /*45740*/  IMAD.MOV.U32 R104, RZ, RZ, R47 ;  /* 0x000000ffff687224 */ /* 0x000fe400078e002f */
[----:B------:R-:W-:Y:S01]  /*45750*/  IMAD.MOV.U32 R111, RZ, RZ, R0 ;  /* 0x000000ffff6f7224 */ /* 0x000fe200078e0000 */
[----:B------:R-:W2:Y:S01]  /*45760*/  LDL.LU R47, [R1+0x2494] ;  /* 0x00249400012f7983 */ /* 0x000ea20000300800 */
[----:B------:R-:W-:Y:S01]  /*45770*/  IMAD.MOV.U32 R2, RZ, RZ, R106 ;  /* 0x000000ffff027224 */ /* 0x000fe200078e006a */
[----:B------:R-:W-:Y:S01]  /*45780*/  MOV R0, R107 ;  /* 0x0000006b00007202 */ /* 0x000fe20000000f00 */
[----:B------:R-:W-:Y:S01]  /*45790*/  IMAD.MOV.U32 R105, RZ, RZ, R14 ;  /* 0x000000ffff697224 */ /* 0x000fe200078e000e */
[----:B------:R-:W-:Y:S01]  /*457a0*/  MOV R106, R10 ;  /* 0x0000000a006a7202 */ /* 0x000fe20000000f00 */
[----:B------:R-:W4:Y:S01]  /*457b0*/  LDL.LU R14, [R1+0x2490] ;  /* 0x00249000010e7983 */ /* 0x000f220000300800 */
[----:B------:R-:W-:-:S03]  /*457c0*/  IMAD.MOV.U32 R107, RZ, RZ, R11 ;  /* 0x000000ffff6b7224 */ /* 0x000fc600078e000b */
[----:B------:R-:W2:Y:S04]  /*457d0*/  LDL.LU R10, [R1+0x248c] ;  /* 0x00248c00010a7983 */ /* 0x000ea80000300800 */
[----:B------:R-:W2:Y:S01]  /*457e0*/  LDL.LU R11, [R1+0x2488] ;  /* 0x00248800010b7983 */ /* 0x000ea20000300800 */
[----:B------:R-:W-:Y:S02]  /*457f0*/  MOV R56, R116 ;  /* 0x0000007400387202 */ /* 0x000fe40000000f00 */
[----:B------:R-:W-:Y:S01]  /*45800*/  MOV R116, R15 ;  /* 0x0000000f00747202 */ /* 0x000fe20000000f00 */
[----:B---3--:R-:W-:Y:S08]  /*45810*/  HMMA.1688.F32.TF32 R132, R132, R68, R4 ;  /* 0x000000448484723c */ /* 0x008ff00000081004 */
[----:B------:R-:W-:Y:S01]  /*45820*/  HMMA.1688.F32.TF32 R124, R128, R64, R124 ;  /* 0x00000040807c723c */ /* 0x000fe2000008107c */
[----:B------:R-:W-:Y:S01]  /*45830*/  IMAD.MOV.U32 R53, RZ, RZ, R117 ;  /* 0x000000ffff357224 */ /* 0x000fe200078e0075 */
[----:B------:R-:W-:Y:S01]  /*45840*/  MOV R49, R119 ;  /* 0x0000007700317202 */ /* 0x000fe20000000f00 */
[----:B------:R-:W-:Y:S01]  /*45850*/  IMAD.MOV.U32 R52, RZ, RZ, R118 ;  /* 0x000000ffff347224 */ /* 0x000fe200078e0076 */
[----:B------:R-:W-:Y:S01]  /*45860*/  MOV R200, R122 ;  /* 0x0000007a00c87202 */ /* 0x000fe20000000f00 */
[----:B------:R-:W-:Y:S01]  /*45870*/  IMAD.MOV.U32 R205, RZ, RZ, R120 ;  /* 0x000000ffffcd7224 */ /* 0x000fe200078e0078 */
[----:B------:R-:W-:Y:S01]  /*45880*/  LDS R5, [R240+UR7+0x45800] ;  /* 0x04580007f0057984 */ /* 0x000fe20008000800 */
[----:B------:R-:W-:-:S02]  /*45890*/  IMAD.MOV.U32 R206, RZ, RZ, R121 ;  /* 0x000000ffffce7224 */ /* 0x000fc400078e0079 */
[----:B------:R-:W-:Y:S01]  /*458a0*/  IMAD.MOV.U32 R201, RZ, RZ, R123 ;  /* 0x000000ffffc97224 */ /* 0x000fe200078e007b */
[----:B------:R-:W-:Y:S04]  /*458b0*/  LDS R7, [R240+UR7+0x45c00] ;  /* 0x045c0007f0077984 */ /* 0x000fe80008000800 */
[----:B------:R-:W-:Y:S04]  /*458c0*/  STL [R1+0x2318], R132 ;  /* 0x0023188401007387 */ /* 0x000fe80000100800 */
[----:B------:R-:W-:Y:S04]  /*458d0*/  STL [R1+0x2314], R133 ;  /* 0x0023148501007387 */ /* 0x000fe80000100800 */
[----:B------:R-:W-:Y:S04]  /*458e0*/  STL [R1+0x2310], R134 ;  /* 0x0023108601007387 */ /* 0x000fe80000100800 */
[----:B------:R-:W-:Y:S04]  /*458f0*/  STL [R1+0x230c], R135 ;  /* 0x00230c8701007387 */ /* 0x000fe80000100800 */
[----:B------:R-:W4:Y:S01]  /*45900*/  LDL.LU R15, [R1+0x2484] ;  /* 0x00248400010f7983 */ /* 0x000f220000300800 */
[----:B------:R-:W-:Y:S03]  /*45910*/  HMMA.1688.F32.TF32 R128, R128, R68, R208 ;  /* 0x000000448080723c */ /* 0x000fe600000810d0 */
[----:B------:R-:W-:Y:S04]  /*45920*/  LDS R208, [R241+UR7+0x45800] ;  /* 0x04580007f1d07984 */ /* 0x000fe80008000800 */
[----:B------:R-:W-:Y:S04]  /*45930*/  LDS R210, [R241+UR7+0x45c00] ;  /* 0x045c0007f1d27984 */ /* 0x000fe80008000800 */
[----:B------:R-:W-:Y:S04]  /*45940*/  LDS R209, [R243+UR7+0x45800] ;  /* 0x04580007f3d17984 */ /* 0x000fe80008000800 */
[----:B------:R-:W2:Y:S01]  /*45950*/  LDS R211, [R243+UR7+0x45c00] ;  /* 0x045c0007f3d37984 */ /* 0x000ea20008000800 */
[----:B------:R-:W-:Y:S01]  /*45960*/  IMAD.MOV.U32 R117, RZ, RZ, R42 ;  /* 0x000000ffff757224 */ /* 0x000fe200078e002a */
[----:B------:R-:W-:Y:S01]  /*45970*/  MOV R119, R38 ;  /* 0x0000002600777202 */ /* 0x000fe20000000f00 */
[----:B------:R-:W-:Y:S01]  /*45980*/  IMAD.MOV.U32 R118, RZ, RZ, R43 ;  /* 0x000000ffff767224 */ /* 0x000fe200078e002b */
[----:B------:R-:W3:Y:S04]  /*45990*/  LDL.LU R42, [R1+0x2480] ;  /* 0x00248000012a7983 */ /* 0x000ee80000300800 */
[----:B------:R-:W3:Y:S04]  /*459a0*/  LDL.LU R43, [R1+0x247c] ;  /* 0x00247c00012b7983 */ /* 0x000ee80000300800 */
[----:B------:R-:W3:Y:S01]  /*459b0*/  LDL.LU R38, [R1+0x2478] ;  /* 0x0024780001267983 */ /* 0x000ee20000300800 */
[----:B--2---:R-:W-:-:S15]  /*459c0*/  HMMA.1688.F32.TF32 R112, R208, R10, R112 ;  /* 0x0000000ad070723c */ /* 0x004fde0000081070 */
[----:B------:R-:W-:-:S04]  /*459d0*/  NOP ;  /* 0x0000000000007918 */ /* 0x000fc80000000000 */
[----:B------:R-:W-:Y:S01]  /*459e0*/  IMAD.MOV.U32 R16, RZ, RZ, R115 ;  /* 0x000000ffff107224 */ /* 0x000fe200078e0073 */
[----:B------:R-:W-:Y:S01]  /*459f0*/  MOV R20, R113 ;  /* 0x0000007100147202 */ /* 0x000fe20000000f00 */
[----:B------:R-:W-:Y:S02]  /*45a00*/  IMAD.MOV.U32 R17, RZ, RZ, R114 ;  /* 0x000000ffff117224 */ /* 0x000fe400078e0072 */
[----:B------:R-:W-:Y:S01]  /*45a10*/  IMAD.MOV.U32 R21, RZ, RZ, R112 ;  /* 0x000000ffff157224 */ /* 0x000fe200078e0070 */
[----:B------:R-:W-:Y:S01]  /*45a20*/  STL [R1+0x2328], R16 ;  /* 0x0023281001007387 */ /* 0x000fe20000100800 */
[----:B------:R-:W-:-:S03]  /*45a30*/  IMAD.MOV.U32 R112, RZ, RZ, R39 ;  /* 0x000000ffff707224 */ /* 0x000fc600078e0027 */
[----:B------:R-:W-:Y:S01]  /*45a40*/  STL [R1+0x2324], R17 ;  /* 0x0023241101007387 */ /* 0x000fe20000100800 */
[----:B------:R-:W-:-:S03]  /*45a50*/  MOV R113, R34 ;  /* 0x0000002200717202 */ /* 0x000fc60000000f00 */
[----:B------:R-:W-:Y:S01]  /*45a60*/  STL [R1+0x2320], R20 ;  /* 0x0023201401007387 */ /* 0x000fe20000100800 */
[----:B------:R-:W-:-:S03]  /*45a70*/  IMAD.MOV.U32 R114, RZ, RZ, R35 ;  /* 0x000000ffff727224 */ /* 0x000fc600078e0023 */
[----:B------:R1:W-:Y:S01]  /*45a80*/  STL [R1+0x231c], R21 ;  /* 0x00231c1501007387 */ /* 0x0003e20000100800 */
[----:B------:R-:W-:-:S03]  /*45a90*/  IMAD.MOV.U32 R115, RZ, RZ, R18 ;  /* 0x000000ffff737224 */ /* 0x000fc600078e0012 */
[----:B------:R-:W3:Y:S04]  /*45aa0*/  LDL.LU R39, [R1+0x2474] ;  /* 0x0024740001277983 */ /* 0x000ee80000300800 */
[----:B------:R-:W2:Y:S04]  /*45ab0*/  LDL.LU R34, [R1+0x2470] ;  /* 0x0024700001227983 */ /* 0x000ea80000300800 */
[----:B------:R-:W2:Y:S04]  /*45ac0*/  LDL.LU R35, [R1+0x246c] ;  /* 0x00246c0001237983 */ /* 0x000ea80000300800 */
[----:B------:R-:W2:Y:S01]  /*45ad0*/  LDL.LU R18, [R1+0x2468] ;  /* 0x0024680001127983 */ /* 0x000ea20000300800 */
[----:B----4-:R-:W-:-:S15]  /*45ae0*/  HMMA.1688.F32.TF32 R108, R208, R14, R108 ;  /* 0x0000000ed06c723c */ /* 0x010fde000008106c */
[----:B------:R-:W-:-:S04]  /*45af0*/  NOP ;  /* 0x0000000000007918 */ /* 0x000fc80000000000 */
[----:B------:R-:W-:Y:S01]  /*45b00*/  IMAD.MOV.U32 R29, RZ, RZ, R108 ;  /* 0x000000ffff1d7224 */ /* 0x000fe200078e006c */
[----:B------:R-:W-:Y:S02]  /*45b10*/  MOV R108, R19 ;  /* 0x00000013006c7202 */ /* 0x000fe40000000f00 */
[----:B------:R-:W2:Y:S01]  /*45b20*/  LDL.LU R19, [R1+0x2464] ;  /* 0x0024640001137983 */ /* 0x000ea20000300800 */
[----:B------:R-:W-:Y:S01]  /*45b30*/  IMAD.MOV.U32 R28, RZ, RZ, R109 ;  /* 0x000000ffff1c7224 */ /* 0x000fe200078e006d */
[----:B------:R-:W-:Y:S01]  /*45b40*/  MOV R25, R110 ;  /* 0x0000006e00197202 */ /* 0x000fe20000000f00 */
[----:B------:R-:W-:Y:S02]  /*45b50*/  IMAD.MOV.U32 R24, RZ, RZ, R111 ;  /* 0x000000ffff187224 */ /* 0x000fe400078e006f */
[----:B------:R-:W-:Y:S01]  /*45b60*/  IMAD.MOV.U32 R109, RZ, RZ, R30 ;  /* 0x000000ffff6d7224 */ /* 0x000fe200078e001e */
[----:B------:R-:W-:Y:S01]  /*45b70*/  MOV R111, R23 ;  /* 0x00000017006f7202 */ /* 0x000fe20000000f00 */
[----:B------:R-:W4:Y:S01]  /*45b80*/  LDL.LU R30, [R1+0x2460] ;  /* 0x00246000011e7983 */ /* 0x000f220000300800 */
[----:B------:R-:W-:-:S03]  /*45b90*/  IMAD.MOV.U32 R110, RZ, RZ, R22 ;  /* 0x000000ffff6e7224 */ /* 0x000fc600078e0016 */
[----:B------:R-:W3:Y:S04]  /*45ba0*/  LDL.LU R22, [R1+0x245c] ;  /* 0x00245c0001167983 */ /* 0x000ee80000300800 */
[----:B------:R-:W3:Y:S04]  /*45bb0*/  LDL.LU R23, [R1+0x2458] ;  /* 0x0024580001177983 */ /* 0x000ee80000300800 */
[----:B------:R-:W-:Y:S04]  /*45bc0*/  STL [R1+0x2338], R24 ;  /* 0x0023381801007387 */ /* 0x000fe80000100800 */
[----:B------:R-:W-:Y:S04]  /*45bd0*/  STL [R1+0x2334], R25 ;  /* 0x0023341901007387 */ /* 0x000fe80000100800 */
[----:B------:R-:W-:Y:S04]  /*45be0*/  STL [R1+0x2330], R28 ;  /* 0x0023301c01007387 */ /* 0x000fe80000100800 */
[----:B------:R1:W-:Y:S01]  /*45bf0*/  STL [R1+0x232c], R29 ;  /* 0x00232c1d01007387 */ /* 0x0003e20000100800 */
[----:B--2---:R-:W-:-:S15]  /*45c00*/  HMMA.1688.F32.TF32 R104, R208, R18, R104 ;  /* 0x00000012d068723c */ /* 0x004fde0000081068 */
[----:B------:R-:W-:-:S04]  /*45c10*/  NOP ;  /* 0x0000000000007918 */ /* 0x000fc80000000000 */
[----:B------:R-:W-:Y:S01]  /*45c20*/  IMAD.MOV.U32 R13, RZ, RZ, R104 ;  /* 0x000000ffff0d7224 */ /* 0x000fe200078e0068 */
[----:B------:R-:W-:Y:S01]  /*45c30*/  MOV R9, R106 ;  /* 0x0000006a00097202 */ /* 0x000fe20000000f00 */
[----:B------:R-:W-:Y:S01]  /*45c40*/  IMAD.MOV.U32 R12, RZ, RZ, R105 ;  /* 0x000000ffff0c7224 */ /* 0x000fe200078e0069 */
[----:B------:R-:W-:Y:S01]  /*45c50*/  MOV R105, R26 ;  /* 0x0000001a00697202 */ /* 0x000fe20000000f00 */
[----:B------:R-:W-:Y:S02]  /*45c60*/  IMAD.MOV.U32 R104, RZ, RZ, R31 ;  /* 0x000000ffff687224 */ /* 0x000fe400078e001f */
[----:B------:R-:W4:Y:S01]  /*45c70*/  LDL.LU R31, [R1+0x2454] ;  /* 0x00245400011f7983 */ /* 0x000f220000300800 */
[----:B------:R-:W-:-:S03]  /*45c80*/  IMAD.MOV.U32 R106, RZ, RZ, R27 ;  /* 0x000000ffff6a7224 */ /* 0x000fc600078e001b */
[----:B------:R-:W2:Y:S04]  /*45c90*/  LDL.LU R26, [R1+0x2450] ;  /* 0x00245000011a7983 */ /* 0x000ea80000300800 */
[----:B------:R-:W2:Y:S01]  /*45ca0*/  LDL.LU R27, [R1+0x244c] ;  /* 0x00244c00011b7983 */ /* 0x000ea20000300800 */
[----:B------:R-:W-:Y:S02]  /*45cb0*/  IMAD.MOV.U32 R8, RZ, RZ, R107 ;  /* 0x000000ffff087224 */ /* 0x000fe400078e006b */
[----:B------:R-:W-:Y:S01]  /*45cc0*/  IMAD.MOV.U32 R107, RZ, RZ, R242 ;  /* 0x000000ffff6b7224 */ /* 0x000fe200078e00f2 */
[C---:B---3--:R-:W-:Y:S08]  /*45cd0*/  HMMA.1688.F32.TF32 R116, R208.reuse, R22, R116 ;  /* 0x00000016d074723c */ /* 0x048ff00000081074 */
[----:B------:R-:W-:Y:S01]  /*45ce0*/  HMMA.1688.F32.TF32 R104, R208, R34, R104 ;  /* 0x00000022d068723c */ /* 0x000fe20000081068 */
[----:B------:R-:W-:Y:S04]  /*45cf0*/  STL [R1+0x2348], R8 ;  /* 0x0023480801007387 */ /* 0x000fe80000100800 */
[----:B------:R-:W-:Y:S06]  /*45d00*/  STL [R1+0x2344], R9 ;  /* 0x0023440901007387 */ /* 0x000fec0000100800 */
[----:B------:R-:W-:Y:S01]  /*45d10*/  MOV R32, R119 ;  /* 0x0000007700207202 */ /* 0x000fe20000000f00 */
[----:B------:R-:W-:Y:S01]  /*45d20*/  IMAD.MOV.U32 R33, RZ, RZ, R118 ;  /* 0x000000ffff217224 */ /* 0x000fe200078e0076 */
[----:B------:R-:W-:Y:S01]  /*45d30*/  STL [R1+0x2340], R12 ;  /* 0x0023400c01007387 */ /* 0x000fe20000100800 */
[----:B------:R-:W-:Y:S01]  /*45d40*/  IMAD.MOV.U32 R36, RZ, RZ, R117 ;  /* 0x000000ffff247224 */ /* 0x000fe200078e0075 */
[----:B------:R-:W-:-:S04]  /*45d50*/  MOV R37, R116 ;  /* 0x0000007400257202 */ /* 0x000fc80000000f00 */
[----:B-1----:R-:W-:Y:S01]  /*45d60*/  MOV R21, R104 ;  /* 0x0000006800157202 */ /* 0x002fe20000000f00 */
[----:B------:R-:W-:Y:S01]  /*45d70*/  IMAD.MOV.U32 R132, RZ, RZ, R105 ;  /* 0x000000ffff847224 */ /* 0x000fe200078e0069 */
[----:B------:R-:W-:Y:S01]  /*45d80*/  MOV R134, R107 ;  /* 0x0000006b00867202 */ /* 0x000fe20000000f00 */
[----:B------:R-:W-:Y:S02]  /*45d90*/  IMAD.MOV.U32 R133, RZ, RZ, R106 ;  /* 0x000000ffff857224 */ /* 0x000fe400078e006a */
[----:B------:R-:W-:Y:S01]  /*45da0*/  HMMA.1688.F32.TF32 R104, R208, R38, R248 ;  /* 0x00000026d068723c */ /* 0x000fe200000810f8 */
[----:B------:R1:W-:Y:S04]  /*45db0*/  STL [R1+0x233c], R13 ;  /* 0x00233c0d01007387 */ /* 0x0003e80000100800 */
[----:B------:R-:W-:Y:S04]  /*45dc0*/  STL [R1+0x2358], R32 ;  /* 0x0023582001007387 */ /* 0x000fe80000100800 */
[----:B------:R-:W-:Y:S04]  /*45dd0*/  STL [R1+0x2354], R33 ;  /* 0x0023542101007387 */ /* 0x000fe80000100800 */
[----:B------:R-:W-:Y:S04]  /*45de0*/  STL [R1+0x2350], R36 ;  /* 0x0023502401007387 */ /* 0x000fe80000100800 */
[----:B------:R3:W-:Y:S01]  /*45df0*/  STL [R1+0x234c], R37 ;  /* 0x00234c2501007387 */ /* 0x0007e20000100800 */
        /* <DEDUP_REMOVED lines=8> */
[----:B------:R-:W-:Y:S01]  /*45e80*/  HMMA.1688.F32.TF32 R104, R208, R42, R244 ;  /* 0x0000002ad068723c */ /* 0x000fe200000810f4 */
[----:B------:R-:W-:Y:S01]  /*45e90*/  IMAD.MOV.U32 R244, RZ, RZ, R97 ;  /* 0x000000fffff47224 */ /* 0x000fe200078e0061 */
[----:B------:R-:W-:Y:S01]  /*45ea0*/  MOV R246, R99 ;  /* 0x0000006300f67202 */ /* 0x000fe20000000f00 */
[----:B------:R-:W-:-:S05]  /*45eb0*/  IMAD.MOV.U32 R245, RZ, RZ, R96 ;  /* 0x000000fffff57224 */ /* 0x000fca00078e0060 */
[C---:B----4-:R-:W-:Y:S08]  /*45ec0*/  HMMA.1688.F32.TF32 R108, R208.reuse, R30, R108 ;  /* 0x0000001ed06c723c */ /* 0x050ff0000008106c */
[----:B--2---:R-:W-:Y:S11]  /*45ed0*/  HMMA.1688.F32.TF32 R112, R208, R26, R112 ;  /* 0x0000001ad070723c */ /* 0x004ff60000081070 */
[----:B------:R-:W-:Y:S01]  /*45ee0*/  IMAD.MOV.U32 R68, RZ, RZ, R111 ;  /* 0x000000ffff447224 */ /* 0x000fe200078e006f */
[----:B------:R-:W-:Y:S01]  /*45ef0*/  MOV R242, R109 ;  /* 0x0000006d00f27202 */ /* 0x000fe20000000f00 */
[----:B------:R-:W-:-:S06]  /*45f00*/  IMAD.MOV.U32 R69, RZ, RZ, R110 ;  /* 0x000000ffff457224 */ /* 0x000fcc00078e006e */
[----:B------:R-:W-:Y:S01]  /*45f10*/  IMAD.MOV.U32 R40, RZ, RZ, R115 ;  /* 0x000000ffff287224 */ /* 0x000fe200078e0073 */
[----:B------:R-:W-:Y:S01]  /*45f20*/  MOV R41, R114 ;  /* 0x0000007200297202 */ /* 0x000fe20000000f00 */
[----:B------:R-:W-:Y:S02]  /*45f30*/  IMAD.MOV.U32 R44, RZ, RZ, R113 ;  /* 0x000000ffff2c7224 */ /* 0x000fe400078e0071 */
[----:B------:R-:W-:Y:S01]  /*45f40*/  IMAD.MOV.U32 R45, RZ, RZ, R112 ;  /* 0x000000ffff2d7224 */ /* 0x000fe200078e0070 */
[----:B------:R-:W-:Y:S01]  /*45f50*/  STL [R1+0x2368], R40 ;  /* 0x0023682801007387 */ /* 0x000fe20000100800 */
[----:B------:R-:W-:-:S03]  /*45f60*/  IMAD.MOV.U32 R135, RZ, RZ, R108 ;  /* 0x000000ffff877224 */ /* 0x000fc600078e006c */
        /* <DEDUP_REMOVED lines=8> */
[----:B------:R-:W4:Y:S04]  /*45ff0*/  LDL.LU R71, [R1+0x2448] ;  /* 0x0024480001477983 */ /* 0x000f280000300800 */
[----:B------:R-:W2:Y:S04]  /*46000*/  LDL.LU R100, [R1+0x2444] ;  /* 0x0024440001647983 */ /* 0x000ea80000300800 */
[----:B------:R-:W3:Y:S04]  /*46010*/  LDL.LU R101, [R1+0x2440] ;  /* 0x0024400001657983 */ /* 0x000ee80000300800 */
[----:B------:R-:W3:Y:S04]  /*46020*/  LDL.LU R98, [R1+0x243c] ;  /* 0x00243c0001627983 */ /* 0x000ee80000300800 */
[----:B------:R-:W3:Y:S04]  /*46030*/  LDL.LU R97, [R1+0x2438] ;  /* 0x0024380001617983 */ /* 0x000ee80000300800 */
[----:B------:R-:W3:Y:S04]  /*46040*/  LDL.LU R96, [R1+0x2434] ;  /* 0x0024340001607983 */ /* 0x000ee80000300800 */
[----:B------:R-:W3:Y:S01]  /*46050*/  LDL.LU R99, [R1+0x2430] ;  /* 0x0024300001637983 */ /* 0x000ee20000300800 */
[----:B-1----:R-:W-:Y:S01]  /*46060*/  IMAD.MOV.U32 R13, RZ, RZ, R104 ;  /* 0x000000ffff0d7224 */ /* 0x002fe200078e0068 */
[----:B------:R-:W-:Y:S01]  /*46070*/  MOV R24, R105 ;  /* 0x0000006900187202 */ /* 0x000fe20000000f00 */
[----:B------:R-:W-:-:S02]  /*46080*/  IMAD.MOV.U32 R247, RZ, RZ, R102 ;  /* 0x000000fffff77224 */ /* 0x000fc400078e0066 */
[----:B------:R-:W3:Y:S01]  /*46090*/  LDL.LU R102, [R1+0x242c] ;  /* 0x00242c0001667983 */ /* 0x000ee20000300800 */
[----:B------:R-:W-:Y:S02]  /*460a0*/  IMAD.MOV.U32 R25, RZ, RZ, R106 ;  /* 0x000000ffff197224 */ /* 0x000fe400078e006a */
[----:B------:R-:W-:Y:S02]  /*460b0*/  IMAD.MOV.U32 R28, RZ, RZ, R107 ;  /* 0x000000ffff1c7224 */ /* 0x000fe400078e006b */
[----:B------:R-:W-:Y:S02]  /*460c0*/  IMAD.MOV.U32 R107, RZ, RZ, R70 ;  /* 0x000000ffff6b7224 */ /* 0x000fe400078e0046 */
[----:B----4-:R-:W-:Y:S01]  /*460d0*/  IMAD.MOV.U32 R106, RZ, RZ, R71 ;  /* 0x000000ffff6a7224 */ /* 0x010fe200078e0047 */
[----:B--2---:R-:W-:Y:S01]  /*460e0*/  MOV R105, R100 ;  /* 0x0000006400697202 */ /* 0x004fe20000000f00 */
[----:B---3--:R-:W-:Y:S02]  /*460f0*/  IMAD.MOV.U32 R104, RZ, RZ, R101 ;  /* 0x000000ffff687224 */ /* 0x008fe400078e0065 */
[----:B------:R-:W2:Y:S04]  /*46100*/  LDL.LU R101, [R1+0x2428] ;  /* 0x0024280001657983 */ /* 0x000ea80000300800 */
[----:B------:R-:W3:Y:S04]  /*46110*/  LDL.LU R100, [R1+0x2424] ;  /* 0x0024240001647983 */ /* 0x000ee80000300800 */
[----:B------:R-:W4:Y:S04]  /*46120*/  LDL.LU R71, [R1+0x2420] ;  /* 0x0024200001477983 */ /* 0x000f280000300800 */
[----:B------:R-:W2:Y:S01]  /*46130*/  LDL.LU R70, [R1+0x241c] ;  /* 0x00241c0001467983 */ /* 0x000ea20000300800 */
[----:B------:R-:W-:-:S03]  /*46140*/  MOV R108, R99 ;  /* 0x00000063006c7202 */ /* 0x000fc60000000f00 */
[----:B------:R-:W3:Y:S01]  /*46150*/  LDL.LU R99, [R1+0x2418] ;  /* 0x0024180001637983 */ /* 0x000ee20000300800 */
[----:B------:R-:W-:Y:S01]  /*46160*/  IMAD.MOV.U32 R109, RZ, RZ, R96 ;  /* 0x000000ffff6d7224 */ /* 0x000fe200078e0060 */
[----:B------:R-:W-:Y:S01]  /*46170*/  MOV R111, R98 ;  /* 0x00000062006f7202 */ /* 0x000fe20000000f00 */
[----:B------:R-:W-:Y:S01]  /*46180*/  IMAD.MOV.U32 R110, RZ, RZ, R97 ;  /* 0x000000ffff6e7224 */ /* 0x000fe200078e0061 */
[----:B------:R-:W3:Y:S04]  /*46190*/  LDL.LU R96, [R1+0x2414] ;  /* 0x0024140001607983 */ /* 0x000ee80000300800 */
[----:B------:R-:W3:Y:S04]  /*461a0*/  LDL.LU R97, [R1+0x2410] ;  /* 0x0024100001617983 */ /* 0x000ee80000300800 */
[----:B------:R-:W3:Y:S04]  /*461b0*/  LDL.LU R98, [R1+0x240c] ;  /* 0x00240c0001627983 */ /* 0x000ee80000300800 */
[----:B------:R-:W3:Y:S04]  /*461c0*/  LDL.LU R120, [R1+0xf0] ;  /* 0x0000f00001787983 */ /* 0x000ee80000300800 */
[----:B------:R-:W3:Y:S04]  /*461d0*/  LDL.LU R121, [R1+0xf4] ;  /* 0x0000f40001797983 */ /* 0x000ee80000300800 */
[----:B------:R-:W3:Y:S04]  /*461e0*/  LDL.LU R122, [R1+0xf8] ;  /* 0x0000f800017a7983 */ /* 0x000ee80000300800 */
[----:B------:R-:W3:Y:S01]  /*461f0*/  LDL.LU R123, [R1+0xfc] ;  /* 0x0000fc00017b7983 */ /* 0x000ee20000300800 */
[----:B------:R-:W-:-:S15]  /*46200*/  HMMA.1688.F32.TF32 R72, R208, R46, R72 ;  /* 0x0000002ed048723c */ /* 0x000fde0000081048 */
[----:B------:R-:W-:-:S04]  /*46210*/  NOP ;  /* 0x0000000000007918 */ /* 0x000fc80000000000 */
[----:B------:R-:W-:Y:S01]  /*46220*/  MOV R37, R72 ;  /* 0x0000004800257202 */ /* 0x000fe20000000f00 */
[----:B------:R-:W-:Y:S01]  /*46230*/  IMAD.MOV.U32 R8, RZ, RZ, R73 ;  /* 0x000000ffff087224 */ /* 0x000fe200078e0049 */
[----:B------:R-:W-:Y:S01]  /*46240*/  MOV R12, R75 ;  /* 0x0000004b000c7202 */ /* 0x000fe20000000f00 */
[----:B------:R-:W-:Y:S02]  /*46250*/  IMAD.MOV.U32 R9, RZ, RZ, R74 ;  /* 0x000000ffff097224 */ /* 0x000fe400078e004a */
[----:B------:R-:W-:Y:S01]  /*46260*/  HMMA.1688.F32.TF32 R72, R208, R50, R76 ;  /* 0x00000032d048723c */ /* 0x000fe2000008104c */
[----:B------:R-:W-:Y:S01]  /*46270*/  LOP3.LUT R65, R241, 0x40, RZ, 0x3c, !PT ;  /* 0x00000040f1417812 */ /* 0x000fe200078e3cff */
[----:B------:R-:W-:Y:S04]  /*46280*/  LDS R76, [R241+UR7+0x45880] ;  /* 0x04588007f14c7984 */ /* 0x000fe80008000800 */
[----:B------:R-:W-:Y:S04]  /*46290*/  LDS R4, [R65+UR7+0x45800] ;  /* 0x0458000741047984 */ /* 0x000fe80008000800 */
[----:B------:R-:W1:Y:S01]  /*462a0*/  LDS R6, [R65+UR7+0x45c00] ;  /* 0x045c000741067984 */ /* 0x000e620008000800 */
[----:B------:R-:W-:-:S03]  /*462b0*/  MOV R115, R102 ;  /* 0x0000006600737202 */ /* 0x000fc60000000f00 */
[----:B------:R-:W-:Y:S04]  /*462c0*/  LDS R78, [R241+UR7+0x45c80] ;  /* 0x045c8007f14e7984 */ /* 0x000fe80008000800 */
[----:B------:R-:W-:Y:S01]  /*462d0*/  LDS R77, [R243+UR7+0x45880] ;  /* 0x04588007f34d7984 */ /* 0x000fe20008000800 */
[----:B------:R-:W-:Y:S01]  /*462e0*/  IMAD.MOV.U32 R45, RZ, RZ, R72 ;  /* 0x000000ffff2d7224 */ /* 0x000fe200078e0048 */
[----:B----4-:R-:W-:Y:S01]  /*462f0*/  MOV R118, R71 ;  /* 0x0000004700767202 */ /* 0x010fe20000000f00 */
[----:B--2---:R-:W-:Y:S02]  /*46300*/  IMAD.MOV.U32 R117, RZ, RZ, R70 ;  /* 0x000000ffff757224 */ /* 0x004fe400078e0046 */
[----:B---3--:R-:W-:Y:S01]  /*46310*/  IMAD.MOV.U32 R116, RZ, RZ, R99 ;  /* 0x000000ffff747224 */ /* 0x008fe200078e0063 */
[----:B------:R-:W2:Y:S04]  /*46320*/  LDS R79, [R243+UR7+0x45c80] ;  /* 0x045c8007f34f7984 */ /* 0x000ea80008000800 */
[----:B------:R-:W3:Y:S04]  /*46330*/  LDL.LU R99, [R1+0x2408] ;  /* 0x0024080001637983 */ /* 0x000ee80000300800 */
[----:B------:R-:W3:Y:S04]  /*46340*/  LDL.LU R70, [R1+0x2404] ;  /* 0x0024040001467983 */ /* 0x000ee80000300800 */
[----:B------:R-:W3:Y:S04]  /*46350*/  LDL.LU R71, [R1+0x2400] ;  /* 0x0024000001477983 */ /* 0x000ee80000300800 */
[----:B------:R-:W4:Y:S04]  /*46360*/  LDL.LU R119, [R1+0xec] ;  /* 0x0000ec0001777983 */ /* 0x000f280000300800 */
[----:B------:R-:W2:Y:S01]  /*46370*/  LDL.LU R112, [R1+0xc0] ;  /* 0x0000c00001707983 */ /* 0x000ea20000300800 */
[----:B------:R-:W-:Y:S01]  /*46380*/  IMAD.MOV.U32 R32, RZ, RZ, R73 ;  /* 0x000000ffff207224 */ /* 0x000fe200078e0049 */
        /* <DEDUP_REMOVED lines=10> */
[----:B------:R-:W-:Y:S01]  /*46430*/  MOV R87, R72 ;  /* 0x0000004800577202 */ /* 0x000fe20000000f00 */
[----:B------:R-:W-:Y:S01]  /*46440*/  IMAD.MOV.U32 R86, RZ, RZ, R73 ;  /* 0x000000ffff567224 */ /* 0x000fe200078e0049 */
[----:B------:R-:W-:Y:S01]  /*46450*/  MOV R84, R75 ;  /* 0x0000004b00547202 */ /* 0x000fe20000000f00 */
        /* <DEDUP_REMOVED lines=8> */
[----:B------:R-:W-:Y:S02]  /*464e0*/  IMAD.MOV.U32 R113, RZ, RZ, R100 ;  /* 0x000000ffff717224 */ /* 0x000fe400078e0064 */
[----:B------:R-:W2:Y:S01]  /*464f0*/  LDL.LU R100, [R1+0x23fc] ;  /* 0x0023fc0001647983 */ /* 0x000ea20000300800 */
[----:B------:R-:W-:-:S03]  /*46500*/  IMAD.MOV.U32 R114, RZ, RZ, R101 ;  /* 0x000000ffff727224 */ /* 0x000fc600078e0065 */
[----:B------:R-:W2:Y:S04]  /*46510*/  LDL.LU R101, [R1+0x23f8] ;  /* 0x0023f80001657983 */ /* 0x000ea80000300800 */
[----:B------:R-:W2:Y:S08]  /*46520*/  LDL.LU R102, [R1+0x23f4] ;  /* 0x0023f40001667983 */ /* 0x000eb00000300800 */
[----:B------:R-:W-:Y:S01]  /*46530*/  IMAD.MOV.U32 R95, RZ, RZ, R72 ;  /* 0x000000ffff5f7224 */ /* 0x000fe200078e0048 */
[----:B------:R-:W-:Y:S01]  /*46540*/  MOV R94, R73 ;  /* 0x00000049005e7202 */ /* 0x000fe20000000f00 */
[----:B------:R-:W-:-:S02]  /*46550*/  IMAD.MOV.U32 R93, RZ, RZ, R74 ;  /* 0x000000ffff5d7224 */ /* 0x000fc400078e004a */
[----:B------:R-:W-:Y:S01]  /*46560*/  IMAD.MOV.U32 R92, RZ, RZ, R75 ;  /* 0x000000ffff5c7224 */ /* 0x000fe200078e004b */
[C---:B-1----:R-:W-:Y:S08]  /*46570*/  HMMA.1688.F32.TF32 R120, R4.reuse, R14, R120 ;  /* 0x0000000e0478723c */ /* 0x042ff00000081078 */
[C---:B------:R-:W-:Y:S08]  /*46580*/  HMMA.1688.F32.TF32 R108, R4.reuse, R26, R108 ;  /* 0x0000001a046c723c */ /* 0x040ff0000008106c */
[----:B------:R-:W-:Y:S03]  /*46590*/  HMMA.1688.F32.TF32 R104, R4, R30, R104 ;  /* 0x0000001e0468723c */ /* 0x000fe60000081068 */
[----:B------:R-:W-:Y:S01]  /*465a0*/  MOV R41, R122 ;  /* 0x0000007a00297202 */ /* 0x000fe20000000f00 */
[----:B------:R-:W-:-:S02]  /*465b0*/  IMAD.MOV.U32 R44, RZ, RZ, R123 ;  /* 0x000000ffff2c7224 */ /* 0x000fc400078e007b */
[----:B------:R-:W-:Y:S02]  /*465c0*/  IMAD.MOV.U32 R135, RZ, RZ, R120 ;  /* 0x000000ffff877224 */ /* 0x000fe400078e0078 */
[----:B------:R-:W-:Y:S01]  /*465d0*/  IMAD.MOV.U32 R40, RZ, RZ, R121 ;  /* 0x000000ffff287224 */ /* 0x000fe200078e0079 */
[----:B---3--:R-:W-:Y:S01]  /*465e0*/  HMMA.1688.F32.TF32 R72, R208, R70, R96 ;  /* 0x00000046d048723c */ /* 0x008fe20000081060 */
[----:B------:R-:W-:Y:S02]  /*465f0*/  IMAD.MOV.U32 R208, RZ, RZ, R103 ;  /* 0x000000ffffd07224 */ /* 0x000fe400078e0067 */
[----:B------:R-:W3:Y:S04]  /*46600*/  LDL.LU R103, [R1+0x23f0] ;  /* 0x0023f00001677983 */ /* 0x000ee80000300800 */
[----:B------:R-:W3:Y:S04]  /*46610*/  LDL.LU R209, [R1+0x94] ;  /* 0x0000940001d17983 */ /* 0x000ee80000300800 */
[----:B------:R-:W3:Y:S04]  /*46620*/  LDL.LU R210, [R1+0x98] ;  /* 0x0000980001d27983 */ /* 0x000ee80000300800 */
[----:B------:R-:W3:Y:S01]  /*46630*/  LDL.LU R211, [R1+0x9c] ;  /* 0x00009c0001d37983 */ /* 0x000ee20000300800 */
[C---:B----4-:R-:W-:Y:S03]  /*46640*/  HMMA.1688.F32.TF32 R116, R4.reuse, R18, R116 ;  /* 0x000000120474723c */ /* 0x050fe60000081074 */
[----:B------:R-:W4:Y:S04]  /*46650*/  LDL.LU.64 R122, [R1+0x23e8] ;  /* 0x0023e800017a7983 */ /* 0x000f280000300a00 */
[----:B------:R-:W4:Y:S01]  /*46660*/  LDL.LU.64 R120, [R1+0x23e0] ;  /* 0x0023e00001787983 */ /* 0x000f220000300a00 */
[----:B--2---:R-:W-:Y:S11]  /*46670*/  HMMA.1688.F32.TF32 R112, R4, R22, R112 ;  /* 0x000000160470723c */ /* 0x004ff60000081070 */
[----:B------:R-:W-:Y:S01]  /*46680*/  IMAD.MOV.U32 R69, RZ, RZ, R118 ;  /* 0x000000ffff457224 */ /* 0x000fe200078e0076 */
[----:B------:R-:W-:Y:S01]  /*46690*/  MOV R68, R117 ;  /* 0x0000007500447202 */ /* 0x000fe20000000f00 */
[----:B------:R-:W-:-:S02]  /*466a0*/  IMAD.MOV.U32 R242, RZ, RZ, R119 ;  /* 0x000000fffff27224 */ /* 0x000fc400078e0077 */
[----:B------:R-:W-:Y:S01]  /*466b0*/  IMAD.MOV.U32 R21, RZ, RZ, R116 ;  /* 0x000000ffff157224 */ /* 0x000fe200078e0074 */
[----:B------:R-:W2:Y:S04]  /*466c0*/  LDL.LU.64 R118, [R1+0x23d8] ;  /* 0x0023d80001767983 */ /* 0x000ea80000300a00 */
[----:B------:R-:W2:Y:S04]  /*466d0*/  LDL.LU.64 R116, [R1+0x23d0] ;  /* 0x0023d00001747983 */ /* 0x000ea80000300a00 */
[----:B------:R-:W-:Y:S04]  /*466e0*/  STL.64 [R1+0xc0], R112 ;  /* 0x0000c07001007387 */ /* 0x000fe80000100a00 */
[----:B------:R1:W-:Y:S04]  /*466f0*/  STL.64 [R1+0xc8], R114 ;  /* 0x0000c87201007387 */ /* 0x0003e80000100a00 */
[----:B-1----:R-:W2:Y:S04]  /*46700*/  LDL.LU.64 R114, [R1+0x23c8] ;  /* 0x0023c80001727983 */ /* 0x002ea80000300a00 */
        /* <DEDUP_REMOVED lines=9> */
[----:B------:R-:W-:Y:S01]  /*467a0*/  HMMA.1688.F32.TF32 R244, R4, R38, R244 ;  /* 0x0000002604f4723c */ /* 0x000fe200000810f4 */
[----:B------:R-:W-:Y:S01]  /*467b0*/  IMAD.MOV.U32 R99, RZ, RZ, R72 ;  /* 0x000000ffff637224 */ /* 0x000fe200078e0048 */
[----:B------:R-:W-:Y:S01]  /*467c0*/  MOV R97, R74 ;  /* 0x0000004a00617202 */ /* 0x000fe20000000f00 */
[----:B------:R-:W-:-:S02]  /*467d0*/  IMAD.MOV.U32 R98, RZ, RZ, R73 ;  /* 0x000000ffff627224 */ /* 0x000fc400078e0049 */
[----:B------:R-:W-:-:S03]  /*467e0*/  IMAD.MOV.U32 R96, RZ, RZ, R75 ;  /* 0x000000ffff607224 */ /* 0x000fc600078e004b */
[----:B---3--:R-:W-:-:S15]  /*467f0*/  HMMA.1688.F32.TF32 R208, R4, R34, R208 ;  /* 0x0000002204d0723c */ /* 0x008fde00000810d0 */
[----:B------:R-:W-:-:S04]  /*46800*/  NOP ;  /* 0x0000000000007918 */ /* 0x000fc80000000000 */
[----:B------:R-:W-:Y:S04]  /*46810*/  STL.64 [R1+0x50], R208 ;  /* 0x000050d001007387 */ /* 0x000fe80000100a00 */
[----:B------:R1:W-:Y:S02]  /*46820*/  STL.64 [R1+0x58], R210 ;  /* 0x000058d201007387 */ /* 0x0003e40000100a00 */
[----:B-1----:R-:W-:Y:S02]  /*46830*/  HMMA.1688.F32.TF32 R208, R4, R42, R248 ;  /* 0x0000002a04d0723c */ /* 0x002fe400000810f8 */
[----:B------:R-:W-:Y:S04]  /*46840*/  STL.64 [R1+0x40], R244 ;  /* 0x000040f401007387 */ /* 0x000fe80000100a00 */
[----:B------:R-:W-:-:S13]  /*46850*/  STL.64 [R1+0x48], R246 ;  /* 0x000048f601007387 */ /* 0x000fda0000100a00 */
[----:B------:R-:W-:Y:S04]  /*46860*/  STL.64 [R1+0x30], R208 ;  /* 0x000030d001007387 */ /* 0x000fe80000100a00 */
[----:B------:R2:W-:Y:S02]  /*46870*/  STL.64 [R1+0x38], R210 ;  /* 0x000038d201007387 */ /* 0x0005e40000100a00 */
[C---:B--2---:R-:W-:Y:S08]  /*46880*/  HMMA.1688.F32.TF32 R208, R4.reuse, R54, R112 ;  /* 0x0000003604d0723c */ /* 0x044ff00000081070 */
[C---:B----4-:R-:W-:Y:S08]  /*46890*/  HMMA.1688.F32.TF32 R244, R4.reuse, R46, R104 ;  /* 0x0000002e04f4723c */ /* 0x050ff00000081068 */
[C---:B------:R-:W-:Y:S08]  /*468a0*/  HMMA.1688.F32.TF32 R104, R4.reuse, R50, R108 ;  /* 0x000000320468723c */ /* 0x040ff0000008106c */
[C---:B------:R-:W-:Y:S03]  /*468b0*/  HMMA.1688.F32.TF32 R108, R4.reuse, R58, R116 ;  /* 0x0000003a046c723c */ /* 0x040fe60000081074 */
[----:B------:R-:W-:Y:S04]  /*468c0*/  STL.64 [R1+0x20], R244 ;  /* 0x000020f401007387 */ /* 0x000fe80000100a00 */
[----:B------:R-:W-:Y:S04]  /*468d0*/  STL.64 [R1+0x28], R246 ;  /* 0x000028f601007387 */ /* 0x000fe80000100a00 */
[----:B------:R-:W-:Y:S04]  /*468e0*/  STL [R1+0x2304], R208 ;  /* 0x002304d001007387 */ /* 0x000fe80000100800 */
[----:B------:R-:W-:Y:S04]  /*468f0*/  STL.64 [R1+0x10], R104 ;  /* 0x0000106801007387 */ /* 0x000fe80000100a00 */
[----:B------:R1:W-:Y:S02]  /*46900*/  STL.64 [R1+0x18], R106 ;  /* 0x0000186a01007387 */ /* 0x0003e40000100a00 */
[C---:B-1----:R-:W-:Y:S02]  /*46910*/  HMMA.1688.F32.TF32 R104, R4.reuse, R62, R120 ;  /* 0x0000003e0468723c */ /* 0x042fe40000081078 */
[----:B------:R-:W-:Y:S04]  /*46920*/  STL [R1+0x2300], R209 ;  /* 0x002300d101007387 */ /* 0x000fe80000100800 */
[----:B------:R-:W-:Y:S02]  /*46930*/  STL [R1+0x22fc], R210 ;  /* 0x0022fcd201007387 */ /* 0x000fe40000100800 */
[C---:B------:R-:W-:Y:S02]  /*46940*/  HMMA.1688.F32.TF32 R112, R4.reuse, R66, R124 ;  /* 0x000000420470723c */ /* 0x040fe4000008107c */
[----:B------:R-:W-:Y:S04]  /*46950*/  STL [R1+0x22f8], R211 ;  /* 0x0022f8d301007387 */ /* 0x000fe80000100800 */
[----:B------:R-:W-:Y:S04]  /*46960*/  STL.64 [R1+0x2c0], R108 ;  /* 0x0002c06c01007387 */ /* 0x000fe80000100a00 */
[----:B------:R1:W-:Y:S01]  /*46970*/  STL.64 [R1+0x2c8], R110 ;  /* 0x0002c86e01007387 */ /* 0x0003e20000100a00 */
[C---:B------:R-:W-:Y:S03]  /*46980*/  HMMA.1688.F32.TF32 R72, R4.reuse, R10, R100 ;  /* 0x0000000a0448723c */ /* 0x040fe60000081064 */
[----:B------:R-:W-:Y:S04]  /*46990*/  STL.64 [R1+0x2b0], R104 ;  /* 0x0002b06801007387 */ /* 0x000fe80000100a00 */
[----:B------:R2:W-:Y:S01]  /*469a0*/  STL.64 [R1+0x2b8], R106 ;  /* 0x0002b86a01007387 */ /* 0x0005e20000100a00 */
[----:B-1----:R-:W-:Y:S08]  /*469b0*/  HMMA.1688.F32.TF32 R108, R4, R70, R128 ;  /* 0x00000046046c723c */ /* 0x002ff00000081080 */
[C---:B--2---:R-:W-:Y:S08]  /*469c0*/  HMMA.1688.F32.TF32 R104, R76.reuse, R10, R136 ;  /* 0x0000000a4c68723c */ /* 0x044ff00000081088 */
[----:B------:R-:W-:Y:S01]  /*469d0*/  HMMA.1688.F32.TF32 R4, R76, R14, R140 ;  /* 0x0000000e4c04723c */ /* 0x000fe2000008108c */
[----:B------:R-:W-:Y:S04]  /*469e0*/  STL.64 [R1+0x2a0], R112 ;  /* 0x0002a07001007387 */ /* 0x000fe80000100a00 */
[----:B------:R-:W-:Y:S04]  /*469f0*/  STL.64 [R1+0x2a8], R114 ;  /* 0x0002a87201007387 */ /* 0x000fe80000100a00 */
[----:B------:R-:W-:Y:S04]  /*46a00*/  STL.64 [R1], R108 ;  /* 0x0000006c01007387 */ /* 0x000fe80000100a00 */
[----:B------:R-:W-:Y:S04]  /*46a10*/  STL.64 [R1+0x8], R110 ;  /* 0x0000086e01007387 */ /* 0x000fe80000100a00 */
[----:B------:R-:W-:Y:S02]  /*46a20*/  STL.64 [R1+0x290], R104 ;  /* 0x0002906801007387 */ /* 0x000fe40000100a00 */
[----:B------:R-:W-:Y:S01]  /*46a30*/  MOV R208, R5 ;  /* 0x0000000500d07202 */ /* 0x000fe20000000f00 */
[----:B------:R-:W-:Y:S01]  /*46a40*/  IMAD.MOV.U32 R209, RZ, RZ, R6 ;  /* 0x000000ffffd17224 */ /* 0x000fe200078e0006 */
[----:B------:R-:W-:Y:S01]  /*46a50*/  STL.64 [R1+0x298], R106 ;  /* 0x0002986a01007387 */ /* 0x000fe20000100a00 */
[----:B------:R-:W-:-:S03]  /*46a60*/  IMAD.MOV.U32 R210, RZ, RZ, R7 ;  /* 0x000000ffffd27224 */ /* 0x000fc600078e0007 */
[----:B------:R1:W-:Y:S02]  /*46a70*/  STL [R1+0x280], R4 ;  /* 0x0002800401007387 */ /* 0x0003e40000100800 */
[C---:B-1----:R-:W-:Y:S08]  /*46a80*/  HMMA.1688.F32.TF32 R4, R76.reuse, R18, R144 ;  /* 0x000000124c04723c */ /* 0x042ff00000081090 */
[C---:B------:R-:W-:Y:S08]  /*46a90*/  HMMA.1688.F32.TF32 R108, R76.reuse, R22, R148 ;  /* 0x000000164c6c723c */ /* 0x040ff00000081094 */
[----:B------:R-:W-:Y:S03]  /*46aa0*/  HMMA.1688.F32.TF32 R104, R76, R26, R152 ;  /* 0x0000001a4c68723c */ /* 0x000fe60000081098 */
[----:B------:R-:W-:Y:S01]  /*46ab0*/  STL [R1+0x274], R5 ;  /* 0x0002740501007387 */ /* 0x000fe20000100800 */
[----:B------:R-:W-:-:S03]  /*46ac0*/  MOV R211, R4 ;  /* 0x0000000400d37202 */ /* 0x000fc60000000f00 */
[----:B------:R1:W-:Y:S01]  /*46ad0*/  STL.64 [R1+0x278], R6 ;  /* 0x0002780601007387 */ /* 0x0003e20000100a00 */
        /* <DEDUP_REMOVED lines=9> */
[----:B------:R-:W-:Y:S01]  /*46b70*/  IMAD.MOV.U32 R101, RZ, RZ, R74 ;  /* 0x000000ffff657224 */ /* 0x000fe200078e004a */
[C---:B-1----:R-:W-:Y:S01]  /*46b80*/  HMMA.1688.F32.TF32 R4, R76.reuse, R30, R156 ;  /* 0x0000001e4c04723c */ /* 0x042fe2000008109c */
[----:B------:R-:W-:Y:S04]  /*46b90*/  STL.64 [R1+0x260], R108 ;  /* 0x0002606c01007387 */ /* 0x000fe80000100a00 */
[----:B------:R1:W-:Y:S04]  /*46ba0*/  STL.64 [R1+0x268], R110 ;  /* 0x0002686e01007387 */ /* 0x0003e80000100a00 */
[----:B------:R-:W-:Y:S04]  /*46bb0*/  STL.64 [R1+0x250], R104 ;  /* 0x0002506801007387 */ /* 0x000fe80000100a00 */
[----:B------:R2:W-:Y:S01]  /*46bc0*/  STL.64 [R1+0x258], R106 ;  /* 0x0002586a01007387 */ /* 0x0005e20000100a00 */
[C---:B-1----:R-:W-:Y:S03]  /*46bd0*/  HMMA.1688.F32.TF32 R108, R76.reuse, R34, R160 ;  /* 0x000000224c6c723c */ /* 0x042fe600000810a0 */
[----:B------:R-:W-:Y:S04]  /*46be0*/  LDS R73, [R240+UR7+0x45880] ;  /* 0x04588007f0497984 */ /* 0x000fe80008000800 */
[----:B------:R-:W-:Y:S01]  /*46bf0*/  STL.64 [R1+0xa0], R4 ;  /* 0x0000a00401007387 */ /* 0x000fe20000100a00 */
[----:B--2---:R-:W-:Y:S03]  /*46c00*/  HMMA.1688.F32.TF32 R104, R76, R38, R164 ;  /* 0x000000264c68723c */ /* 0x004fe600000810a4 */
[----:B------:R1:W-:Y:S04]  /*46c10*/  STL.64 [R1+0xa8], R6 ;  /* 0x0000a80601007387 */ /* 0x0003e80000100a00 */
[----:B------:R-:W-:Y:S01]  /*46c20*/  LDS R75, [R240+UR7+0x45c80] ;  /* 0x045c8007f04b7984 */ /* 0x000fe20008000800 */
[----:B------:R-:W-:-:S03]  /*46c30*/  MOV R103, R72 ;  /* 0x0000004800677202 */ /* 0x000fc60000000f00 */
[----:B------:R-:W-:Y:S01]  /*46c40*/  LDS R72, [R65+UR7+0x45880] ;  /* 0x0458800741487984 */ /* 0x000fe20008000800 */
[C---:B-1----:R-:W-:Y:S03]  /*46c50*/  HMMA.1688.F32.TF32 R4, R76.reuse, R42, R168 ;  /* 0x0000002a4c04723c */ /* 0x042fe600000810a8 */
[----:B------:R-:W-:Y:S04]  /*46c60*/  STL.64 [R1+0x90], R108 ;  /* 0x0000906c01007387 */ /* 0x000fe80000100a00 */
[----:B------:R1:W-:Y:S04]  /*46c70*/  STL.64 [R1+0x98], R110 ;  /* 0x0000986e01007387 */ /* 0x0003e80000100a00 */
[----:B------:R-:W-:Y:S04]  /*46c80*/  STL.64 [R1+0x80], R104 ;  /* 0x0000806801007387 */ /* 0x000fe80000100a00 */
[----:B------:R2:W-:Y:S01]  /*46c90*/  STL.64 [R1+0x88], R106 ;  /* 0x0000886a01007387 */ /* 0x0005e20000100a00 */
[C---:B-1----:R-:W-:Y:S03]  /*46ca0*/  HMMA.1688.F32.TF32 R108, R76.reuse, R46, R172 ;  /* 0x0000002e4c6c723c */ /* 0x042fe600000810ac */
[----:B------:R-:W1:Y:S04]  /*46cb0*/  LDS R74, [R65+UR7+0x45c80] ;  /* 0x045c8007414a7984 */ /* 0x000e680008000800 */
[----:B------:R-:W-:Y:S04]  /*46cc0*/  STL.64 [R1+0x70], R4 ;  /* 0x0000700401007387 */ /* 0x000fe80000100a00 */
[----:B------:R3:W-:Y:S01]  /*46cd0*/  STL.64 [R1+0x78], R6 ;  /* 0x0000780601007387 */ /* 0x0007e20000100a00 */
[----:B--2---:R-:W-:Y:S01]  /*46ce0*/  HMMA.1688.F32.TF32 R104, R76, R50, R176 ;  /* 0x000000324c68723c */ /* 0x004fe200000810b0 */
        /* <DEDUP_REMOVED lines=8> */
[----:B---3--:R-:W-:Y:S01]  /*46d70*/  HMMA.1688.F32.TF32 R4, R76, R54, R180 ;  /* 0x000000364c04723c */ /* 0x008fe200000810b4 */
[----:B------:R-:W-:Y:S04]  /*46d80*/  STL.64 [R1+0x240], R108 ;  /* 0x0002406c01007387 */ /* 0x000fe80000100a00 */
[----:B------:R-:W-:Y:S01]  /*46d90*/  STL.64 [R1+0x248], R110 ;  /* 0x0002486e01007387 */ /* 0x000fe20000100a00 */
        /* <DEDUP_REMOVED lines=9> */
[----:B------:R-:W-:Y:S04]  /*46e30*/  LDS R152, [R241+UR7+0x46000] ;  /* 0x04600007f1987984 */ /* 0x000fe80008000800 */
[----:B------:R-:W-:Y:S01]  /*46e40*/  STL.64 [R1+0x220], R4 ;  /* 0x0002200401007387 */ /* 0x000fe20000100a00 */
[----:B------:R-:W-:-:S03]  /*46e50*/  IMAD.MOV.U32 R240, RZ, RZ, R7 ;  /* 0x000000fffff07224 */ /* 0x000fc600078e0007 */
[----:B------:R-:W-:Y:S04]  /*46e60*/  STL.64 [R1+0x230], R104 ;  /* 0x0002306801007387 */ /* 0x000fe80000100a00 */
[----:B------:R-:W-:Y:S04]  /*46e70*/  STL.64 [R1+0x238], R106 ;  /* 0x0002386a01007387 */ /* 0x000fe80000100a00 */
[----:B------:R2:W-:Y:S01]  /*46e80*/  STL [R1+0x228], R6 ;  /* 0x0002280601007387 */ /* 0x0005e20000100800 */
[----:B------:R-:W-:Y:S02]  /*46e90*/  IMAD.MOV.U32 R138, RZ, RZ, R81 ;  /* 0x000000ffff8a7224 */ /* 0x000fe400078e0051 */
[----:B------:R-:W-:Y:S01]  /*46ea0*/  IMAD.MOV.U32 R144, RZ, RZ, R91 ;  /* 0x000000ffff907224 */ /* 0x000fe200078e005b */
[----:B------:R-:W-:Y:S01]  /*46eb0*/  LDS R154, [R241+UR7+0x46400] ;  /* 0x04640007f19a7984 */ /* 0x000fe20008000800 */
[----:B------:R-:W-:-:S02]  /*46ec0*/  IMAD.MOV.U32 R145, RZ, RZ, R90 ;  /* 0x000000ffff917224 */ /* 0x000fc400078e005a */
[----:B------:R-:W-:Y:S01]  /*46ed0*/  IMAD.MOV.U32 R147, RZ, RZ, R88 ;  /* 0x000000ffff937224 */ /* 0x000fe200078e0058 */
[----:B------:R-:W-:Y:S01]  /*46ee0*/  LDS R153, [R243+UR7+0x46000] ;  /* 0x04600007f3997984 */ /* 0x000fe20008000800 */
[C---:B--2---:R-:W-:Y:S03]  /*46ef0*/  HMMA.1688.F32.TF32 R4, R76.reuse, R58, R184 ;  /* 0x0000003a4c04723c */ /* 0x044fe600000810b8 */
[----:B------:R-:W-:Y:S05]  /*46f00*/  LDS R155, [R243+UR7+0x46400] ;  /* 0x04640007f39b7984 */ /* 0x000fea0008000800 */
[C---:B------:R-:W-:Y:S08]  /*46f10*/  HMMA.1688.F32.TF32 R108, R76.reuse, R62, R188 ;  /* 0x0000003e4c6c723c */ /* 0x040ff000000810bc */
[C---:B------:R-:W-:Y:S03]  /*46f20*/  HMMA.1688.F32.TF32 R104, R76.reuse, R66, R192 ;  /* 0x000000424c68723c */ /* 0x040fe600000810c0 */
[----:B------:R-:W-:Y:S04]  /*46f30*/  STL.64 [R1+0x210], R4 ;  /* 0x0002100401007387 */ /* 0x000fe80000100a00 */
[----:B------:R2:W-:Y:S02]  /*46f40*/  STL.64 [R1+0x218], R6 ;  /* 0x0002180601007387 */ /* 0x0005e40000100a00 */
[----:B--2---:R-:W-:Y:S02]  /*46f50*/  HMMA.1688.F32.TF32 R4, R76, R70, R196 ;  /* 0x000000464c04723c */ /* 0x004fe400000810c4 */
[----:B------:R2:W-:Y:S04]  /*46f60*/  STL.64 [R1+0x200], R108 ;  /* 0x0002006c01007387 */ /* 0x0005e80000100a00 */
[----:B------:R-:W-:Y:S04]  /*46f70*/  STL.64 [R1+0x208], R110 ;  /* 0x0002086e01007387 */ /* 0x000fe80000100a00 */
[----:B------:R-:W-:Y:S01]  /*46f80*/  STL.64 [R1+0x1f0], R104 ;  /* 0x0001f06801007387 */ /* 0x000fe20000100a00 */
[----:B--2---:R-:W-:-:S03]  /*46f90*/  IMAD.MOV.U32 R108, RZ, RZ, R204 ;  /* 0x000000ffff6c7224 */ /* 0x004fc600078e00cc */
[----:B------:R-:W-:Y:S04]  /*46fa0*/  STL.64 [R1+0x1f8], R106 ;  /* 0x0001f86a01007387 */ /* 0x000fe80000100a00 */
[----:B------:R-:W2:Y:S04]  /*46fb0*/  LDL.LU R204, [R1+0x239c] ;  /* 0x00239c0001cc7983 */ /* 0x000ea80000300800 */
[----:B------:R-:W-:Y:S04]  /*46fc0*/  STL.64 [R1+0x1a0], R4 ;  /* 0x0001a00401007387 */ /* 0x000fe80000100a00 */
[----:B------:R1:W-:Y:S04]  /*46fd0*/  STL.64 [R1+0x1a8], R6 ;  /* 0x0001a80601007387 */ /* 0x0003e80000100a00 */
[----:B------:R-:W3:Y:S04]  /*46fe0*/  LDL.LU R124, [R1+0x100] ;  /* 0x00010000017c7983 */ /* 0x000ee80000300800 */
[----:B------:R-:W3:Y:S04]  /*46ff0*/  LDL.LU R125, [R1+0x104] ;  /* 0x00010400017d7983 */ /* 0x000ee80000300800 */
[----:B------:R-:W3:Y:S04]  /*47000*/  LDL.LU R126, [R1+0x108] ;  /* 0x00010800017e7983 */ /* 0x000ee80000300800 */
[----:B------:R-:W3:Y:S04]  /*47010*/  LDL.LU R127, [R1+0x10c] ;  /* 0x00010c00017f7983 */ /* 0x000ee80000300800 */
[----:B------:R-:W2:Y:S04]  /*47020*/  LDL.LU R205, [R1+0x2398] ;  /* 0x0023980001cd7983 */ /* 0x000ea80000300800 */
[----:B------:R-:W2:Y:S04]  /*47030*/  LDL.LU R206, [R1+0x2394] ;  /* 0x0023940001ce7983 */ /* 0x000ea80000300800 */
[----:B------:R-:W4:Y:S04]  /*47040*/  LDL.LU R200, [R1+0x2390] ;  /* 0x0023900001c87983 */ /* 0x000f280000300800 */
[----:B------:R-:W4:Y:S04]  /*47050*/  LDL.LU R201, [R1+0x238c] ;  /* 0x00238c0001c97983 */ /* 0x000f280000300800 */
[----:B------:R-:W4:Y:S04]  /*47060*/  LDL.LU R202, [R1+0x2388] ;  /* 0x0023880001ca7983 */ /* 0x000f280000300800 */
[----:B------:R-:W4:Y:S04]  /*47070*/  LDL.LU R203, [R1+0x2384] ;  /* 0x0023840001cb7983 */ /* 0x000f280000300800 */
[----:B------:R-:W2:Y:S01]  /*47080*/  LDL.LU R207, [R1+0x2380] ;  /* 0x0023800001cf7983 */ /* 0x000ea20000300800 */
[----:B-1----:R-:W-:Y:S01]  /*47090*/  HMMA.1688.F32.TF32 R4, R72, R18, R212 ;  /* 0x000000124804723c */ /* 0x002fe200000810d4 */
[----:B------:R-:W-:-:S07]  /*470a0*/  MOV R104, R48 ;  /* 0x0000003000687202 */ /* 0x000fce0000000f00 */
[----:B------:R-:W-:Y:S01]  /*470b0*/  HMMA.1688.F32.TF32 R248, R72, R38, R232 ;  /* 0x0000002648f8723c */ /* 0x000fe200000810e8 */
[----:B------:R-:W-:-:S07]  /*470c0*/  IMAD.MOV.U32 R111, RZ, RZ, R57 ;  /* 0x000000ffff6f7224 */ /* 0x000fce00078e0039 */
[C---:B------:R-:W-:Y:S08]  /*470d0*/  HMMA.1688.F32.TF32 R244, R72.reuse, R42, R236 ;  /* 0x0000002a48f4723c */ /* 0x040ff000000810ec */
[C---:B------:R-:W-:Y:S08]  /*470e0*/  HMMA.1688.F32.TF32 R48, R72.reuse, R50, R120 ;  /* 0x000000324830723c */ /* 0x040ff00000081078 */
[C---:B------:R-:W-:Y:S08]  /*470f0*/  HMMA.1688.F32.TF32 R52, R72.reuse, R54, R116 ;  /* 0x000000364834723c */ /* 0x040ff00000081074 */
[----:B------:R-:W-:Y:S01]  /*47100*/  HMMA.1688.F32.TF32 R56, R72, R58, R112 ;  /* 0x0000003a4838723c */ /* 0x000fe20000081070 */
[----:B------:R-:W-:Y:S01]  /*47110*/  IMAD.MOV.U32 R164, RZ, RZ, R21 ;  /* 0x000000ffffa47224 */ /* 0x000fe200078e0015 */
[----:B------:R-:W-:Y:S01]  /*47120*/  MOV R165, R68 ;  /* 0x0000004400a57202 */ /* 0x000fe20000000f00 */
[----:B------:R-:W-:Y:S01]  /*47130*/  IMAD.MOV.U32 R166, RZ, RZ, R69 ;  /* 0x000000ffffa67224 */ /* 0x000fe200078e0045 */
[----:B------:R-:W-:Y:S01]  /*47140*/  MOV R160, R135 ;  /* 0x0000008700a07202 */ /* 0x000fe20000000f00 */
[----:B------:R-:W-:-:S03]  /*47150*/  IMAD.MOV.U32 R167, RZ, RZ, R242 ;  /* 0x000000ffffa77224 */ /* 0x000fc600078e00f2 */
[C---:B----4-:R-:W-:Y:S08]  /*47160*/  HMMA.1688.F32.TF32 R128, R72.reuse, R10, R200 ;  /* 0x0000000a4880723c */ /* 0x050ff000000810c8 */
[C---:B--2---:R-:W-:Y:S11]  /*47170*/  HMMA.1688.F32.TF32 R76, R72.reuse, R14, R204 ;  /* 0x0000000e484c723c */ /* 0x044ff600000810cc */
[----:B------:R-:W-:Y:S04]  /*47180*/  STL.64 [R1+0x190], R128 ;  /* 0x0001908001007387 */ /* 0x000fe80000100a00 */
[----:B------:R1:W-:Y:S04]  /*47190*/  STL.64 [R1+0x198], R130 ;  /* 0x0001988201007387 */ /* 0x0003e80000100a00 */
        /* <DEDUP_REMOVED lines=8> */
[----:B------:R-:W-:Y:S01]  /*47220*/  STL.64 [R1+0x168], R130 ;  /* 0x0001688201007387 */ /* 0x000fe20000100a00 */
[----:B---3--:R-:W-:Y:S11]  /*47230*/  HMMA.1688.F32.TF32 R236, R72, R46, R124 ;  /* 0x0000002e48ec723c */ /* 0x008ff6000008107c */
[----:B------:R-:W-:Y:S01]  /*47240*/  STL.64 [R1+0xf0], R4 ;  /* 0x0000f00401007387 */ /* 0x000fe20000100a00 */
[----:B------:R-:W-:-:S03]  /*47250*/  IMAD.MOV.U32 R252, RZ, RZ, R7 ;  /* 0x000000fffffc7224 */ /* 0x000fc600078e0007 */
[----:B------:R-:W-:Y:S04]  /*47260*/  STL.64 [R1+0x150], R76 ;  /* 0x0001504c01007387 */ /* 0x000fe80000100a00 */
[----:B------:R-:W-:Y:S04]  /*47270*/  STL.64 [R1+0x158], R78 ;  /* 0x0001584e01007387 */ /* 0x000fe80000100a00 */
[----:B------:R1:W-:Y:S02]  /*47280*/  STL [R1+0xf8], R6 ;  /* 0x0000f80601007387 */ /* 0x0003e40000100800 */
[----:B-1----:R-:W-:Y:S01]  /*47290*/  HMMA.1688.F32.TF32 R4, R72, R34, R228 ;  /* 0x000000224804723c */ /* 0x002fe200000810e4 */
        /* <DEDUP_REMOVED lines=14> */
[----:B------:R-:W-:Y:S04]  /*47380*/  STL [R1+0xe0], R4 ;  /* 0x0000e00401007387 */ /* 0x000fe80000100800 */
[----:B------:R1:W-:Y:S04]  /*47390*/  STL.64 [R1+0x22a0], R250 ;  /* 0x0022a0fa01007387 */ /* 0x0003e80000100a00 */
[----:B------:R2:W-:Y:S04]  /*473a0*/  STL.64 [R1+0x2298], R248 ;  /* 0x002298f801007387 */ /* 0x0005e80000100a00 */
        /* <DEDUP_REMOVED lines=10> */
[----:B------:R-:W3:Y:S04]  /*47450*/  LDL.LU R21, [R1+0x237c] ;  /* 0x00237c0001157983 */ /* 0x000ee80000300800 */
[----:B------:R-:W4:Y:S04]  /*47460*/  LDL.LU R68, [R1+0x2378] ;  /* 0x0023780001447983 */ /* 0x000f280000300800 */
[----:B------:R-:W2:Y:S04]  /*47470*/  LDL.LU R69, [R1+0x2374] ;  /* 0x0023740001457983 */ /* 0x000ea80000300800 */
[----:B------:R-:W2:Y:S04]  /*47480*/  LDL.LU R242, [R1+0x2370] ;  /* 0x0023700001f27983 */ /* 0x000ea80000300800 */
[----:B------:R-:W2:Y:S04]  /*47490*/  LDL.LU R135, [R1+0x236c] ;  /* 0x00236c0001877983 */ /* 0x000ea80000300800 */
        /* <DEDUP_REMOVED lines=9> */
[----:B------:R-:W-:-:S03]  /*47530*/  IMAD.MOV.U32 R126, RZ, RZ, R25 ;  /* 0x000000ffff7e7224 */ /* 0x000fc600078e0019 */
[----:B------:R-:W4:Y:S04]  /*47540*/  LDL.LU R9, [R1+0x2344] ;  /* 0x0023440001097983 */ /* 0x000f280000300800 */
        /* <DEDUP_REMOVED lines=16> */
[C---:B------:R-:W-:Y:S02]  /*47650*/  LOP3.LUT R222, R241.reuse, 0x40, RZ, 0x3c, !PT ;  /* 0x00000040f1de7812 */ /* 0x040fe400078e3cff */
[----:B------:R-:W-:Y:S01]  /*47660*/  LOP3.LUT R223, R241, 0x60, RZ, 0x3c, !PT ;  /* 0x00000060f1df7812 */ /* 0x000fe200078e3cff */
[----:B------:R-:W-:Y:S01]  /*47670*/  IMAD.MOV.U32 R105, RZ, RZ, R3 ;  /* 0x000000ffff697224 */ /* 0x000fe200078e0003 */
[----:B------:R-:W-:Y:S01]  /*47680*/  MOV R107, R0 ;  /* 0x00000000006b7202 */ /* 0x000fe20000000f00 */
[----:B------:R-:W-:Y:S02]  /*47690*/  IMAD.MOV.U32 R106, RZ, RZ, R2 ;  /* 0x000000ffff6a7224 */ /* 0x000fe400078e0002 */
        /* <DEDUP_REMOVED lines=10> */
[----:B------:R-:W-:Y:S01]  /*47740*/  MOV R232, R211 ;  /* 0x000000d300e87202 */ /* 0x000fe20000000f00 */
[----:B------:R-:W-:Y:S04]  /*47750*/  LDS R228, [R241+UR7+0x46080] ;  /* 0x04608007f1e47984 */ /* 0x000fe80008000800 */
[----:B------:R-:W-:Y:S04]  /*47760*/  LDS R230, [R241+UR7+0x46480] ;  /* 0x04648007f1e67984 */ /* 0x000fe80008000800 */
[----:B------:R-:W-:Y:S04]  /*47770*/  LDS R229, [R243+UR7+0x46080] ;  /* 0x04608007f3e57984 */ /* 0x000fe80008000800 */
[----:B------:R-:W-:Y:S01]  /*47780*/  LDS R231, [R243+UR7+0x46480] ;  /* 0x04648007f3e77984 */ /* 0x000fe20008000800 */
[----:B---3--:R-:W-:-:S03]  /*47790*/  IMAD.MOV.U32 R116, RZ, RZ, R21 ;  /* 0x000000ffff747224 */ /* 0x008fc600078e0015 */
[----:B------:R-:W-:Y:S04]  /*477a0*/  LDS R216, [R222+UR7+0x46000] ;  /* 0x04600007ded87984 */ /* 0x000fe80008000800 */
[----:B------:R-:W3:Y:S04]  /*477b0*/  LDL.LU R21, [R1+0x231c] ;  /* 0x00231c0001157983 */ /* 0x000ee80000300800 */
[----:B------:R-:W3:Y:S04]  /*477c0*/  LDL.LU R132, [R1+0x2318] ;  /* 0x0023180001847983 */ /* 0x000ee80000300800 */
[----:B------:R-:W3:Y:S01]  /*477d0*/  LDL.LU R133, [R1+0x2314] ;  /* 0x0023140001857983 */ /* 0x000ee20000300800 */
[----:B--2---:R-:W-:Y:S01]  /*477e0*/  IMAD.MOV.U32 R113, RZ, RZ, R242 ;  /* 0x000000ffff717224 */ /* 0x004fe200078e00f2 */
[----:B------:R-:W-:-:S02]  /*477f0*/  MOV R112, R135 ;  /* 0x0000008700707202 */ /* 0x000fc40000000f00 */
[----:B------:R-:W2:Y:S04]  /*47800*/  LDL.LU R134, [R1+0x2310] ;  /* 0x0023100001867983 */ /* 0x000ea80000300800 */
[----:B------:R-:W2:Y:S04]  /*47810*/  LDL.LU R135, [R1+0x230c] ;  /* 0x00230c0001877983 */ /* 0x000ea80000300800 */
[----:B------:R-:W2:Y:S01]  /*47820*/  LDL.LU R242, [R1+0x2308] ;  /* 0x0023080001f27983 */ /* 0x000ea20000300800 */
[----:B------:R-:W-:Y:S01]  /*47830*/  IMAD.MOV.U32 R3, RZ, RZ, R5 ;  /* 0x000000ffff037224 */ /* 0x000fe200078e0005 */
[----:B------:R-:W-:Y:S01]  /*47840*/  MOV R2, R6 ;  /* 0x0000000600027202 */ /* 0x000fe20000000f00 */
[----:B------:R-:W-:Y:S01]  /*47850*/  IMAD.MOV.U32 R0, RZ, RZ, R7 ;  /* 0x000000ffff007224 */ /* 0x000fe200078e0007 */
[----:B------:R-:W-:Y:S04]  /*47860*/  LDS R218, [R222+UR7+0x46400] ;  /* 0x04640007deda7984 */ /* 0x000fe80008000800 */
[----:B------:R-:W-:Y:S04]  /*47870*/  LDS R217, [R223+UR7+0x46000] ;  /* 0x04600007dfd97984 */ /* 0x000fe80008000800 */
[----:B------:R-:W-:Y:S01]  /*47880*/  LDS R219, [R223+UR7+0x46400] ;  /* 0x04640007dfdb7984 */ /* 0x000fe20008000800 */
[----:B------:R-:W-:Y:S01]  /*47890*/  IMAD.MOV.U32 R114, RZ, RZ, R69 ;  /* 0x000000ffff727224 */ /* 0x000fe200078e0045 */
[----:B----4-:R-:W-:Y:S01]  /*478a0*/  MOV R115, R68 ;  /* 0x0000004400737202 */ /* 0x010fe20000000f00 */
[----:B-1----:R-:W-:Y:S01]  /*478b0*/  IMAD.MOV.U32 R250, RZ, RZ, R209 ;  /* 0x000000fffffa7224 */ /* 0x002fe200078e00d1 */
[----:B------:R-:W-:Y:S01]  /*478c0*/  MOV R249, R208 ;  /* 0x000000d000f97202 */ /* 0x000fe20000000f00 */
[----:B------:R-:W-:Y:S01]  /*478d0*/  IMAD.MOV.U32 R251, RZ, RZ, R210 ;  /* 0x000000fffffb7224 */ /* 0x000fe200078e00d2 */
[----:B------:R-:W-:Y:S04]  /*478e0*/  LDS R220, [R222+UR7+0x46080] ;  /* 0x04608007dedc7984 */ /* 0x000fe80008000800 */
[----:B------:R-:W-:Y:S01]  /*478f0*/  LDS R221, [R223+UR7+0x46080] ;  /* 0x04608007dfdd7984 */ /* 0x000fe20008000800 */
[----:B------:R-:W-:-:S02]  /*47900*/  IMAD.MOV.U32 R103, RZ, RZ, R8 ;  /* 0x000000ffff677224 */ /* 0x000fc400078e0008 */
        /* <DEDUP_REMOVED lines=9> */
[----:B------:R-:W-:Y:S01]  /*479a0*/  LDS R222, [R222+UR7+0x46480] ;  /* 0x04648007dede7984 */ /* 0x000fe20008000800 */
[----:B------:R-:W-:Y:S01]  /*479b0*/  IMAD.MOV.U32 R98, RZ, RZ, R25 ;  /* 0x000000ffff627224 */ /* 0x000fe200078e0019 */
[----:B------:R-:W-:Y:S01]  /*479c0*/  HMMA.1688.F32.TF32 R64, R72, R66, R104 ;  /* 0x000000424840723c */ /* 0x000fe20000081068 */
[----:B------:R-:W-:Y:S01]  /*479d0*/  IMAD.MOV.U32 R104, RZ, RZ, R37 ;  /* 0x000000ffff687224 */ /* 0x000fe200078e0025 */
[----:B------:R-:W-:Y:S01]  /*479e0*/  MOV R105, R36 ;  /* 0x0000002400697202 */ /* 0x000fe20000000f00 */
[----:B------:R-:W-:Y:S01]  /*479f0*/  IMAD.MOV.U32 R106, RZ, RZ, R33 ;  /* 0x000000ffff6a7224 */ /* 0x000fe200078e0021 */
[----:B------:R-:W-:Y:S01]  /*47a00*/  LDS R223, [R223+UR7+0x46480] ;  /* 0x04648007dfdf7984 */ /* 0x000fe20008000800 */
[----:B------:R-:W-:Y:S01]  /*47a10*/  IMAD.MOV.U32 R107, RZ, RZ, R32 ;  /* 0x000000ffff6b7224 */ /* 0x000fe200078e0020 */
[----:B------:R-:W-:Y:S01]  /*47a20*/  MOV R96, R29 ;  /* 0x0000001d00607202 */ /* 0x000fe20000000f00 */
[----:B------:R-:W-:-:S02]  /*47a30*/  IMAD.MOV.U32 R97, RZ, RZ, R28 ;  /* 0x000000ffff617224 */ /* 0x000fc400078e001c */
[----:B------:R-:W-:Y:S01]  /*47a40*/  IMAD.MOV.U32 R95, RZ, RZ, R16 ;  /* 0x000000ffff5f7224 */ /* 0x000fe200078e0010 */
[----:B------:R-:W-:Y:S01]  /*47a50*/  MOV R94, R17 ;  /* 0x00000011005e7202 */ /* 0x000fe20000000f00 */
[----:B------:R-:W-:Y:S01]  /*47a60*/  IMAD.MOV.U32 R93, RZ, RZ, R20 ;  /* 0x000000ffff5d7224 */ /* 0x000fe200078e0014 */
[----:B--2---:R-:W1:Y:S04]  /*47a70*/  LDSM.16.M88.4 R4, [R242+UR10+0x180] ;  /* 0x0001800af204783b */ /* 0x004e680008000200 */
[----:B------:R-:W2:Y:S04]  /*47a80*/  LDSM.16.M88.4 R8, [R242+UR10+0x2180] ;  /* 0x0021800af208783b */ /* 0x000ea80008000200 */
[----:B------:R-:W4:Y:S01]  /*47a90*/  LDSM.16.M88.4 R12, [R242+UR10+0x4180] ;  /* 0x0041800af20c783b */ /* 0x000f220008000200 */
[----:B---3--:R-:W-:Y:S01]  /*47aa0*/  IMAD.MOV.U32 R92, RZ, RZ, R21 ;  /* 0x000000ffff5c7224 */ /* 0x008fe200078e0015 */
[----:B------:R-:W-:Y:S02]  /*47ab0*/  HMMA.1688.F32.TF32 R68, R72, R70, R132 ;  /* 0x000000464844723c */ /* 0x000fe40000081084 */
[----:B------:R-:W3:Y:S04]  /*47ac0*/  LDSM.16.M88.4 R16, [R242+UR10+0x6180] ;  /* 0x0061800af210783b */ /* 0x000ee80008000200 */
[----:B------:R-:W1:Y:S04]  /*47ad0*/  LDSM.16.M88.4 R20, [R242+UR10+0x8180] ;  /* 0x0081800af214783b */ /* 0x000e680008000200 */
[----:B------:R-:W1:Y:S04]  /*47ae0*/  LDSM.16.M88.4 R24, [R242+UR10+0xa180] ;  /* 0x00a1800af218783b */ /* 0x000e680008000200 */
[----:B------:R-:W2:Y:S04]  /*47af0*/  LDSM.16.M88.4 R28, [R242+UR10+0xc180] ;  /* 0x00c1800af21c783b */ /* 0x000ea80008000200 */
[----:B------:R-:W2:Y:S04]  /*47b00*/  LDSM.16.M88.4 R32, [R242+UR10+0xe180] ;  /* 0x00e1800af220783b */ /* 0x000ea80008000200 */
[----:B------:R-:W3:Y:S04]  /*47b10*/  LDSM.16.M88.4 R36, [R242+UR10+0x10180] ;  /* 0x0101800af224783b */ /* 0x000ee80008000200 */
[----:B------:R-:W3:Y:S04]  /*47b20*/  LDSM.16.M88.4 R40, [R242+UR10+0x12180] ;  /* 0x0121800af228783b */ /* 0x000ee80008000200 */
[----:B------:R-:W3:Y:S04]  /*47b30*/  LDSM.16.M88.4 R44, [R242+UR10+0x14180] ;  /* 0x0141800af22c783b */ /* 0x000ee80008000200 */
[----:B------:R-:W3:Y:S04]  /*47b40*/  LDSM.16.M88.4 R72, [R242+UR10+0x16180] ;  /* 0x0161800af248783b */ /* 0x000ee80008000200 */
[----:B------:R-:W3:Y:S04]  /*47b50*/  LDSM.16.M88.4 R76, [R242+UR10+0x18180] ;  /* 0x0181800af24c783b */ /* 0x000ee80008000200 */
[----:B------:R-:W3:Y:S04]  /*47b60*/  LDSM.16.M88.4 R80, [R242+UR10+0x1a180] ;  /* 0x01a1800af250783b */ /* 0x000ee80008000200 */
[----:B------:R-:W3:Y:S04]  /*47b70*/  LDSM.16.M88.4 R84, [R242+UR10+0x1c180] ;  /* 0x01c1800af254783b */ /* 0x000ee80008000200 */
[----:B------:R-:W3:Y:S01]  /*47b80*/  LDSM.16.M88.4 R88, [R242+UR10+0x1e180] ;  /* 0x01e1800af258783b */ /* 0x000ee20008000200 */
[C---:B-1----:R-:W-:Y:S08]  /*47b90*/  HMMA.1688.F32.TF32 R156, R216.reuse, R4, R156 ;  /* 0x00000004d89c723c */ /* 0x042ff0000008109c */
[C---:B--2---:R-:W-:Y:S01]  /*47ba0*/  HMMA.1688.F32.TF32 R160, R216.reuse, R8, R160 ;  /* 0x00000008d8a0723c */ /* 0x044fe200000810a0 */
[----:B------:R-:W-:Y:S04]  /*47bb0*/  STL [R1+0x20a8], R242 ;  /* 0x0020a8f201007387 */ /* 0x000fe80000100800 */
[----:B------:R-:W2:Y:S03]  /*47bc0*/  LDL.LU R168, [R1+0xc0] ;  /* 0x0000c00001a87983 */ /* 0x000ea60000300800 */
[----:B----4-:R-:W-:Y:S01]  /*47bd0*/  HMMA.1688.F32.TF32 R164, R216, R12, R164 ;  /* 0x0000000cd8a4723c */ /* 0x010fe200000810a4 */
[----:B------:R-:W2:Y:S04]  /*47be0*/  LDL.LU R169, [R1+0xc4] ;  /* 0x0000c40001a97983 */ /* 0x000ea80000300800 */
[----:B------:R-:W2:Y:S04]  /*47bf0*/  LDL.LU R170, [R1+0xc8] ;  /* 0x0000c80001aa7983 */ /* 0x000ea80000300800 */
[----:B------:R-:W2:Y:S04]  /*47c00*/  LDL.LU R171, [R1+0xcc] ;  /* 0x0000cc0001ab7983 */ /* 0x000ea80000300800 */
[----:B------:R-:W-:Y:S04]  /*47c10*/  STL [R1+0x21ec], R156 ;  /* 0x0021ec9c01007387 */ /* 0x000fe80000100800 */
        /* <DEDUP_REMOVED lines=8> */
[C---:B------:R-:W-:Y:S03]  /*47ca0*/  HMMA.1688.F32.TF32 R100, R152.reuse, R12, R100 ;  /* 0x0000000c9864723c */ /* 0x040fe60000081064 */
[----:B------:R-:W-:Y:S05]  /*47cb0*/  STL [R1+0x21f0], R163 ;  /* 0x0021f0a301007387 */ /* 0x000fea0000100800 */
[C---:B---3--:R-:W-:Y:S08]  /*47cc0*/  HMMA.1688.F32.TF32 R104, R152.reuse, R16, R104 ;  /* 0x000000109868723c */ /* 0x048ff00000081068 */
        /* <DEDUP_REMOVED lines=20> */
[----:B------:R-:W-:Y:S04]  /*47e10*/  STL [R1+0x2208], R164 ;  /* 0x002208a401007387 */ /* 0x000fe80000100800 */
[----:B------:R-:W-:Y:S04]  /*47e20*/  STL [R1+0x2204], R165 ;  /* 0x002204a501007387 */ /* 0x000fe80000100800 */
[----:B------:R-:W-:Y:S04]  /*47e30*/  STL [R1+0x2200], R166 ;  /* 0x002200a601007387 */ /* 0x000fe80000100800 */
[----:B------:R-:W-:Y:S04]  /*47e40*/  STL [R1+0x21dc], R167 ;  /* 0x0021dca701007387 */ /* 0x000fe80000100800 */
        /* <DEDUP_REMOVED lines=20> */
[----:B--2---:R-:W-:-:S15]  /*47f90*/  HMMA.1688.F32.TF32 R168, R216, R16, R168 ;  /* 0x00000010d8a8723c */ /* 0x004fde00000810a8 */
[----:B------:R-:W-:-:S04]  /*47fa0*/  NOP ;  /* 0x0000000000007918 */ /* 0x000fc80000000000 */
[----:B------:R-:W-:Y:S04]  /*47fb0*/  STL [R1+0x2218], R168 ;  /* 0x002218a801007387 */ /* 0x000fe80000100800 */
[----:B------:R-:W-:Y:S04]  /*47fc0*/  STL [R1+0x2214], R169 ;  /* 0x002214a901007387 */ /* 0x000fe80000100800 */
[----:B------:R-:W-:Y:S04]  /*47fd0*/  STL [R1+0x2210], R170 ;  /* 0x002210aa01007387 */ /* 0x000fe80000100800 */
[----:B------:R-:W-:Y:S01]  /*47fe0*/  STL [R1+0x220c], R171 ;  /* 0x00220cab01007387 */ /* 0x000fe20000100800 */
[C---:B---3--:R-:W-:Y:S08]  /*47ff0*/  HMMA.1688.F32.TF32 R172, R216.reuse, R20, R172 ;  /* 0x00000014d8ac723c */ /* 0x048ff000000810ac */
[C---:B----4-:R-:W-:Y:S11]  /*48000*/  HMMA.1688.F32.TF32 R176, R216.reuse, R24, R176 ;  /* 0x00000018d8b0723c */ /* 0x050ff600000810b0 */
[----:B------:R-:W-:Y:S04]  /*48010*/  STL [R1+0x2224], R172 ;  /* 0x002224ac01007387 */ /* 0x000fe80000100800 */
[----:B------:R-:W-:Y:S04]  /*48020*/  STL [R1+0x2220], R173 ;  /* 0x002220ad01007387 */ /* 0x000fe80000100800 */
[----:B------:R-:W-:Y:S04]  /*48030*/  STL [R1+0x221c], R174 ;  /* 0x00221cae01007387 */ /* 0x000fe80000100800 */
[----:B------:R-:W-:Y:S01]  /*48040*/  STL [R1+0x21d8], R175 ;  /* 0x0021d8af01007387 */ /* 0x000fe20000100800 */
[C---:B------:R-:W-:Y:S03]  /*48050*/  HMMA.1688.F32.TF32 R180, R216.reuse, R28, R180 ;  /* 0x0000001cd8b4723c */ /* 0x040fe600000810b4 */
[----:B------:R-:W-:Y:S05]  /*48060*/  STL [R1+0x2234], R176 ;  /* 0x002234b001007387 */ /* 0x000fea0000100800 */
[C---:B------:R-:W-:Y:S01]  /*48070*/  HMMA.1688.F32.TF32 R184, R216.reuse, R32, R184 ;  /* 0x00000020d8b8723c */ /* 0x040fe200000810b8 */
[----:B------:R-:W-:Y:S04]  /*48080*/  STL [R1+0x2230], R177 ;  /* 0x002230b101007387 */ /* 0x000fe80000100800 */
[----:B------:R-:W-:Y:S03]  /*48090*/  STL [R1+0x222c], R178 ;  /* 0x00222cb201007387 */ /* 0x000fe60000100800 */
        /* <DEDUP_REMOVED lines=31> */
[----:B------:R-:W2:Y:S04]  /*48290*/  LDL.LU R244, [R1] ;  /* 0x0000000001f47983 */ /* 0x000ea80000300800 */
[----:B------:R-:W2:Y:S04]  /*482a0*/  LDL.LU R245, [R1+0x4] ;  /* 0x0000040001f57983 */ /* 0x000ea80000300800 */
[----:B------:R-:W2:Y:S04]  /*482b0*/  LDL.LU R246, [R1+0x8] ;  /* 0x0000080001f67983 */ /* 0x000ea80000300800 */
[----:B------:R-:W2:Y:S04]  /*482c0*/  LDL.LU R247, [R1+0xc] ;  /* 0x00000c0001f77983 */ /* 0x000ea80000300800 */
        /* <DEDUP_REMOVED lines=14> */
[----:B------:R-:W-:Y:S04]  /*483b0*/  STL [R1+0x227c], R196 ;  /* 0x00227cc401007387 */ /* 0x000fe80000100800 */
[----:B------:R-:W-:Y:S04]  /*483c0*/  STL [R1+0x2278], R197 ;  /* 0x002278c501007387 */ /* 0x000fe80000100800 */
[----:B------:R-:W-:Y:S04]  /*483d0*/  STL [R1+0x2274], R198 ;  /* 0x002274c601007387 */ /* 0x000fe80000100800 */
[----:B------:R-:W-:Y:S01]  /*483e0*/  STL [R1+0x2270], R199 ;  /* 0x002270c701007387 */ /* 0x000fe20000100800 */
[----:B---3--:R-:W-:Y:S08]  /*483f0*/  HMMA.1688.F32.TF32 R204, R216, R76, R204 ;  /* 0x0000004cd8cc723c */ /* 0x008ff000000810cc */
[----:B--2---:R-:W-:Y:S08]  /*48400*/  HMMA.1688.F32.TF32 R48, R228, R4, R224 ;  /* 0x00000004e430723c */ /* 0x004ff000000810e0 */
[----:B----4-:R-:W-:-:S15]  /*48410*/  HMMA.1688.F32.TF32 R200, R216, R72, R208 ;  /* 0x00000048d8c8723c */ /* 0x010fde00000810d0 */
[----:B------:R-:W-:-:S04]  /*48420*/  NOP ;  /* 0x0000000000007918 */ /* 0x000fc80000000000 */
        /* <DEDUP_REMOVED lines=10> */
[----:B------:R-:W2:Y:S04]  /*484d0*/  LDL.LU R226, [R1+0x268] ;  /* 0x0002680001e27983 */ /* 0x000ea80000300800 */
[----:B------:R-:W2:Y:S01]  /*484e0*/  LDL.LU R227, [R1+0x26c] ;  /* 0x00026c0001e37983 */ /* 0x000ea20000300800 */
[----:B-1----:R-:W-:Y:S03]  /*484f0*/  HMMA.1688.F32.TF32 R48, R228, R8, R248 ;  /* 0x00000008e430723c */ /* 0x002fe600000810f8 */
[----:B------:R-:W3:Y:S04]  /*48500*/  LDL.LU R52, [R1+0x250] ;  /* 0x0002500001347983 */ /* 0x000ee80000300800 */
[----:B------:R-:W3:Y:S04]  /*48510*/  LDL.LU R53, [R1+0x254] ;  /* 0x0002540001357983 */ /* 0x000ee80000300800 */
[----:B------:R-:W3:Y:S04]  /*48520*/  LDL.LU R54, [R1+0x258] ;  /* 0x0002580001367983 */ /* 0x000ee80000300800 */
[----:B------:R-:W3:Y:S04]  /*48530*/  LDL.LU R55, [R1+0x25c] ;  /* 0x00025c0001377983 */ /* 0x000ee80000300800 */
        /* <DEDUP_REMOVED lines=8> */
[----:B------:R-:W4:Y:S01]  /*485c0*/  LDL.LU R48, [R1+0xa0] ;  /* 0x0000a00001307983 */ /* 0x000f220000300800 */
[----:B------:R-:W-:Y:S02]  /*485d0*/  IMAD.MOV.U32 R160, RZ, RZ, R50 ;  /* 0x000000ffffa07224 */ /* 0x000fe400078e0032 */
[----:B------:R-:W-:Y:S01]  /*485e0*/  IMAD.MOV.U32 R161, RZ, RZ, R51 ;  /* 0x000000ffffa17224 */ /* 0x000fe200078e0033 */
[----:B------:R-:W4:Y:S04]  /*485f0*/  LDL.LU R49, [R1+0xa4] ;  /* 0x0000a40001317983 */ /* 0x000f280000300800 */
[----:B------:R-:W4:Y:S04]  /*48600*/  LDL.LU R50, [R1+0xa8] ;  /* 0x0000a80001327983 */ /* 0x000f280000300800 */
[----:B------:R-:W4:Y:S01]  /*48610*/  LDL.LU R51, [R1+0xac] ;  /* 0x0000ac0001337983 */ /* 0x000f220000300800 */
[C---:B------:R-:W-:Y:S03]  /*48620*/  HMMA.1688.F32.TF32 R208, R216.reuse, R80, R236 ;  /* 0x00000050d8d0723c */ /* 0x040fe600000810ec */
[----:B------:R-:W3:Y:S04]  /*48630*/  LDL.LU R236, [R1+0x90] ;  /* 0x0000900001ec7983 */ /* 0x000ee80000300800 */
[----:B------:R-:W3:Y:S04]  /*48640*/  LDL.LU R237, [R1+0x94] ;  /* 0x0000940001ed7983 */ /* 0x000ee80000300800 */
[----:B------:R-:W3:Y:S04]  /*48650*/  LDL.LU R238, [R1+0x98] ;  /* 0x0000980001ee7983 */ /* 0x000ee80000300800 */
[----:B------:R-:W3:Y:S01]  /*48660*/  LDL.LU R239, [R1+0x9c] ;  /* 0x00009c0001ef7983 */ /* 0x000ee20000300800 */
[C---:B------:R-:W-:Y:S08]  /*48670*/  HMMA.1688.F32.TF32 R212, R216.reuse, R84, R212 ;  /* 0x00000054d8d4723c */ /* 0x040ff000000810d4 */
[----:B------:R-:W-:Y:S01]  /*48680*/  HMMA.1688.F32.TF32 R216, R216, R88, R244 ;  /* 0x00000058d8d8723c */ /* 0x000fe200000810f4 */
        /* <DEDUP_REMOVED lines=12> */
[C---:B--2---:R-:W-:Y:S03]  /*48750*/  HMMA.1688.F32.TF32 R56, R228.reuse, R16, R224 ;  /* 0x00000010e438723c */ /* 0x044fe600000810e0 */
[----:B------:R-:W2:Y:S04]  /*48760*/  LDL.LU R224, [R1+0x230] ;  /* 0x0002300001e07983 */ /* 0x000ea80000300800 */
[----:B------:R-:W2:Y:S04]  /*48770*/  LDL.LU R225, [R1+0x234] ;  /* 0x0002340001e17983 */ /* 0x000ea80000300800 */
[----:B------:R-:W2:Y:S04]  /*48780*/  LDL.LU R226, [R1+0x238] ;  /* 0x0002380001e27983 */ /* 0x000ea80000300800 */
[----:B------:R-:W2:Y:S01]  /*48790*/  LDL.LU R227, [R1+0x23c] ;  /* 0x00023c0001e37983 */ /* 0x000ea20000300800 */
[----:B----4-:R-:W-:-:S15]  /*487a0*/  HMMA.1688.F32.TF32 R48, R228, R24, R48 ;  /* 0x00000018e430723c */ /* 0x010fde0000081030 */
[----:B------:R-:W-:-:S04]  /*487b0*/  NOP ;  /* 0x0000000000007918 */ /* 0x000fc80000000000 */
[----:B------:R-:W-:Y:S01]  /*487c0*/  IMAD.MOV.U32 R176, RZ, RZ, R48 ;  /* 0x000000ffffb07224 */ /* 0x000fe200078e0030 */
[----:B------:R-:W-:Y:S01]  /*487d0*/  MOV R177, R49 ;  /* 0x0000003100b17202 */ /* 0x000fe20000000f00 */
[----:B------:R-:W-:Y:S02]  /*487e0*/  IMAD.MOV.U32 R178, RZ, RZ, R50 ;  /* 0x000000ffffb27224 */ /* 0x000fe400078e0032 */
[----:B------:R-:W-:Y:S02]  /*487f0*/  IMAD.MOV.U32 R179, RZ, RZ, R51 ;  /* 0x000000ffffb37224 */ /* 0x000fe400078e0033 */
[----:B---3--:R-:W-:Y:S01]  /*48800*/  HMMA.1688.F32.TF32 R48, R228, R28, R236 ;  /* 0x0000001ce430723c */ /* 0x008fe200000810ec */
[----:B------:R-:W3:Y:S04]  /*48810*/  LDL.LU R236, [R1+0x220] ;  /* 0x0002200001ec7983 */ /* 0x000ee80000300800 */
[----:B------:R-:W3:Y:S04]  /*48820*/  LDL.LU R237, [R1+0x224] ;  /* 0x0002240001ed7983 */ /* 0x000ee80000300800 */
[----:B------:R-:W3:Y:S10]  /*48830*/  LDL.LU R238, [R1+0x228] ;  /* 0x0002280001ee7983 */ /* 0x000ef40000300800 */
[----:B------:R-:W-:Y:S01]  /*48840*/  MOV R158, R48 ;  /* 0x00000030009e7202 */ /* 0x000fe20000000f00 */
        /* <DEDUP_REMOVED lines=15> */
[C---:B------:R-:W-:Y:S01]  /*48940*/  HMMA.1688.F32.TF32 R48, R228.reuse, R40, R232 ;  /* 0x00000028e430723c */ /* 0x040fe200000810e8 */
[----:B------:R-:W4:Y:S04]  /*48950*/  LDL.LU R232, [R1+0x210] ;  /* 0x0002100001e87983 */ /* 0x000f280000300800 */
[----:B------:R-:W4:Y:S03]  /*48960*/  LDL.LU R233, [R1+0x214] ;  /* 0x0002140001e97983 */ /* 0x000f260000300800 */
[----:B------:R-:W-:Y:S01]  /*48970*/  HMMA.1688.F32.TF32 R52, R228, R20, R52 ;  /* 0x00000014e434723c */ /* 0x000fe20000081034 */
[----:B------:R-:W4:Y:S04]  /*48980*/  LDL.LU R234, [R1+0x218] ;  /* 0x0002180001ea7983 */ /* 0x000f280000300800 */
[----:B------:R-:W4:Y:S04]  /*48990*/  LDL.LU R235, [R1+0x21c] ;  /* 0x00021c0001eb7983 */ /* 0x000f280000300800 */
[----:B------:R-:W4:Y:S02]  /*489a0*/  LDL.LU R248, [R1+0x170] ;  /* 0x0001700001f87983 */ /* 0x000f240000300800 */
[----:B------:R-:W-:Y:S01]  /*489b0*/  MOV R194, R48 ;  /* 0x0000003000c27202 */ /* 0x000fe20000000f00 */
[----:B------:R-:W-:Y:S01]  /*489c0*/  IMAD.MOV.U32 R195, RZ, RZ, R49 ;  /* 0x000000ffffc37224 */ /* 0x000fe200078e0031 */
[----:B------:R-:W4:Y:S01]  /*489d0*/  LDL.LU R249, [R1+0x174] ;  /* 0x0001740001f97983 */ /* 0x000f220000300800 */
[----:B------:R-:W-:Y:S01]  /*489e0*/  IMAD.MOV.U32 R188, RZ, RZ, R50 ;  /* 0x000000ffffbc7224 */ /* 0x000fe200078e0032 */
[----:B------:R-:W-:-:S02]  /*489f0*/  MOV R189, R51 ;  /* 0x0000003300bd7202 */ /* 0x000fc40000000f00 */
        /* <DEDUP_REMOVED lines=19> */
[----:B--2---:R-:W-:Y:S01]  /*48b30*/  HMMA.1688.F32.TF32 R48, R228, R44, R224 ;  /* 0x0000002ce430723c */ /* 0x004fe200000810e0 */
        /* <DEDUP_REMOVED lines=15> */
[----:B------:R-:W2:Y:S01]  /*48c30*/  LDL.LU R51, [R1+0x18c] ;  /* 0x00018c0001337983 */ /* 0x000ea20000300800 */
[C---:B---3--:R-:W-:Y:S03]  /*48c40*/  HMMA.1688.F32.TF32 R200, R228.reuse, R72, R236 ;  /* 0x00000048e4c8723c */ /* 0x048fe600000810ec */
[----:B------:R-:W3:Y:S04]  /*48c50*/  LDL.LU R236, [R1+0x160] ;  /* 0x0001600001ec7983 */ /* 0x000ee80000300800 */
[----:B------:R-:W3:Y:S04]  /*48c60*/  LDL.LU R237, [R1+0x164] ;  /* 0x0001640001ed7983 */ /* 0x000ee80000300800 */
[----:B------:R-:W3:Y:S04]  /*48c70*/  LDL.LU R238, [R1+0x168] ;  /* 0x0001680001ee7983 */ /* 0x000ee80000300800 */
[----:B------:R-:W3:Y:S04]  /*48c80*/  LDL.LU R239, [R1+0x16c] ;  /* 0x00016c0001ef7983 */ /* 0x000ee80000300800 */
[----:B------:R-:W-:Y:S01]  /*48c90*/  IMAD.MOV.U32 R192, RZ, RZ, R202 ;  /* 0x000000ffffc07224 */ /* 0x000fe200078e00ca */
[----:B------:R-:W-:Y:S01]  /*48ca0*/  MOV R193, R203 ;  /* 0x000000cb00c17202 */ /* 0x000fe20000000f00 */
[----:B------:R-:W-:Y:S01]  /*48cb0*/  IMAD.MOV.U32 R199, RZ, RZ, R201 ;  /* 0x000000ffffc77224 */ /* 0x000fe200078e00c9 */
[----:B------:R-:W-:Y:S01]  /*48cc0*/  MOV R198, R200 ;  /* 0x000000c800c67202 */ /* 0x000fe20000000f00 */
[----:B----4-:R-:W-:-:S15]  /*48cd0*/  HMMA.1688.F32.TF32 R232, R228, R76, R232 ;  /* 0x0000004ce4e8723c */ /* 0x010fde00000810e8 */
[----:B------:R-:W-:-:S04]  /*48ce0*/  NOP ;  /* 0x0000000000007918 */ /* 0x000fc80000000000 */
[----:B------:R-:W-:Y:S01]  /*48cf0*/  IMAD.MOV.U32 R202, RZ, RZ, R232 ;  /* 0x000000ffffca7224 */ /* 0x000fe200078e00e8 */
[----:B------:R-:W-:Y:S01]  /*48d00*/  MOV R196, R234 ;  /* 0x000000ea00c47202 */ /* 0x000fe20000000f00 */
[----:B------:R-:W-:Y:S01]  /*48d10*/  IMAD.MOV.U32 R203, RZ, RZ, R233 ;  /* 0x000000ffffcb7224 */ /* 0x000fe200078e00e9 */
[----:B------:R-:W4:Y:S01]  /*48d20*/  LDL.LU R232, [R1+0x150] ;  /* 0x0001500001e87983 */ /* 0x000f220000300800 */
[----:B------:R-:W-:-:S03]  /*48d30*/  IMAD.MOV.U32 R197, RZ, RZ, R235 ;  /* 0x000000ffffc57224 */ /* 0x000fc600078e00eb */
[----:B------:R-:W4:Y:S01]  /*48d40*/  LDL.LU R233, [R1+0x154] ;  /* 0x0001540001e97983 */ /* 0x000f220000300800 */
[----:B------:R-:W-:Y:S03]  /*48d50*/  HMMA.1688.F32.TF32 R248, R220, R12, R248 ;  /* 0x0000000cdcf8723c */ /* 0x000fe600000810f8 */
[----:B------:R-:W4:Y:S04]  /*48d60*/  LDL.LU R234, [R1+0x158] ;  /* 0x0001580001ea7983 */ /* 0x000f280000300800 */
[----:B------:R-:W4:Y:S01]  /*48d70*/  LDL.LU R235, [R1+0x15c] ;  /* 0x00015c0001eb7983 */ /* 0x000f220000300800 */
[----:B------:R-:W-:-:S15]  /*48d80*/  HMMA.1688.F32.TF32 R56, R228, R80, R56 ;  /* 0x00000050e438723c */ /* 0x000fde0000081038 */
[----:B------:R-:W-:-:S04]  /*48d90*/  NOP ;  /* 0x0000000000007918 */ /* 0x000fc80000000000 */
[----:B------:R-:W-:Y:S01]  /*48da0*/  IMAD.MOV.U32 R200, RZ, RZ, R58 ;  /* 0x000000ffffc87224 */ /* 0x000fe200078e003a */
[----:B------:R-:W-:Y:S01]  /*48db0*/  MOV R207, R57 ;  /* 0x0000003900cf7202 */ /* 0x000fe20000000f00 */
[----:B------:R-:W-:Y:S02]  /*48dc0*/  IMAD.MOV.U32 R201, RZ, RZ, R59 ;  /* 0x000000ffffc97224 */ /* 0x000fe400078e003b */
[----:B------:R-:W-:Y:S01]  /*48dd0*/  IMAD.MOV.U32 R206, RZ, RZ, R56 ;  /* 0x000000ffffce7224 */ /* 0x000fe200078e0038 */
[----:B------:R-:W4:Y:S04]  /*48de0*/  LDL.LU.64 R58, [R1+0x22f0] ;  /* 0x0022f000013a7983 */ /* 0x000f280000300a00 */
[----:B------:R-:W4:Y:S01]  /*48df0*/  LDL.LU.64 R56, [R1+0x22e8] ;  /* 0x0022e80001387983 */ /* 0x000f220000300a00 */
[----:B--2---:R-:W-:Y:S08]  /*48e00*/  HMMA.1688.F32.TF32 R224, R228, R84, R224 ;  /* 0x00000054e4e0723c */ /* 0x004ff000000810e0 */
[----:B------:R-:W-:Y:S08]  /*48e10*/  HMMA.1688.F32.TF32 R52, R220, R4, R52 ;  /* 0x00000004dc34723c */ /* 0x000ff00000081034 */
[----:B------:R-:W-:Y:S01]  /*48e20*/  HMMA.1688.F32.TF32 R228, R228, R88, R244 ;  /* 0x00000058e4e4723c */ /* 0x000fe200000810f4 */
[----:B------:R-:W2:Y:S04]  /*48e30*/  LDL.LU R244, [R1+0xf0] ;  /* 0x0000f00001f47983 */ /* 0x000ea80000300800 */
[----:B------:R-:W2:Y:S03]  /*48e40*/  LDL.LU R245, [R1+0xf4] ;  /* 0x0000f40001f57983 */ /* 0x000ea60000300800 */
[----:B------:R-:W-:Y:S01]  /*48e50*/  HMMA.1688.F32.TF32 R48, R220, R8, R48 ;  /* 0x00000008dc30723c */ /* 0x000fe20000081030 */
[----:B------:R-:W2:Y:S01]  /*48e60*/  LDL.LU R246, [R1+0xf8] ;  /* 0x0000f80001f67983 */ /* 0x000ea20000300800 */
[----:B------:R-:W-:Y:S01]  /*48e70*/  MOV R247, R252 ;  /* 0x000000fc00f77202 */ /* 0x000fe20000000f00 */
[----:B------:R-:W-:-:S02]  /*48e80*/  IMAD.MOV.U32 R252, RZ, RZ, R55 ;  /* 0x000000fffffc7224 */ /* 0x000fc400078e0037 */
[----:B------:R-:W-:Y:S04]  /*48e90*/  STL.64 [R1+0x1a0], R52 ;  /* 0x0001a03401007387 */ /* 0x000fe80000100a00 */
[----:B------:R1:W-:Y:S04]  /*48ea0*/  STL [R1+0x1a8], R54 ;  /* 0x0001a83601007387 */ /* 0x0003e80000100800 */
[----:B-1----:R-:W2:Y:S04]  /*48eb0*/  LDL.LU.64 R54, [R1+0x22e0] ;  /* 0x0022e00001367983 */ /* 0x002ea80000300a00 */
[----:B------:R-:W2:Y:S04]  /*48ec0*/  LDL.LU.64 R52, [R1+0x22d8] ;  /* 0x0022d80001347983 */ /* 0x000ea80000300a00 */
[----:B------:R-:W-:Y:S04]  /*48ed0*/  STL [R1+0x2194], R252 ;  /* 0x002194fc01007387 */ /* 0x000fe80000100800 */
[----:B------:R-:W-:Y:S04]  /*48ee0*/  STL.64 [R1+0x190], R48 ;  /* 0x0001903001007387 */ /* 0x000fe80000100a00 */
[----:B------:R1:W-:Y:S04]  /*48ef0*/  STL.64 [R1+0x198], R50 ;  /* 0x0001983201007387 */ /* 0x0003e80000100a00 */
[----:B-1----:R-:W2:Y:S04]  /*48f00*/  LDL.LU.64 R50, [R1+0x22d0] ;  /* 0x0022d00001327983 */ /* 0x002ea80000300a00 */
[----:B------:R-:W2:Y:S04]  /*48f10*/  LDL.LU.64 R48, [R1+0x22c8] ;  /* 0x0022c80001307983 */ /* 0x000ea80000300a00 */
[----:B------:R1:W-:Y:S04]  /*48f20*/  STL.64 [R1+0x180], R248 ;  /* 0x000180f801007387 */ /* 0x0003e80000100a00 */
[----:B------:R3:W-:Y:S04]  /*48f30*/  STL [R1+0x188], R250 ;  /* 0x000188fa01007387 */ /* 0x0007e80000100800 */
[----:B-1----:R-:W2:Y:S01]  /*48f40*/  LDL.LU R248, [R1+0xe0] ;  /* 0x0000e00001f87983 */ /* 0x002ea20000300800 */
[----:B---3--:R-:W-:Y:S01]  /*48f50*/  HMMA.1688.F32.TF32 R236, R220, R16, R236 ;  /* 0x00000010dcec723c */ /* 0x008fe200000810ec */
[----:B------:R-:W-:Y:S01]  /*48f60*/  IMAD.MOV.U32 R252, RZ, RZ, R251 ;  /* 0x000000fffffc7224 */ /* 0x000fe200078e00fb */
[----:B------:R-:W-:Y:S01]  /*48f70*/  MOV R249, R3 ;  /* 0x0000000300f97202 */ /* 0x000fe20000000f00 */
[----:B------:R-:W-:-:S02]  /*48f80*/  IMAD.MOV.U32 R250, RZ, RZ, R2 ;  /* 0x000000fffffa7224 */ /* 0x000fc400078e0002 */
[----:B------:R-:W-:Y:S01]  /*48f90*/  IMAD.MOV.U32 R251, RZ, RZ, R0 ;  /* 0x000000fffffb7224 */ /* 0x000fe200078e0000 */
[----:B------:R-:W-:-:S13]  /*48fa0*/  STL [R1+0x2198], R252 ;  /* 0x002198fc01007387 */ /* 0x000fda0000100800 */
[----:B------:R-:W-:Y:S01]  /*48fb0*/  MOV R8, R239 ;  /* 0x000000ef00087202 */ /* 0x000fe20000000f00 */
[----:B------:R-:W-:Y:S01]  /*48fc0*/  IMAD.MOV.U32 R12, RZ, RZ, R238 ;  /* 0x000000ffff0c7224 */ /* 0x000fe200078e00ee */
[----:B------:R-:W-:Y:S01]  /*48fd0*/  MOV R16, R236 ;  /* 0x000000ec00107202 */ /* 0x000fe20000000f00 */
[----:B------:R-:W-:Y:S01]  /*48fe0*/  IMAD.MOV.U32 R13, RZ, RZ, R237 ;  /* 0x000000ffff0d7224 */ /* 0x000fe200078e00ed */
[----:B------:R-:W3:Y:S04]  /*48ff0*/  LDL.LU.64 R238, [R1+0x22c0] ;  /* 0x0022c00001ee7983 */ /* 0x000ee80000300a00 */
[----:B------:R-:W3:Y:S04]  /*49000*/  LDL.LU.64 R236, [R1+0x22b8] ;  /* 0x0022b80001ec7983 */ /* 0x000ee80000300a00 */
[----:B------:R-:W-:Y:S04]  /*49010*/  STL [R1+0x21a8], R8 ;  /* 0x0021a80801007387 */ /* 0x000fe80000100800 */
[----:B------:R-:W-:Y:S04]  /*49020*/  STL [R1+0x21a4], R12 ;  /* 0x0021a40c01007387 */ /* 0x000fe80000100800 */
[----:B------:R-:W-:Y:S04]  /*49030*/  STL [R1+0x21a0], R13 ;  /* 0x0021a00d01007387 */ /* 0x000fe80000100800 */
[----:B------:R1:W-:Y:S01]  /*49040*/  STL [R1+0x219c], R16 ;  /* 0x00219c1001007387 */ /* 0x0003e20000100800 */
[----:B----4-:R-:W-:-:S15]  /*49050*/  HMMA.1688.F32.TF32 R232, R220, R20, R232 ;  /* 0x00000014dce8723c */ /* 0x010fde00000810e8 */
[----:B------:R-:W-:-:S04]  /*49060*/  NOP ;  /* 0x0000000000007918 */ /* 0x000fc80000000000 */
[----:B------:R-:W-:Y:S01]  /*49070*/  MOV R17, R235 ;  /* 0x000000eb00117202 */ /* 0x000fe20000000f00 */
[----:B------:R-:W-:Y:S01]  /*49080*/  IMAD.MOV.U32 R20, RZ, RZ, R234 ;  /* 0x000000ffff147224 */ /* 0x000fe200078e00ea */
[----:B------:R-:W-:Y:S01]  /*49090*/  STL [R1+0x160], R232 ;  /* 0x000160e801007387 */ /* 0x000fe20000100800 */
[----:B------:R-:W-:-:S03]  /*490a0*/  IMAD.MOV.U32 R21, RZ, RZ, R233 ;  /* 0x000000ffff157224 */ /* 0x000fc600078e00e9 */
[----:B------:R-:W-:Y:S04]  /*490b0*/  STL [R1+0x21b4], R17 ;  /* 0x0021b41101007387 */ /* 0x000fe80000100800 */
[----:B------:R-:W-:Y:S04]  /*490c0*/  STL [R1+0x21b0], R20 ;  /* 0x0021b01401007387 */ /* 0x000fe80000100800 */
[----:B------:R-:W-:Y:S04]  /*490d0*/  STL [R1+0x21ac], R21 ;  /* 0x0021ac1501007387 */ /* 0x000fe80000100800 */
[----:B------:R-:W-:Y:S04]  /*490e0*/  LDS R232, [R241+UR7+0x46800] ;  /* 0x04680007f1e87984 */ /* 0x000fe80008000800 */
[----:B------:R-:W-:Y:S04]  /*490f0*/  LDS R234, [R241+UR7+0x46c00] ;  /* 0x046c0007f1ea7984 */ /* 0x000fe80008000800 */
[----:B------:R-:W-:Y:S04]  /*49100*/  LDS R233, [R243+UR7+0x46800] ;  /* 0x04680007f3e97984 */ /* 0x000fe80008000800 */
[----:B------:R-:W4:Y:S01]  /*49110*/  LDS R235, [R243+UR7+0x46c00] ;  /* 0x046c0007f3eb7984 */ /* 0x000f220008000800 */
[----:B--2---:R-:W-:-:S15]  /*49120*/  HMMA.1688.F32.TF32 R244, R220, R24, R244 ;  /* 0x00000018dcf4723c */ /* 0x004fde00000810f4 */
[----:B------:R-:W-:-:S04]  /*49130*/  NOP ;  /* 0x0000000000007918 */ /* 0x000fc80000000000 */
[----:B------:R-:W-:Y:S01]  /*49140*/  MOV R25, R246 ;  /* 0x000000f600197202 */ /* 0x000fe20000000f00 */
[----:B------:R-:W-:Y:S02]  /*49150*/  IMAD.MOV.U32 R24, RZ, RZ, R247 ;  /* 0x000000ffff187224 */ /* 0x000fe400078e00f7 */
[----:B-1----:R-:W-:Y:S01]  /*49160*/  IMAD.MOV.U32 R16, RZ, RZ, R244 ;  /* 0x000000ffff107224 */ /* 0x002fe200078e00f4 */
[----:B------:R-:W2:Y:S01]  /*49170*/  LDL.LU.64 R246, [R1+0x22b0] ;  /* 0x0022b00001f67983 */ /* 0x000ea20000300a00 */
[----:B------:R-:W-:-:S03]  /*49180*/  IMAD.MOV.U32 R252, RZ, RZ, R245 ;  /* 0x000000fffffc7224 */ /* 0x000fc600078e00f5 */
[----:B------:R-:W2:Y:S04]  /*49190*/  LDL.LU.64 R244, [R1+0x22a8] ;  /* 0x0022a80001f47983 */ /* 0x000ea80000300a00 */
[----:B------:R-:W-:Y:S04]  /*491a0*/  STL [R1+0x21c4], R24 ;  /* 0x0021c41801007387 */ /* 0x000fe80000100800 */
[----:B------:R-:W-:Y:S04]  /*491b0*/  STL [R1+0x21c0], R25 ;  /* 0x0021c01901007387 */ /* 0x000fe80000100800 */
[----:B------:R1:W-:Y:S04]  /*491c0*/  STL [R1+0x21bc], R252 ;  /* 0x0021bcfc01007387 */ /* 0x0003e80000100800 */
[----:B------:R1:W-:Y:S01]  /*491d0*/  STL [R1+0x21b8], R16 ;  /* 0x0021b81001007387 */ /* 0x0003e20000100800 */
[----:B------:R-:W-:-:S15]  /*491e0*/  HMMA.1688.F32.TF32 R248, R220, R28, R248 ;  /* 0x0000001cdcf8723c */ /* 0x000fde00000810f8 */
[----:B------:R-:W-:-:S04]  /*491f0*/  NOP ;  /* 0x0000000000007918 */ /* 0x000fc80000000000 */
[----:B------:R-:W-:Y:S01]  /*49200*/  IMAD.MOV.U32 R29, RZ, RZ, R250 ;  /* 0x000000ffff1d7224 */ /* 0x000fe200078e00fa */
[----:B------:R-:W-:Y:S01]  /*49210*/  MOV R13, R249 ;  /* 0x000000f9000d7202 */ /* 0x000fe20000000f00 */
[----:B------:R-:W-:Y:S02]  /*49220*/  IMAD.MOV.U32 R28, RZ, RZ, R251 ;  /* 0x000000ffff1c7224 */ /* 0x000fe400078e00fb */
[----:B------:R-:W-:Y:S01]  /*49230*/  IMAD.MOV.U32 R12, RZ, RZ, R248 ;  /* 0x000000ffff0c7224 */ /* 0x000fe200078e00f8 */
[----:B------:R-:W2:Y:S04]  /*49240*/  LDL.LU.64 R250, [R1+0x22a0] ;  /* 0x0022a00001fa7983 */ /* 0x000ea80000300a00 */
[----:B------:R-:W2:Y:S01]  /*49250*/  LDL.LU.64 R248, [R1+0x2298] ;  /* 0x0022980001f87983 */ /* 0x000ea20000300a00 */
[----:B---3--:R-:W-:-:S15]  /*49260*/  HMMA.1688.F32.TF32 R236, R220, R40, R236 ;  /* 0x00000028dcec723c */ /* 0x008fde00000810ec */
[----:B------:R-:W-:-:S04]  /*49270*/  NOP ;  /* 0x0000000000007918 */ /* 0x000fc80000000000 */
[----:B-1----:R-:W-:Y:S01]  /*49280*/  IMAD.MOV.U32 R252, RZ, RZ, R236 ;  /* 0x000000fffffc7224 */ /* 0x002fe200078e00ec */
[----:B------:R-:W-:Y:S01]  /*49290*/  MOV R16, R237 ;  /* 0x000000ed00107202 */ /* 0x000fe20000000f00 */
[----:B------:R-:W-:Y:S02]  /*492a0*/  IMAD.MOV.U32 R41, RZ, RZ, R238 ;  /* 0x000000ffff297224 */ /* 0x000fe400078e00ee */
[----:B------:R-:W-:Y:S02]  /*492b0*/  IMAD.MOV.U32 R40, RZ, RZ, R239 ;  /* 0x000000ffff287224 */ /* 0x000fe400078e00ef */
[----:B------:R-:W-:Y:S08]  /*492c0*/  HMMA.1688.F32.TF32 R236, R220, R88, R68 ;  /* 0x00000058dcec723c */ /* 0x000ff00000081044 */
[----:B----4-:R-:W-:Y:S01]  /*492d0*/  HMMA.1688.F32.TF32 R68, R232, R14, R100 ;  /* 0x0000000ee844723c */ /* 0x010fe20000081064 */
[----:B------:R-:W-:Y:S04]  /*492e0*/  STL [R1+0x21cc], R13 ;  /* 0x0021cc0d01007387 */ /* 0x000fe80000100800 */
[----:B------:R-:W-:-:S14]  /*492f0*/  STL [R1+0x21c8], R12 ;  /* 0x0021c80c01007387 */ /* 0x000fdc0000100800 */
[----:B------:R-:W-:Y:S04]  /*49300*/  STL.64 [R1+0x300], R68 ;  /* 0x0003004401007387 */ /* 0x000fe80000100a00 */
[----:B------:R1:W-:Y:S02]  /*49310*/  STL.64 [R1+0x308], R70 ;  /* 0x0003084601007387 */ /* 0x0003e40000100a00 */
[----:B-1----:R-:W-:Y:S08]  /*49320*/  HMMA.1688.F32.TF32 R68, R232, R26, R112 ;  /* 0x0000001ae844723c */ /* 0x002ff00000081070 */
[----:B------:R-:W-:-:S15]  /*49330*/  HMMA.1688.F32.TF32 R48, R220, R44, R48 ;  /* 0x0000002cdc30723c */ /* 0x000fde0000081030 */
[----:B------:R-:W-:-:S04]  /*49340*/  NOP ;  /* 0x0000000000007918 */ /* 0x000fc80000000000 */
[----:B------:R-:W-:Y:S01]  /*49350*/  MOV R24, R48 ;  /* 0x0000003000187202 */ /* 0x000fe20000000f00 */
[----:B------:R-:W-:Y:S01]  /*49360*/  IMAD.MOV.U32 R25, RZ, RZ, R49 ;  /* 0x000000ffff197224 */ /* 0x000fe200078e0031 */
[----:B------:R-:W-:Y:S01]  /*49370*/  MOV R44, R51 ;  /* 0x00000033002c7202 */ /* 0x000fe20000000f00 */
[----:B------:R-:W-:Y:S02]  /*49380*/  IMAD.MOV.U32 R45, RZ, RZ, R50 ;  /* 0x000000ffff2d7224 */ /* 0x000fe400078e0032 */
[C---:B------:R-:W-:Y:S08]  /*49390*/  HMMA.1688.F32.TF32 R48, R220.reuse, R72, R52 ;  /* 0x00000048dc30723c */ /* 0x040ff00000081034 */
[C---:B--2---:R-:W-:Y:S08]  /*493a0*/  HMMA.1688.F32.TF32 R244, R220.reuse, R36, R244 ;  /* 0x00000024dcf4723c */ /* 0x044ff000000810f4 */
[----:B------:R-:W-:Y:S11]  /*493b0*/  HMMA.1688.F32.TF32 R248, R220, R32, R248 ;  /* 0x00000020dcf8723c */ /* 0x000ff600000810f8 */
[----:B------:R-:W-:Y:S01]  /*493c0*/  IMAD.MOV.U32 R17, RZ, RZ, R244 ;  /* 0x000000ffff117224 */ /* 0x000fe200078e00f4 */
[----:B------:R-:W-:Y:S01]  /*493d0*/  MOV R37, R246 ;  /* 0x000000f600257202 */ /* 0x000fe20000000f00 */
[----:B------:R-:W-:-:S02]  /*493e0*/  IMAD.MOV.U32 R20, RZ, RZ, R245 ;  /* 0x000000ffff147224 */ /* 0x000fc400078e00f5 */
[----:B------:R-:W-:Y:S01]  /*493f0*/  IMAD.MOV.U32 R100, RZ, RZ, R194 ;  /* 0x000000ffff647224 */ /* 0x000fe200078e00c2 */
[----:B------:R-:W-:Y:S01]  /*49400*/  MOV R102, R188 ;  /* 0x000000bc00667202 */ /* 0x000fe20000000f00 */
[----:B------:R-:W-:Y:S01]  /*49410*/  IMAD.MOV.U32 R36, RZ, RZ, R247 ;  /* 0x000000ffff247224 */ /* 0x000fe200078e00f7 */
[----:B------:R-:W-:Y:S01]  /*49420*/  HMMA.1688.F32.TF32 R96, R232, R10, R96 ;  /* 0x0000000ae860723c */ /* 0x000fe20000081060 */
[----:B------:R-:W-:Y:S01]  /*49430*/  IMAD.MOV.U32 R101, RZ, RZ, R195 ;  /* 0x000000ffff657224 */ /* 0x000fe200078e00c3 */
[C---:B------:R-:W-:Y:S01]  /*49440*/  LOP3.LUT R9, R241.reuse, 0x40, RZ, 0x3c, !PT ;  /* 0x00000040f1097812 */ /* 0x040fe200078e3cff */
[----:B------:R-:W-:Y:S01]  /*49450*/  IMAD.MOV.U32 R103, RZ, RZ, R189 ;  /* 0x000000ffff677224 */ /* 0x000fe200078e00bd */
[----:B------:R-:W-:Y:S01]  /*49460*/  LOP3.LUT R5, R241, 0x60, RZ, 0x3c, !PT ;  /* 0x00000060f1057812 */ /* 0x000fe200078e3cff */
[----:B------:R-:W-:Y:S03]  /*49470*/  LDS R52, [R241+UR7+0x46880] ;  /* 0x04688007f1347984 */ /* 0x000fe60008000800 */
[----:B------:R-:W-:Y:S01]  /*49480*/  HMMA.1688.F32.TF32 R244, R220, R84, R64 ;  /* 0x00000054dcf4723c */ /* 0x000fe20000081040 */
[----:B------:R-:W-:Y:S04]  /*49490*/  LDS R54, [R241+UR7+0x46c80] ;  /* 0x046c8007f1367984 */ /* 0x000fe80008000800 */
[----:B------:R-:W-:Y:S03]  /*494a0*/  LDS R53, [R243+UR7+0x46880] ;  /* 0x04688007f3357984 */ /* 0x000fe60008000800 */
[----:B------:R-:W-:Y:S01]  /*494b0*/  HMMA.1688.F32.TF32 R64, R232, R18, R104 ;  /* 0x00000012e840723c */ /* 0x000fe20000081068 */
[----:B------:R-:W-:Y:S01]  /*494c0*/  MOV R21, R248 ;  /* 0x000000f800157202 */ /* 0x000fe20000000f00 */
[----:B------:R-:W-:Y:S01]  /*494d0*/  IMAD.MOV.U32 R8, RZ, RZ, R249 ;  /* 0x000000ffff087224 */ /* 0x000fe200078e00f9 */
[----:B------:R-:W-:Y:S01]  /*494e0*/  MOV R32, R251 ;  /* 0x000000fb00207202 */ /* 0x000fe20000000f00 */
[----:B------:R-:W-:Y:S01]  /*494f0*/  IMAD.MOV.U32 R33, RZ, RZ, R250 ;  /* 0x000000ffff217224 */ /* 0x000fe200078e00fa */
[----:B------:R-:W1:Y:S03]  /*49500*/  LDS R55, [R243+UR7+0x46c80] ;  /* 0x046c8007f3377984 */ /* 0x000e660008000800 */
[----:B------:R-:W-:Y:S08]  /*49510*/  HMMA.1688.F32.TF32 R248, R220, R80, R60 ;  /* 0x00000050dcf8723c */ /* 0x000ff0000008103c */
[C---:B------:R-:W-:Y:S03]  /*49520*/  HMMA.1688.F32.TF32 R60, R232.reuse, R22, R108 ;  /* 0x00000016e83c723c */ /* 0x040fe6000008106c */
[----:B------:R-:W-:Y:S04]  /*49530*/  STL.64 [R1+0x2f0], R64 ;  /* 0x0002f04001007387 */ /* 0x000fe80000100a00 */
[----:B------:R2:W-:Y:S02]  /*49540*/  STL.64 [R1+0x2f8], R66 ;  /* 0x0002f84201007387 */ /* 0x0005e40000100a00 */
[C---:B--2---:R-:W-:Y:S10]  /*49550*/  HMMA.1688.F32.TF32 R64, R232.reuse, R30, R116 ;  /* 0x0000001ee840723c */ /* 0x044ff40000081074 */
[----:B------:R-:W-:Y:S04]  /*49560*/  STL.64 [R1+0x2e0], R60 ;  /* 0x0002e03c01007387 */ /* 0x000fe80000100a00 */
[----:B------:R2:W-:Y:S04]  /*49570*/  STL.64 [R1+0x2e8], R62 ;  /* 0x0002e83e01007387 */ /* 0x0005e80000100a00 */
[----:B------:R-:W-:Y:S04]  /*49580*/  STL.64 [R1+0x2d0], R68 ;  /* 0x0002d04401007387 */ /* 0x000fe80000100a00 */
[----:B------:R3:W-:Y:S01]  /*49590*/  STL.64 [R1+0x2d8], R70 ;  /* 0x0002d84601007387 */ /* 0x0007e20000100a00 */
[C---:B--2---:R-:W-:Y:S03]  /*495a0*/  HMMA.1688.F32.TF32 R60, R232.reuse, R34, R120 ;  /* 0x00000022e83c723c */ /* 0x044fe60000081078 */
[----:B------:R-:W-:Y:S04]  /*495b0*/  STL.64 [R1+0x2c0], R64 ;  /* 0x0002c04001007387 */ /* 0x000fe80000100a00 */
[----:B------:R2:W-:Y:S01]  /*495c0*/  STL.64 [R1+0x2c8], R66 ;  /* 0x0002c84201007387 */ /* 0x0005e20000100a00 */
[C---:B---3--:R-:W-:Y:S08]  /*495d0*/  HMMA.1688.F32.TF32 R68, R232.reuse, R38, R124 ;  /* 0x00000026e844723c */ /* 0x048ff0000008107c */
[C---:B--2---:R-:W-:Y:S03]  /*495e0*/  HMMA.1688.F32.TF32 R64, R232.reuse, R42, R128 ;  /* 0x0000002ae840723c */ /* 0x044fe60000081080 */
        /* <DEDUP_REMOVED lines=17> */
[----:B--2---:R-:W-:Y:S03]  /*49700*/  HMMA.1688.F32.TF32 R64, R232, R90, R152 ;  /* 0x0000005ae840723c */ /* 0x004fe60000081098 */
[----:B------:R2:W-:Y:S04]  /*49710*/  STL.64 [R1+0x250], R60 ;  /* 0x0002503c01007387 */ /* 0x0005e80000100a00 */
[----:B------:R3:W-:Y:S04]  /*49720*/  STL.64 [R1+0x258], R62 ;  /* 0x0002583e01007387 */ /* 0x0007e80000100a00 */
[----:B------:R4:W-:Y:S01]  /*49730*/  STL.64 [R1+0x240], R68 ;  /* 0x0002404401007387 */ /* 0x0009e20000100a00 */
[----:B--2---:R-:W-:-:S03]  /*49740*/  IMAD.MOV.U32 R60, RZ, RZ, R206 ;  /* 0x000000ffff3c7224 */ /* 0x004fc600078e00ce */
[----:B------:R2:W-:Y:S01]  /*49750*/  STL.64 [R1+0x248], R70 ;  /* 0x0002484601007387 */ /* 0x0005e20000100a00 */
[----:B------:R-:W-:-:S03]  /*49760*/  IMAD.MOV.U32 R61, RZ, RZ, R207 ;  /* 0x000000ffff3d7224 */ /* 0x000fc600078e00cf */
[----:B------:R-:W2:Y:S01]  /*49770*/  LDL.LU R206, [R1+0x2294] ;  /* 0x0022940001ce7983 */ /* 0x000ea20000300800 */
[----:B---3--:R-:W-:-:S03]  /*49780*/  MOV R62, R200 ;  /* 0x000000c8003e7202 */ /* 0x008fc60000000f00 */
[----:B------:R-:W-:Y:S01]  /*49790*/  STL.64 [R1+0x230], R64 ;  /* 0x0002304001007387 */ /* 0x000fe20000100a00 */
[----:B------:R-:W-:-:S03]  /*497a0*/  IMAD.MOV.U32 R63, RZ, RZ, R201 ;  /* 0x000000ffff3f7224 */ /* 0x000fc600078e00c9 */
[----:B------:R-:W-:Y:S01]  /*497b0*/  STL.64 [R1+0x238], R66 ;  /* 0x0002384201007387 */ /* 0x000fe20000100a00 */
[----:B----4-:R-:W-:-:S03]  /*497c0*/  IMAD.MOV.U32 R68, RZ, RZ, R202 ;  /* 0x000000ffff447224 */ /* 0x010fc600078e00ca */
[----:B------:R-:W3:Y:S01]  /*497d0*/  LDL.LU R207, [R1+0x2290] ;  /* 0x0022900001cf7983 */ /* 0x000ee20000300800 */
[----:B------:R-:W-:Y:S01]  /*497e0*/  IMAD.MOV.U32 R13, RZ, RZ, R48 ;  /* 0x000000ffff0d7224 */ /* 0x000fe200078e0030 */
[----:B------:R-:W-:Y:S02]  /*497f0*/  MOV R73, R50 ;  /* 0x0000003200497202 */ /* 0x000fe40000000f00 */
[----:B------:R-:W4:Y:S01]  /*49800*/  LDL.LU R200, [R1+0x228c] ;  /* 0x00228c0001c87983 */ /* 0x000f220000300800 */
[----:B------:R-:W-:Y:S01]  /*49810*/  IMAD.MOV.U32 R12, RZ, RZ, R49 ;  /* 0x000000ffff0c7224 */ /* 0x000fe200078e0031 */
[----:B------:R-:W-:Y:S01]  /*49820*/  MOV R69, R203 ;  /* 0x000000cb00457202 */ /* 0x000fe20000000f00 */
[----:B------:R-:W-:Y:S01]  /*49830*/  IMAD.MOV.U32 R72, RZ, RZ, R51 ;  /* 0x000000ffff487224 */ /* 0x000fe200078e0033 */
[----:B------:R-:W4:Y:S01]  /*49840*/  LDL.LU R201, [R1+0x2288] ;  /* 0x0022880001c97983 */ /* 0x000f220000300800 */
[----:B------:R-:W-:Y:S01]  /*49850*/  HMMA.1688.F32.TF32 R48, R220, R76, R56 ;  /* 0x0000004cdc30723c */ /* 0x000fe20000081038 */
[----:B--2---:R-:W-:-:S02]  /*49860*/  IMAD.MOV.U32 R70, RZ, RZ, R196 ;  /* 0x000000ffff467224 */ /* 0x004fc400078e00c4 */
[----:B------:R-:W4:Y:S01]  /*49870*/  LDL.LU R202, [R1+0x2284] ;  /* 0x0022840001ca7983 */ /* 0x000f220000300800 */
[----:B------:R-:W-:-:S03]  /*49880*/  IMAD.MOV.U32 R71, RZ, RZ, R197 ;  /* 0x000000ffff477224 */ /* 0x000fc600078e00c5 */
[----:B------:R-:W4:Y:S01]  /*49890*/  LDL.LU R203, [R1+0x2280] ;  /* 0x0022800001cb7983 */ /* 0x000f220000300800 */
[----:B------:R-:W-:Y:S01]  /*498a0*/  HMMA.1688.F32.TF32 R220, R232, R6, R92 ;  /* 0x00000006e8dc723c */ /* 0x000fe2000008105c */
[----:B------:R-:W-:Y:S02]  /*498b0*/  MOV R92, R198 ;  /* 0x000000c6005c7202 */ /* 0x000fe40000000f00 */
[----:B------:R-:W2:Y:S01]  /*498c0*/  LDL.LU R196, [R1+0x227c] ;  /* 0x00227c0001c47983 */ /* 0x000ea20000300800 */
[----:B------:R-:W-:-:S03]  /*498d0*/  IMAD.MOV.U32 R93, RZ, RZ, R199 ;  /* 0x000000ffff5d7224 */ /* 0x000fc600078e00c7 */
[----:B------:R-:W2:Y:S01]  /*498e0*/  LDL.LU R197, [R1+0x2278] ;  /* 0x0022780001c57983 */ /* 0x000ea20000300800 */
[----:B------:R-:W-:Y:S01]  /*498f0*/  IMAD.MOV.U32 R94, RZ, RZ, R192 ;  /* 0x000000ffff5e7224 */ /* 0x000fe200078e00c0 */
[----:B------:R-:W-:Y:S02]  /*49900*/  MOV R95, R193 ;  /* 0x000000c1005f7202 */ /* 0x000fe40000000f00 */
        /* <DEDUP_REMOVED lines=43> */
[----:B------:R-:W2:Y:S04]  /*49bc0*/  LDL.LU R168, [R1+0x2218] ;  /* 0x0022180001a87983 */ /* 0x000ea80000300800 */
[----:B------:R-:W2:Y:S04]  /*49bd0*/  LDL.LU R169, [R1+0x2214] ;  /* 0x0022140001a97983 */ /* 0x000ea80000300800 */
[----:B------:R-:W2:Y:S04]  /*49be0*/  LDL.LU R170, [R1+0x2210] ;  /* 0x0022100001aa7983 */ /* 0x000ea80000300800 */
[----:B------:R-:W2:Y:S04]  /*49bf0*/  LDL.LU R171, [R1+0x220c] ;  /* 0x00220c0001ab7983 */ /* 0x000ea80000300800 */
        /* <DEDUP_REMOVED lines=25> */
[----:B------:R-:W-:-:S03]  /*49d90*/  MOV R135, R175 ;  /* 0x000000af00877202 */ /* 0x000fc60000000f00 */
[----:B------:R-:W2:Y:S01]  /*49da0*/  LDL.LU R158, [R1+0x21e4] ;  /* 0x0021e400019e7983 */ /* 0x000ea20000300800 */
[----:B------:R-:W-:-:S03]  /*49db0*/  IMAD.MOV.U32 R3, RZ, RZ, R97 ;  /* 0x000000ffff037224 */ /* 0x000fc600078e0061 */
[----:B------:R-:W2:Y:S01]  /*49dc0*/  LDL.LU R159, [R1+0x21e0] ;  /* 0x0021e000019f7983 */ /* 0x000ea20000300800 */
[----:B------:R-:W-:-:S03]  /*49dd0*/  IMAD.MOV.U32 R96, RZ, RZ, R183 ;  /* 0x000000ffff607224 */ /* 0x000fc600078e00b7 */
[----:B------:R-:W2:Y:S01]  /*49de0*/  LDL.LU R167, [R1+0x21dc] ;  /* 0x0021dc0001a77983 */ /* 0x000ea20000300800 */
[----:B------:R-:W-:-:S03]  /*49df0*/  IMAD.MOV.U32 R97, RZ, RZ, R191 ;  /* 0x000000ffff617224 */ /* 0x000fc600078e00bf */
[----:B------:R-:W2:Y:S04]  /*49e00*/  LDL.LU R175, [R1+0x21d8] ;  /* 0x0021d80001af7983 */ /* 0x000ea80000300800 */
[----:B------:R-:W2:Y:S04]  /*49e10*/  LDL.LU R183, [R1+0x21d4] ;  /* 0x0021d40001b77983 */ /* 0x000ea80000300800 */
[----:B------:R-:W2:Y:S01]  /*49e20*/  LDL.LU R191, [R1+0x21d0] ;  /* 0x0021d00001bf7983 */ /* 0x000ea20000300800 */
[----:B------:R-:W-:Y:S01]  /*49e30*/  IMAD.MOV.U32 R59, RZ, RZ, R48 ;  /* 0x000000ffff3b7224 */ /* 0x000fe200078e0030 */
[----:B------:R-:W-:Y:S01]  /*49e40*/  MOV R58, R49 ;  /* 0x00000031003a7202 */ /* 0x000fe20000000f00 */
[----:B------:R-:W-:Y:S01]  /*49e50*/  IMAD.MOV.U32 R57, RZ, RZ, R50 ;  /* 0x000000ffff397224 */ /* 0x000fe200078e0032 */
[----:B------:R-:W-:Y:S01]  /*49e60*/  LDS R48, [R9+UR7+0x46800] ;  /* 0x0468000709307984 */ /* 0x000fe20008000800 */
[----:B------:R-:W-:-:S03]  /*49e70*/  IMAD.MOV.U32 R56, RZ, RZ, R51 ;  /* 0x000000ffff387224 */ /* 0x000fc600078e0033 */
[----:B------:R-:W-:Y:S04]  /*49e80*/  LDS R50, [R9+UR7+0x46c00] ;  /* 0x046c000709327984 */ /* 0x000fe80008000800 */
[----:B------:R-:W-:Y:S04]  /*49e90*/  LDS R49, [R5+UR7+0x46800] ;  /* 0x0468000705317984 */ /* 0x000fe80008000800 */
[----:B------:R-:W3:Y:S01]  /*49ea0*/  LDS R51, [R5+UR7+0x46c00] ;  /* 0x046c000705337984 */ /* 0x000ee20008000800 */
[----:B-1----:R-:W-:-:S15]  /*49eb0*/  HMMA.1688.F32.TF32 R232, R52, R18, R144 ;  /* 0x0000001234e8723c */ /* 0x002fde0000081090 */
[----:B------:R-:W-:-:S04]  /*49ec0*/  NOP ;  /* 0x0000000000007918 */ /* 0x000fc80000000000 */
[----:B------:R-:W-:Y:S01]  /*49ed0*/  STL [R1+0x218c], R232 ;  /* 0x00218ce801007387 */ /* 0x000fe20000100800 */
[C---:B---3--:R-:W-:Y:S08]  /*49ee0*/  HMMA.1688.F32.TF32 R208, R48.reuse, R82, R208 ;  /* 0x0000005230d0723c */ /* 0x048ff000000810d0 */
[C---:B------:R-:W-:Y:S08]  /*49ef0*/  HMMA.1688.F32.TF32 R212, R48.reuse, R86, R212 ;  /* 0x0000005630d4723c */ /* 0x040ff000000810d4 */
[C---:B------:R-:W-:Y:S08]  /*49f00*/  HMMA.1688.F32.TF32 R216, R48.reuse, R90, R216 ;  /* 0x0000005a30d8723c */ /* 0x040ff000000810d8 */
[C---:B------:R-:W-:Y:S08]  /*49f10*/  HMMA.1688.F32.TF32 R204, R48.reuse, R78, R204 ;  /* 0x0000004e30cc723c */ /* 0x040ff000000810cc */
        /* <DEDUP_REMOVED lines=12> */
[----:B------:R-:W-:-:S15]  /*49fe0*/  HMMA.1688.F32.TF32 R48, R52, R14, R148 ;  /* 0x0000000e3430723c */ /* 0x000fde0000081094 */
[----:B------:R-:W-:-:S04]  /*49ff0*/  NOP ;  /* 0x0000000000007918 */ /* 0x000fc80000000000 */
[----:B------:R-:W-:Y:S04]  /*4a000*/  STL.64 [R1+0x40], R48 ;  /* 0x0000403001007387 */ /* 0x000fe80000100a00 */
[----:B------:R1:W-:Y:S02]  /*4a010*/  STL.64 [R1+0x48], R50 ;  /* 0x0000483201007387 */ /* 0x0003e40000100a00 */
[C---:B-1----:R-:W-:Y:S02]  /*4a020*/  HMMA.1688.F32.TF32 R48, R52.reuse, R22, R140 ;  /* 0x000000163430723c */ /* 0x042fe4000008108c */
[----:B------:R-:W-:Y:S04]  /*4a030*/  STL [R1+0x2188], R233 ;  /* 0x002188e901007387 */ /* 0x000fe80000100800 */
[----:B------:R-:W-:Y:S02]  /*4a040*/  STL [R1+0x2184], R234 ;  /* 0x002184ea01007387 */ /* 0x000fe40000100800 */
[C---:B------:R-:W-:Y:S02]  /*4a050*/  HMMA.1688.F32.TF32 R136, R52.reuse, R26, R136 ;  /* 0x0000001a3488723c */ /* 0x040fe40000081088 */
[----:B------:R-:W-:Y:S06]  /*4a060*/  STL [R1+0x2180], R235 ;  /* 0x002180eb01007387 */ /* 0x000fec0000100800 */
[C---:B------:R-:W-:Y:S03]  /*4a070*/  HMMA.1688.F32.TF32 R132, R52.reuse, R30, R132 ;  /* 0x0000001e3484723c */ /* 0x040fe60000081084 */
[----:B------:R-:W-:Y:S04]  /*4a080*/  STL.64 [R1+0x220], R48 ;  /* 0x0002203001007387 */ /* 0x000fe80000100a00 */
[----:B------:R1:W-:Y:S02]  /*4a090*/  STL.64 [R1+0x228], R50 ;  /* 0x0002283201007387 */ /* 0x0003e40000100a00 */
[C---:B-1----:R-:W-:Y:S01]  /*4a0a0*/  HMMA.1688.F32.TF32 R48, R52.reuse, R34, R128 ;  /* 0x000000223430723c */ /* 0x042fe20000081080 */
[----:B------:R-:W-:Y:S01]  /*4a0b0*/  IMAD.MOV.U32 R2, RZ, RZ, R98 ;  /* 0x000000ffff027224 */ /* 0x000fe200078e0062 */
[----:B------:R-:W-:Y:S01]  /*4a0c0*/  MOV R0, R99 ;  /* 0x0000006300007202 */ /* 0x000fe20000000f00 */
[----:B------:R-:W-:Y:S01]  /*4a0d0*/  IMAD.MOV.U32 R99, RZ, RZ, R240 ;  /* 0x000000ffff637224 */ /* 0x000fe200078e00f0 */
[----:B------:R-:W-:Y:S01]  /*4a0e0*/  MOV R98, R242 ;  /* 0x000000f200627202 */ /* 0x000fe20000000f00 */
[----:B------:R-:W-:Y:S03]  /*4a0f0*/  STL.64 [R1+0x210], R136 ;  /* 0x0002108801007387 */ /* 0x000fe60000100a00 */
[C---:B------:R-:W-:Y:S01]  /*4a100*/  HMMA.1688.F32.TF32 R124, R52.reuse, R38, R124 ;  /* 0x00000026347c723c */ /* 0x040fe2000008107c */
[----:B------:R-:W-:Y:S04]  /*4a110*/  STL.64 [R1+0x218], R138 ;  /* 0x0002188a01007387 */ /* 0x000fe80000100a00 */
[----:B------:R-:W-:Y:S03]  /*4a120*/  STL.64 [R1+0x200], R132 ;  /* 0x0002008401007387 */ /* 0x000fe60000100a00 */
[C---:B------:R-:W-:Y:S01]  /*4a130*/  HMMA.1688.F32.TF32 R100, R52.reuse, R42, R100 ;  /* 0x0000002a3464723c */ /* 0x040fe20000081064 */
[----:B------:R-:W-:Y:S04]  /*4a140*/  STL.64 [R1+0x208], R134 ;  /* 0x0002088601007387 */ /* 0x000fe80000100a00 */
[----:B------:R-:W-:Y:S04]  /*4a150*/  STL.64 [R1+0x1f0], R48 ;  /* 0x0001f03001007387 */ /* 0x000fe80000100a00 */
[----:B------:R1:W-:Y:S02]  /*4a160*/  STL.64 [R1+0x1f8], R50 ;  /* 0x0001f83201007387 */ /* 0x0003e40000100a00 */
[----:B-1----:R-:W-:Y:S02]  /*4a170*/  HMMA.1688.F32.TF32 R48, R52, R46, R96 ;  /* 0x0000002e3430723c */ /* 0x002fe40000081060 */
[----:B------:R-:W-:Y:S04]  /*4a180*/  STL.64 [R1+0x1e0], R124 ;  /* 0x0001e07c01007387 */ /* 0x000fe80000100a00 */
[----:B------:R-:W-:Y:S04]  /*4a190*/  STL.64 [R1+0x1e8], R126 ;  /* 0x0001e87e01007387 */ /* 0x000fe80000100a00 */
[----:B------:R-:W-:Y:S04]  /*4a1a0*/  STL.64 [R1+0x1d0], R100 ;  /* 0x0001d06401007387 */ /* 0x000fe80000100a00 */
[----:B------:R-:W-:Y:S01]  /*4a1b0*/  STL.64 [R1+0x1d8], R102 ;  /* 0x0001d86601007387 */ /* 0x000fe20000100a00 */
[----:B------:R-:W-:Y:S01]  /*4a1c0*/  MOV R136, R13 ;  /* 0x0000000d00887202 */ /* 0x000fe20000000f00 */
[----:B------:R-:W-:-:S02]  /*4a1d0*/  IMAD.MOV.U32 R137, RZ, RZ, R12 ;  /* 0x000000ffff897224 */ /* 0x000fc400078e000c */
[----:B------:R-:W-:Y:S01]  /*4a1e0*/  IMAD.MOV.U32 R140, RZ, RZ, R24 ;  /* 0x000000ffff8c7224 */ /* 0x000fe200078e0018 */
[----:B------:R-:W-:Y:S01]  /*4a1f0*/  MOV R144, R17 ;  /* 0x0000001100907202 */ /* 0x000fe20000000f00 */
[----:B------:R-:W-:Y:S01]  /*4a200*/  IMAD.MOV.U32 R232, RZ, RZ, R50 ;  /* 0x000000ffffe87224 */ /* 0x000fe200078e0032 */
[----:B------:R1:W-:Y:S01]  /*4a210*/  STL.64 [R1+0x1c0], R48 ;  /* 0x0001c03001007387 */ /* 0x0003e20000100a00 */
[----:B------:R-:W-:Y:S01]  /*4a220*/  MOV R233, R51 ;  /* 0x0000003300e97202 */ /* 0x000fe20000000f00 */
[----:B------:R-:W-:Y:S02]  /*4a230*/  IMAD.MOV.U32 R141, RZ, RZ, R25 ;  /* 0x000000ffff8d7224 */ /* 0x000fe400078e0019 */
[----:B------:R-:W-:Y:S01]  /*4a240*/  IMAD.MOV.U32 R145, RZ, RZ, R20 ;  /* 0x000000ffff917224 */ /* 0x000fe200078e0014 */
[----:B------:R-:W-:Y:S01]  /*4a250*/  LDS R124, [R9+UR7+0x46880] ;  /* 0x04688007097c7984 */ /* 0x000fe20008000800 */
[----:B------:R-:W-:Y:S02]  /*4a260*/  IMAD.MOV.U32 R148, RZ, RZ, R21 ;  /* 0x000000ffff947224 */ /* 0x000fe400078e0015 */
[----:B------:R-:W-:Y:S01]  /*4a270*/  IMAD.MOV.U32 R149, RZ, RZ, R8 ;  /* 0x000000ffff957224 */ /* 0x000fe200078e0008 */
[----:B------:R-:W-:Y:S01]  /*4a280*/  LDS R126, [R9+UR7+0x46c80] ;  /* 0x046c8007097e7984 */ /* 0x000fe20008000800 */
[C---:B-1----:R-:W-:Y:S01]  /*4a290*/  HMMA.1688.F32.TF32 R48, R52.reuse, R74, R92 ;  /* 0x0000004a3430723c */ /* 0x042fe2000008105c */
[----:B------:R-:W-:Y:S01]  /*4a2a0*/  IMAD.MOV.U32 R100, RZ, RZ, R252 ;  /* 0x000000ffff647224 */ /* 0x000fe200078e00fc */
[----:B------:R-:W-:Y:S01]  /*4a2b0*/  MOV R101, R16 ;  /* 0x0000001000657202 */ /* 0x000fe20000000f00 */
[----:B------:R-:W-:Y:S04]  /*4a2c0*/  LDS R125, [R5+UR7+0x46880] ;  /* 0x04688007057d7984 */ /* 0x000fe80008000800 */
[----:B------:R-:W1:Y:S01]  /*4a2d0*/  LDS R127, [R5+UR7+0x46c80] ;  /* 0x046c8007057f7984 */ /* 0x000e620008000800 */
[C---:B------:R-:W-:Y:S03]  /*4a2e0*/  HMMA.1688.F32.TF32 R104, R52.reuse, R6, R104 ;  /* 0x000000063468723c */ /* 0x040fe60000081068 */
[----:B------:R-:W-:Y:S04]  /*4a2f0*/  LDS R92, [R9+UR7+0x47080] ;  /* 0x04708007095c7984 */ /* 0x000fe80008000800 */
[----:B------:R-:W-:Y:S04]  /*4a300*/  LDS R94, [R9+UR7+0x47480] ;  /* 0x04748007095e7984 */ /* 0x000fe80008000800 */
[----:B------:R-:W-:Y:S01]  /*4a310*/  IMAD.MOV.U32 R234, RZ, RZ, R48 ;  /* 0x000000ffffea7224 */ /* 0x000fe200078e0030 */
[----:B------:R2:W-:Y:S01]  /*4a320*/  STL.64 [R1+0x68], R50 ;  /* 0x0000683201007387 */ /* 0x0005e20000100a00 */
[----:B------:R-:W-:Y:S01]  /*4a330*/  IMAD.MOV.U32 R235, RZ, RZ, R49 ;  /* 0x000000ffffeb7224 */ /* 0x000fe200078e0031 */
[C---:B------:R-:W-:Y:S02]  /*4a340*/  HMMA.1688.F32.TF32 R108, R52.reuse, R10, R108 ;  /* 0x0000000a346c723c */ /* 0x040fe4000008106c */
[----:B------:R-:W-:Y:S04]  /*4a350*/  LDS R93, [R5+UR7+0x47080] ;  /* 0x04708007055d7984 */ /* 0x000fe80008000800 */
[----:B------:R-:W-:Y:S02]  /*4a360*/  LDS R95, [R5+UR7+0x47480] ;  /* 0x04748007055f7984 */ /* 0x000fe40008000800 */
[C---:B--2---:R-:W-:Y:S08]  /*4a370*/  HMMA.1688.F32.TF32 R48, R52.reuse, R78, R68 ;  /* 0x0000004e3430723c */ /* 0x044ff00000081044 */
[C---:B------:R-:W-:Y:S08]  /*4a380*/  HMMA.1688.F32.TF32 R68, R52.reuse, R82, R60 ;  /* 0x000000523444723c */ /* 0x040ff0000008103c */
[----:B------:R-:W-:Y:S03]  /*4a390*/  HMMA.1688.F32.TF32 R60, R52, R86, R224 ;  /* 0x00000056343c723c */ /* 0x000fe600000810e0 */
[----:B------:R-:W-:Y:S01]  /*4a3a0*/  STL [R1+0x84], R49 ;  /* 0x0000843101007387 */ /* 0x000fe20000100800 */
[----:B------:R-:W-:Y:S01]  /*4a3b0*/  MOV R240, R48 ;  /* 0x0000003000f07202 */ /* 0x000fe20000000f00 */
[----:B------:R-:W-:-:S02]  /*4a3c0*/  IMAD.MOV.U32 R242, RZ, RZ, R50 ;  /* 0x000000fffff27224 */ /* 0x000fc400078e0032 */
[----:B------:R2:W-:Y:S02]  /*4a3d0*/  STL [R1+0x8c], R51 ;  /* 0x00008c3301007387 */ /* 0x0005e40000100800 */
[----:B--2---:R-:W-:Y:S02]  /*4a3e0*/  HMMA.1688.F32.TF32 R48, R52, R90, R228 ;  /* 0x0000005a3430723c */ /* 0x004fe400000810e4 */
[----:B------:R-:W-:Y:S04]  /*4a3f0*/  STL [R1+0x217c], R242 ;  /* 0x00217cf201007387 */ /* 0x000fe80000100800 */
[----:B------:R-:W-:Y:S04]  /*4a400*/  STL.64 [R1+0xa0], R68 ;  /* 0x0000a04401007387 */ /* 0x000fe80000100a00 */
[----:B------:R-:W-:Y:S04]  /*4a410*/  STL.64 [R1+0xa8], R70 ;  /* 0x0000a84601007387 */ /* 0x000fe80000100a00 */
[----:B------:R-:W-:Y:S04]  /*4a420*/  STL.64 [R1+0xc0], R60 ;  /* 0x0000c03c01007387 */ /* 0x000fe80000100a00 */
[----:B------:R-:W-:Y:S04]  /*4a430*/  STL.64 [R1+0xc8], R62 ;  /* 0x0000c83e01007387 */ /* 0x000fe80000100a00 */
[----:B------:R-:W-:Y:S04]  /*4a440*/  STL.64 [R1+0xb0], R48 ;  /* 0x0000b03001007387 */ /* 0x000fe80000100a00 */
[----:B------:R-:W-:Y:S04]  /*4a450*/  STL.64 [R1+0xb8], R50 ;  /* 0x0000b83201007387 */ /* 0x000fe80000100a00 */
[----:B------:R-:W2:Y:S04]  /*4a460*/  LDL.LU R13, [R1+0x21cc] ;  /* 0x0021cc00010d7983 */ /* 0x000ea80000300800 */
        /* <DEDUP_REMOVED lines=14> */
[----:B------:R-:W-:Y:S04]  /*4a550*/  LDS R54, [R9+UR7+0x47400] ;  /* 0x0474000709367984 */ /* 0x000fe80008000800 */
[----:B------:R-:W-:Y:S04]  /*4a560*/  LDS R53, [R5+UR7+0x47000] ;  /* 0x0470000705357984 */ /* 0x000fe80008000800 */
[----:B------:R1:W-:Y:S04]  /*4a570*/  LDS R55, [R5+UR7+0x47400] ;  /* 0x0474000705377984 */ /* 0x0003e80008000800 */
[----:B------:R-:W-:Y:S04]  /*4a580*/  LDS R48, [R241+UR7+0x47080] ;  /* 0x04708007f1307984 */ /* 0x000fe80008000800 */
[----:B------:R-:W-:Y:S04]  /*4a590*/  LDS R50, [R241+UR7+0x47480] ;  /* 0x04748007f1327984 */ /* 0x000fe80008000800 */
[----:B------:R-:W-:Y:S04]  /*4a5a0*/  LDS R49, [R243+UR7+0x47080] ;  /* 0x04708007f3317984 */ /* 0x000fe80008000800 */
[----:B------:R-:W-:Y:S01]  /*4a5b0*/  LDS R51, [R243+UR7+0x47480] ;  /* 0x04748007f3337984 */ /* 0x000fe20008000800 */
[----:B--2---:R-:W-:Y:S01]  /*4a5c0*/  MOV R153, R13 ;  /* 0x0000000d00997202 */ /* 0x004fe20000000f00 */
[----:B---3--:R-:W-:-:S02]  /*4a5d0*/  IMAD.MOV.U32 R152, RZ, RZ, R12 ;  /* 0x000000ffff987224 */ /* 0x008fc400078e000c */
[----:B------:R-:W2:Y:S04]  /*4a5e0*/  LDL.LU R12, [R1+0x21a4] ;  /* 0x0021a400010c7983 */ /* 0x000ea80000300800 */
[----:B------:R-:W3:Y:S01]  /*4a5f0*/  LDL.LU R13, [R1+0x21a0] ;  /* 0x0021a000010d7983 */ /* 0x000ee20000300800 */
[----:B----4-:R-:W-:Y:S01]  /*4a600*/  IMAD.MOV.U32 R165, RZ, RZ, R252 ;  /* 0x000000ffffa57224 */ /* 0x010fe200078e00fc */
[----:B------:R-:W-:Y:S02]  /*4a610*/  MOV R164, R16 ;  /* 0x0000001000a47202 */ /* 0x000fe40000000f00 */
[----:B------:R-:W4:Y:S04]  /*4a620*/  LDL.LU R16, [R1+0x219c] ;  /* 0x00219c0001107983 */ /* 0x000f280000300800 */
[----:B------:R-:W2:Y:S04]  /*4a630*/  LDL.LU R252, [R1+0x2198] ;  /* 0x0021980001fc7983 */ /* 0x000ea80000300800 */
[----:B------:R-:W3:Y:S04]  /*4a640*/  LDL.LU R168, [R1+0x160] ;  /* 0x0001600001a87983 */ /* 0x000ee80000300800 */
[----:B------:R-:W1:Y:S04]  /*4a650*/  LDL.LU R96, [R1+0x180] ;  /* 0x0001800001607983 */ /* 0x000e680000300800 */
[----:B------:R-:W1:Y:S04]  /*4a660*/  LDL.LU R97, [R1+0x184] ;  /* 0x0001840001617983 */ /* 0x000e680000300800 */
[----:B------:R-:W1:Y:S01]  /*4a670*/  LDL.LU R98, [R1+0x188] ;  /* 0x0001880001627983 */ /* 0x000e620000300800 */
[----:B--2---:R-:W-:-:S03]  /*4a680*/  IMAD.MOV.U32 R99, RZ, RZ, R252 ;  /* 0x000000ffff637224 */ /* 0x004fc600078e00fc */
[----:B------:R-:W2:Y:S04]  /*4a690*/  LDL.LU R252, [R1+0x2194] ;  /* 0x0021940001fc7983 */ /* 0x000ea80000300800 */
[----:B------:R-:W3:Y:S04]  /*4a6a0*/  LDL.LU R188, [R1+0x190] ;  /* 0x0001900001bc7983 */ /* 0x000ee80000300800 */
[----:B------:R-:W3:Y:S04]  /*4a6b0*/  LDL.LU R189, [R1+0x194] ;  /* 0x0001940001bd7983 */ /* 0x000ee80000300800 */
[----:B------:R-:W3:Y:S04]  /*4a6c0*/  LDL.LU R190, [R1+0x198] ;  /* 0x0001980001be7983 */ /* 0x000ee80000300800 */
[----:B------:R-:W3:Y:S04]  /*4a6d0*/  LDL.LU R191, [R1+0x19c] ;  /* 0x00019c0001bf7983 */ /* 0x000ee80000300800 */
[----:B------:R-:W4:Y:S04]  /*4a6e0*/  LDL.LU R224, [R1+0x1a0] ;  /* 0x0001a00001e07983 */ /* 0x000f280000300800 */
[----:B------:R-:W4:Y:S04]  /*4a6f0*/  LDL.LU R225, [R1+0x1a4] ;  /* 0x0001a40001e17983 */ /* 0x000f280000300800 */
[----:B------:R-:W4:Y:S01]  /*4a700*/  LDL.LU R226, [R1+0x1a8] ;  /* 0x0001a80001e27983 */ /* 0x000f220000300800 */
[----:B--2---:R-:W-:-:S03]  /*4a710*/  IMAD.MOV.U32 R227, RZ, RZ, R252 ;  /* 0x000000ffffe37224 */ /* 0x004fc600078e00fc */
[----:B------:R-:W2:Y:S01]  /*4a720*/  LDL.LU R252, [R1+0x2190] ;  /* 0x0021900001fc7983 */ /* 0x000ea20000300800 */
[----:B------:R-:W-:Y:S01]  /*4a730*/  IMAD.MOV.U32 R128, RZ, RZ, R4 ;  /* 0x000000ffff807224 */ /* 0x000fe200078e0004 */
[----:B------:R-:W-:Y:S01]  /*4a740*/  MOV R133, R58 ;  /* 0x0000003a00857202 */ /* 0x000fe20000000f00 */
[----:B------:R-:W-:Y:S02]  /*4a750*/  IMAD.MOV.U32 R132, RZ, RZ, R59 ;  /* 0x000000ffff847224 */ /* 0x000fe400078e003b */
[----:B------:R-:W-:Y:S02]  /*4a760*/  IMAD.MOV.U32 R134, RZ, RZ, R57 ;  /* 0x000000ffff867224 */ /* 0x000fe400078e0039 */
[----:B------:R-:W-:Y:S01]  /*4a770*/  IMAD.MOV.U32 R135, RZ, RZ, R56 ;  /* 0x000000ffff877224 */ /* 0x000fe200078e0038 */
[----:B-1----:R-:W-:Y:S01]  /*4a780*/  HMMA.1688.F32.TF32 R96, R124, R14, R96 ;  /* 0x0000000e7c60723c */ /* 0x002fe20000081060 */
[----:B------:R-:W-:Y:S02]  /*4a790*/  IMAD.MOV.U32 R102, RZ, RZ, R41 ;  /* 0x000000ffff667224 */ /* 0x000fe400078e0029 */
[----:B------:R-:W-:-:S02]  /*4a7a0*/  IMAD.MOV.U32 R103, RZ, RZ, R40 ;  /* 0x000000ffff677224 */ /* 0x000fc400078e0028 */
[----:B---3--:R-:W-:Y:S02]  /*4a7b0*/  IMAD.MOV.U32 R173, RZ, RZ, R13 ;  /* 0x000000ffffad7224 */ /* 0x008fe400078e000d */
[----:B------:R-:W-:Y:S01]  /*4a7c0*/  IMAD.MOV.U32 R174, RZ, RZ, R12 ;  /* 0x000000ffffae7224 */ /* 0x000fe200078e000c */
[C---:B----4-:R-:W-:Y:S08]  /*4a7d0*/  HMMA.1688.F32.TF32 R4, R124.reuse, R6, R224 ;  /* 0x000000067c04723c */ /* 0x050ff000000810e0 */
[----:B------:R-:W-:Y:S01]  /*4a7e0*/  HMMA.1688.F32.TF32 R100, R124, R42, R100 ;  /* 0x0000002a7c64723c */ /* 0x000fe20000081064 */
[----:B------:R-:W-:Y:S01]  /*4a7f0*/  STL [R1+0x20b0], R241 ;  /* 0x0020b0f101007387 */ /* 0x000fe20000100800 */
[----:B------:R-:W-:Y:S01]  /*4a800*/  IMAD.MOV.U32 R129, RZ, RZ, R3 ;  /* 0x000000ffff817224 */ /* 0x000fe200078e0003 */
[----:B------:R-:W-:Y:S01]  /*4a810*/  MOV R130, R2 ;  /* 0x0000000200827202 */ /* 0x000fe20000000f00 */
[----:B------:R-:W-:Y:S01]  /*4a820*/  IMAD.MOV.U32 R131, RZ, RZ, R0 ;  /* 0x000000ffff837224 */ /* 0x000fe200078e0000 */
[----:B------:R-:W-:-:S03]  /*4a830*/  MOV R175, R8 ;  /* 0x0000000800af7202 */ /* 0x000fc60000000f00 */
[----:B------:R-:W-:Y:S01]  /*4a840*/  HMMA.1688.F32.TF32 R8, R124, R10, R188 ;  /* 0x0000000a7c08723c */ /* 0x000fe200000810bc */
[----:B------:R-:W-:Y:S01]  /*4a850*/  MOV R142, R45 ;  /* 0x0000002d008e7202 */ /* 0x000fe20000000f00 */
[----:B------:R-:W-:Y:S01]  /*4a860*/  IMAD.MOV.U32 R143, RZ, RZ, R44 ;  /* 0x000000ffff8f7224 */ /* 0x000fe200078e002c */
[----:B------:R-:W-:Y:S01]  /*4a870*/  MOV R147, R36 ;  /* 0x0000002400937202 */ /* 0x000fe20000000f00 */
[----:B------:R-:W-:-:S05]  /*4a880*/  IMAD.MOV.U32 R146, RZ, RZ, R37 ;  /* 0x000000ffff927224 */ /* 0x000fca00078e0025 */
[C---:B------:R-:W-:Y:S08]  /*4a890*/  HMMA.1688.F32.TF32 R44, R124.reuse, R46, R140 ;  /* 0x0000002e7c2c723c */ /* 0x040ff0000008108c */
[----:B------:R-:W-:Y:S01]  /*4a8a0*/  HMMA.1688.F32.TF32 R36, R124, R38, R144 ;  /* 0x000000267c24723c */ /* 0x000fe20000081090 */
[----:B------:R-:W-:Y:S01]  /*4a8b0*/  MOV R150, R33 ;  /* 0x0000002100967202 */ /* 0x000fe20000000f00 */
[----:B------:R-:W-:-:S07]  /*4a8c0*/  IMAD.MOV.U32 R151, RZ, RZ, R32 ;  /* 0x000000ffff977224 */ /* 0x000fce00078e0020 */
[----:B------:R-:W-:Y:S01]  /*4a8d0*/  HMMA.1688.F32.TF32 R32, R124, R34, R148 ;  /* 0x000000227c20723c */ /* 0x000fe20000081094 */
[----:B------:R-:W-:Y:S02]  /*4a8e0*/  IMAD.MOV.U32 R154, RZ, RZ, R29 ;  /* 0x000000ffff9a7224 */ /* 0x000fe400078e001d */
[----:B------:R-:W-:-:S07]  /*4a8f0*/  IMAD.MOV.U32 R155, RZ, RZ, R28 ;  /* 0x000000ffff9b7224 */ /* 0x000fce00078e001c */
[----:B------:R-:W-:Y:S01]  /*4a900*/  HMMA.1688.F32.TF32 R28, R124, R30, R152 ;  /* 0x0000001e7c1c723c */ /* 0x000fe20000081098 */
[----:B------:R-:W-:Y:S01]  /*4a910*/  IMAD.MOV.U32 R138, RZ, RZ, R73 ;  /* 0x000000ffff8a7224 */ /* 0x000fe200078e0049 */
[----:B------:R-:W-:Y:S01]  /*4a920*/  MOV R139, R72 ;  /* 0x00000048008b7202 */ /* 0x000fe20000000f00 */
[----:B------:R-:W-:-:S05]  /*4a930*/  IMAD.MOV.U32 R166, RZ, RZ, R25 ;  /* 0x000000ffffa67224 */ /* 0x000fca00078e0019 */
[----:B------:R-:W-:Y:S01]  /*4a940*/  HMMA.1688.F32.TF32 R84, R124, R86, R244 ;  /* 0x000000567c54723c */ /* 0x000fe200000810f4 */
[----:B------:R-:W-:Y:S01]  /*4a950*/  MOV R167, R24 ;  /* 0x0000001800a77202 */ /* 0x000fe20000000f00 */
[----:B------:R-:W-:Y:S01]  /*4a960*/  IMAD.MOV.U32 R169, RZ, RZ, R21 ;  /* 0x000000ffffa97224 */ /* 0x000fe200078e0015 */
[----:B------:R-:W-:Y:S01]  /*4a970*/  MOV R171, R17 ;  /* 0x0000001100ab7202 */ /* 0x000fe20000000f00 */
[----:B------:R-:W-:Y:S01]  /*4a980*/  IMAD.MOV.U32 R170, RZ, RZ, R20 ;  /* 0x000000ffffaa7224 */ /* 0x000fe200078e0014 */
[----:B------:R-:W-:-:S03]  /*4a990*/  MOV R172, R16 ;  /* 0x0000001000ac7202 */ /* 0x000fc60000000f00 */
[C---:B------:R-:W-:Y:S08]  /*4a9a0*/  HMMA.1688.F32.TF32 R72, R124.reuse, R74, R136 ;  /* 0x0000004a7c48723c */ /* 0x040ff00000081088 */
[C---:B------:R-:W-:Y:S08]  /*4a9b0*/  HMMA.1688.F32.TF32 R16, R124.reuse, R18, R172 ;  /* 0x000000127c10723c */ /* 0x040ff000000810ac */
[C---:B------:R-:W-:Y:S08]  /*4a9c0*/  HMMA.1688.F32.TF32 R20, R124.reuse, R22, R168 ;  /* 0x000000167c14723c */ /* 0x040ff000000810a8 */
[C---:B------:R-:W-:Y:S01]  /*4a9d0*/  HMMA.1688.F32.TF32 R24, R124.reuse, R26, R164 ;  /* 0x0000001a7c18723c */ /* 0x040fe200000810a4 */
[----:B--2---:R-:W1:Y:S04]  /*4a9e0*/  LDSM.16.M88.4 R60, [R252+UR10+0x180] ;  /* 0x0001800afc3c783b */ /* 0x004e680008000200 */
[----:B------:R-:W2:Y:S04]  /*4a9f0*/  LDSM.16.M88.4 R56, [R252+UR10+0x2180] ;  /* 0x0021800afc38783b */ /* 0x000ea80008000200 */
[----:B------:R-:W-:Y:S04]  /*4aa00*/  LDSM.16.M88.4 R140, [R252+UR10+0x6180] ;  /* 0x0061800afc8c783b */ /* 0x000fe80008000200 */
[----:B------:R-:W-:Y:S04]  /*4aa10*/  LDSM.16.M88.4 R144, [R252+UR10+0x8180] ;  /* 0x0081800afc90783b */ /* 0x000fe80008000200 */
[----:B------:R-:W-:Y:S04]  /*4aa20*/  LDSM.16.M88.4 R148, [R252+UR10+0xa180] ;  /* 0x00a1800afc94783b */ /* 0x000fe80008000200 */
[----:B------:R-:W-:Y:S01]  /*4aa30*/  LDSM.16.M88.4 R152, [R252+UR10+0xc180] ;  /* 0x00c1800afc98783b */ /* 0x000fe20008000200 */
[C---:B------:R-:W-:Y:S03]  /*4aa40*/  HMMA.1688.F32.TF32 R76, R124.reuse, R78, R132 ;  /* 0x0000004e7c4c723c */ /* 0x040fe60000081084 */
[----:B------:R-:W-:Y:S04]  /*4aa50*/  LDSM.16.M88.4 R164, [R252+UR10+0x12180] ;  /* 0x0121800afca4783b */ /* 0x000fe80008000200 */
[----:B------:R-:W-:Y:S01]  /*4aa60*/  LDSM.16.M88.4 R168, [R252+UR10+0x14180] ;  /* 0x0141800afca8783b */ /* 0x000fe20008000200 */
[----:B------:R-:W-:Y:S03]  /*4aa70*/  HMMA.1688.F32.TF32 R80, R124, R82, R248 ;  /* 0x000000527c50723c */ /* 0x000fe600000810f8 */
[----:B------:R-:W-:Y:S04]  /*4aa80*/  LDSM.16.M88.4 R172, [R252+UR10+0x16180] ;  /* 0x0161800afcac783b */ /* 0x000fe80008000200 */
[----:B------:R-:W-:Y:S01]  /*4aa90*/  LDSM.16.M88.4 R188, [R252+UR10+0x1e180] ;  /* 0x01e1800afcbc783b */ /* 0x000fe20008000200 */
[-C--:B-1----:R-:W-:Y:S08]  /*4aaa0*/  HMMA.1688.F32.TF32 R12, R68, R60.reuse, R220 ;  /* 0x0000003c440c723c */ /* 0x082ff000000810dc */
[-C--:B------:R-:W-:Y:S01]  /*4aab0*/  HMMA.1688.F32.TF32 R40, R52, R60.reuse, R156 ;  /* 0x0000003c3428723c */ /* 0x080fe2000008109c */
[----:B------:R-:W-:Y:S07]  /*4aac0*/  LDSM.16.M88.4 R156, [R252+UR10+0xe180] ;  /* 0x00e1800afc9c783b */ /* 0x000fee0008000200 */
[-C--:B------:R-:W-:Y:S03]  /*4aad0*/  HMMA.1688.F32.TF32 R4, R92, R60.reuse, R4 ;  /* 0x0000003c5c04723c */ /* 0x080fe60000081004 */
[----:B------:R-:W-:Y:S04]  /*4aae0*/  STL.64 [R1+0x120], R12 ;  /* 0x0001200c01007387 */ /* 0x000fe80000100a00 */
[----:B------:R1:W-:Y:S04]  /*4aaf0*/  STL.64 [R1+0x128], R14 ;  /* 0x0001280e01007387 */ /* 0x0003e80000100a00 */
[----:B------:R-:W-:Y:S01]  /*4ab00*/  STL.64 [R1+0xf0], R40 ;  /* 0x0000f02801007387 */ /* 0x000fe20000100a00 */
[----:B-1----:R-:W-:Y:S03]  /*4ab10*/  HMMA.1688.F32.TF32 R12, R48, R60, R104 ;  /* 0x0000003c300c723c */ /* 0x002fe60000081068 */
[----:B------:R-:W-:Y:S04]  /*4ab20*/  STL.64 [R1+0xf8], R42 ;  /* 0x0000f82a01007387 */ /* 0x000fe80000100a00 */
[----:B------:R-:W-:Y:S04]  /*4ab30*/  STL.64 [R1+0x100], R4 ;  /* 0x0001000401007387 */ /* 0x000fe80000100a00 */
[----:B------:R2:W-:Y:S04]  /*4ab40*/  STL.64 [R1+0x108], R6 ;  /* 0x0001080601007387 */ /* 0x0005e80000100a00 */
[----:B------:R-:W1:Y:S01]  /*4ab50*/  LDSM.16.M88.4 R40, [R252+UR10+0x4180] ;  /* 0x0041800afc28783b */ /* 0x000e620008000200 */
[----:B--2---:R-:W-:Y:S03]  /*4ab60*/  HMMA.1688.F32.TF32 R4, R68, R56, R128 ;  /* 0x000000384404723c */ /* 0x004fe60000081080 */
[----:B------:R-:W-:Y:S01]  /*4ab70*/  IMAD.MOV.U32 R60, RZ, RZ, R15 ;  /* 0x000000ffff3c7224 */ /* 0x000fe200078e000f */
[----:B------:R-:W-:Y:S01]  /*4ab80*/  MOV R243, R13 ;  /* 0x0000000d00f37202 */ /* 0x000fe20000000f00 */
[----:B------:R-:W-:-:S02]  /*4ab90*/  IMAD.MOV.U32 R61, RZ, RZ, R14 ;  /* 0x000000ffff3d7224 */ /* 0x000fc400078e000e */
[----:B------:R-:W-:Y:S01]  /*4aba0*/  IMAD.MOV.U32 R2, RZ, RZ, R12 ;  /* 0x000000ffff027224 */ /* 0x000fe200078e000c */
[----:B------:R-:W-:Y:S04]  /*4abb0*/  STL [R1+0x20bc], R60 ;  /* 0x0020bc3c01007387 */ /* 0x000fe80000100800 */
[----:B------:R-:W-:Y:S04]  /*4abc0*/  STL [R1+0x20b8], R61 ;  /* 0x0020b83d01007387 */ /* 0x000fe80000100800 */
[----:B------:R-:W-:Y:S04]  /*4abd0*/  STL [R1+0x20b4], R243 ;  /* 0x0020b4f301007387 */ /* 0x000fe80000100800 */
[----:B------:R-:W-:Y:S01]  /*4abe0*/  STL [R1+0x20ac], R2 ;  /* 0x0020ac0201007387 */ /* 0x000fe20000100800 */
[----:B------:R-:W-:-:S03]  /*4abf0*/  MOV R241, R7 ;  /* 0x0000000700f17202 */ /* 0x000fc60000000f00 */
[----:B------:R-:W-:Y:S04]  /*4ac00*/  STL.64 [R1+0x110], R4 ;  /* 0x0001100401007387 */ /* 0x000fe80000100a00 */
[----:B------:R2:W-:Y:S02]  /*4ac10*/  STL [R1+0x118], R6 ;  /* 0x0001180601007387 */ /* 0x0005e40000100800 */
[-C--:B--2---:R-:W-:Y:S02]  /*4ac20*/  HMMA.1688.F32.TF32 R4, R92, R56.reuse, R8 ;  /* 0x000000385c04723c */ /* 0x084fe40000081008 */
[----:B------:R2:W-:Y:S04]  /*4ac30*/  STL [R1+0x20c0], R241 ;  /* 0x0020c0f101007387 */ /* 0x0005e80000100800 */
[----:B------:R-:W-:Y:S02]  /*4ac40*/  LDSM.16.M88.4 R8, [R252+UR10+0x1a180] ;  /* 0x01a1800afc08783b */ /* 0x000fe40008000200 */
[----:B------:R-:W-:Y:S02]  /*4ac50*/  HMMA.1688.F32.TF32 R12, R52, R56, R160 ;  /* 0x00000038340c723c */ /* 0x000fe400000810a0 */
[----:B------:R-:W3:Y:S09]  /*4ac60*/  LDSM.16.M88.4 R160, [R252+UR10+0x10180] ;  /* 0x0101800afca0783b */ /* 0x000ef20008000200 */
[----:B--2---:R-:W-:Y:S01]  /*4ac70*/  IMAD.MOV.U32 R241, RZ, RZ, R4 ;  /* 0x000000fffff17224 */ /* 0x004fe200078e0004 */
[----:B------:R-:W-:Y:S01]  /*4ac80*/  MOV R61, R6 ;  /* 0x00000006003d7202 */ /* 0x000fe20000000f00 */
[----:B------:R-:W-:-:S02]  /*4ac90*/  IMAD.MOV.U32 R60, RZ, RZ, R5 ;  /* 0x000000ffff3c7224 */ /* 0x000fc400078e0005 */
[----:B------:R-:W-:Y:S02]  /*4aca0*/  IMAD.MOV.U32 R243, RZ, RZ, R7 ;  /* 0x000000fffff37224 */ /* 0x000fe400078e0007 */
[----:B------:R-:W-:Y:S08]  /*4acb0*/  HMMA.1688.F32.TF32 R4, R48, R56, R108 ;  /* 0x000000383004723c */ /* 0x000ff0000008106c */
[----:B-1----:R-:W-:Y:S01]  /*4acc0*/  HMMA.1688.F32.TF32 R104, R52, R40, R120 ;  /* 0x000000283468723c */ /* 0x002fe20000081078 */
[----:B------:R-:W-:Y:S04]  /*4acd0*/  STL.64 [R1+0xd0], R12 ;  /* 0x0000d00c01007387 */ /* 0x000fe80000100a00 */
[----:B------:R-:W-:Y:S04]  /*4ace0*/  STL.64 [R1+0xd8], R14 ;  /* 0x0000d80e01007387 */ /* 0x000fe80000100a00 */
[----:B------:R-:W-:Y:S02]  /*4acf0*/  STL [R1+0x216c], R243 ;  /* 0x00216cf301007387 */ /* 0x000fe40000100800 */
[----:B------:R-:W-:Y:S01]  /*4ad00*/  MOV R0, R5 ;  /* 0x0000000500007202 */ /* 0x000fe20000000f00 */
[----:B------:R-:W-:Y:S01]  /*4ad10*/  IMAD.MOV.U32 R3, RZ, RZ, R4 ;  /* 0x000000ffff037224 */ /* 0x000fe200078e0004 */
[----:B------:R-:W-:Y:S01]  /*4ad20*/  STL [R1+0x2168], R241 ;  /* 0x002168f101007387 */ /* 0x000fe20000100800 */
[----:B------:R-:W-:-:S02]  /*4ad30*/  IMAD.MOV.U32 R57, RZ, RZ, R6 ;  /* 0x000000ffff397224 */ /* 0x000fc400078e0006 */
[----:B------:R-:W-:Y:S01]  /*4ad40*/  IMAD.MOV.U32 R56, RZ, RZ, R7 ;  /* 0x000000ffff387224 */ /* 0x000fe200078e0007 */
[----:B------:R-:W-:Y:S04]  /*4ad50*/  STL.64 [R1+0x2140], R62 ;  /* 0x0021403e01007387 */ /* 0x000fe80000100a00 */
[----:B------:R1:W-:Y:S04]  /*4ad60*/  STL.64 [R1+0x2138], R60 ;  /* 0x0021383c01007387 */ /* 0x0003e80000100a00 */
[----:B------:R-:W-:Y:S04]  /*4ad70*/  STL [R1+0x2174], R0 ;  /* 0x0021740001007387 */ /* 0x000fe80000100800 */
[----:B------:R-:W-:Y:S04]  /*4ad80*/  STL [R1+0x2170], R3 ;  /* 0x0021700301007387 */ /* 0x000fe80000100800 */
[----:B------:R2:W-:Y:S01]  /*4ad90*/  STL.64 [R1+0x2130], R58 ;  /* 0x0021303a01007387 */ /* 0x0005e20000100a00 */
[C---:B-1----:R-:W-:Y:S03]  /*4ada0*/  HMMA.1688.F32.TF32 R60, R52.reuse, R140, R116 ;  /* 0x0000008c343c723c */ /* 0x042fe60000081074 */
[----:B------:R1:W-:Y:S04]  /*4adb0*/  STL.64 [R1+0x2128], R56 ;  /* 0x0021283801007387 */ /* 0x0003e80000100a00 */
[----:B------:R-:W-:Y:S04]  /*4adc0*/  STL [R1+0x2178], R43 ;  /* 0x0021782b01007387 */ /* 0x000fe80000100800 */
[----:B------:R-:W-:Y:S04]  /*4add0*/  STL.64 [R1+0x90], R104 ;  /* 0x0000906801007387 */ /* 0x000fe80000100a00 */
[----:B------:R4:W-:Y:S04]  /*4ade0*/  STL.64 [R1+0x98], R106 ;  /* 0x0000986a01007387 */ /* 0x0009e80000100a00 */
[----:B--2---:R-:W-:Y:S01]  /*4adf0*/  MOV R59, R60 ;  /* 0x0000003c003b7202 */ /* 0x004fe20000000f00 */
[----:B------:R-:W-:Y:S01]  /*4ae00*/  IMAD.MOV.U32 R58, RZ, RZ, R61 ;  /* 0x000000ffff3a7224 */ /* 0x000fe200078e003d */
[----:B-1----:R-:W-:Y:S01]  /*4ae10*/  MOV R56, R63 ;  /* 0x0000003f00387202 */ /* 0x002fe20000000f00 */
[----:B------:R-:W-:Y:S01]  /*4ae20*/  IMAD.MOV.U32 R57, RZ, RZ, R62 ;  /* 0x000000ffff397224 */ /* 0x000fe200078e003e */
[----:B------:R-:W2:Y:S01]  /*4ae30*/  LDL.LU R244, [R1+0x2b0] ;  /* 0x0002b00001f47983 */ /* 0x000ea20000300800 */
[----:B----4-:R-:W-:Y:S03]  /*4ae40*/  HMMA.1688.F32.TF32 R104, R52, R144, R112 ;  /* 0x000000903468723c */ /* 0x010fe60000081070 */
[----:B------:R-:W2:Y:S04]  /*4ae50*/  LDL.LU R245, [R1+0x2b4] ;  /* 0x0002b40001f57983 */ /* 0x000ea80000300800 */
[----:B------:R-:W2:Y:S04]  /*4ae60*/  LDL.LU R246, [R1+0x2b8] ;  /* 0x0002b80001f67983 */ /* 0x000ea80000300800 */
[----:B------:R-:W2:Y:S04]  /*4ae70*/  LDL.LU R247, [R1+0x2bc] ;  /* 0x0002bc0001f77983 */ /* 0x000ea80000300800 */
[----:B------:R-:W4:Y:S04]  /*4ae80*/  LDL.LU R128, [R1+0x2c0] ;  /* 0x0002c00001807983 */ /* 0x000f280000300800 */
[----:B------:R-:W4:Y:S01]  /*4ae90*/  LDL.LU R129, [R1+0x2c4] ;  /* 0x0002c40001817983 */ /* 0x000f220000300800 */
[----:B------:R-:W-:Y:S01]  /*4aea0*/  IMAD.MOV.U32 R63, RZ, RZ, R104 ;  /* 0x000000ffff3f7224 */ /* 0x000fe200078e0068 */
[----:B------:R-:W-:Y:S01]  /*4aeb0*/  MOV R61, R106 ;  /* 0x0000006a003d7202 */ /* 0x000fe20000000f00 */
[----:B------:R-:W-:Y:S01]  /*4aec0*/  IMAD.MOV.U32 R62, RZ, RZ, R105 ;  /* 0x000000ffff3e7224 */ /* 0x000fe200078e0069 */
[----:B------:R-:W4:Y:S01]  /*4aed0*/  LDL.LU R130, [R1+0x2c8] ;  /* 0x0002c80001827983 */ /* 0x000f220000300800 */
[----:B------:R-:W-:-:S02]  /*4aee0*/  IMAD.MOV.U32 R60, RZ, RZ, R107 ;  /* 0x000000ffff3c7224 */ /* 0x000fc400078e006b */
[----:B------:R-:W-:Y:S01]  /*4aef0*/  HMMA.1688.F32.TF32 R104, R52, R148, R176 ;  /* 0x000000943468723c */ /* 0x000fe200000810b0 */
[----:B------:R-:W4:Y:S04]  /*4af00*/  LDL.LU R131, [R1+0x2cc] ;  /* 0x0002cc0001837983 */ /* 0x000f280000300800 */
[----:B------:R-:W2:Y:S04]  /*4af10*/  LDL.LU R136, [R1+0x2d0] ;  /* 0x0002d00001887983 */ /* 0x000ea80000300800 */
[----:B------:R-:W2:Y:S01]  /*4af20*/  LDL.LU R137, [R1+0x2d4] ;  /* 0x0002d40001897983 */ /* 0x000ea20000300800 */
[----:B------:R-:W-:Y:S03]  /*4af30*/  HMMA.1688.F32.TF32 R88, R124, R90, R236 ;  /* 0x0000005a7c58723c */ /* 0x000fe600000810ec */
[----:B------:R-:W2:Y:S04]  /*4af40*/  LDL.LU R138, [R1+0x2d8] ;  /* 0x0002d800018a7983 */ /* 0x000ea80000300800 */
[----:B------:R-:W2:Y:S02]  /*4af50*/  LDL.LU R139, [R1+0x2dc] ;  /* 0x0002dc00018b7983 */ /* 0x000ea40000300800 */
[----:B------:R-:W-:-:S02]  /*4af60*/  IMAD.MOV.U32 R242, RZ, RZ, R104 ;  /* 0x000000fffff27224 */ /* 0x000fc400078e0068 */
[----:B------:R-:W2:Y:S01]  /*4af70*/  LDL.LU R124, [R1+0x2e0] ;  /* 0x0002e000017c7983 */ /* 0x000ea20000300800 */
[----:B------:R-:W-:Y:S01]  /*4af80*/  MOV R43, R105 ;  /* 0x00000069002b7202 */ /* 0x000fe20000000f00 */
[----:B------:R-:W-:Y:S02]  /*4af90*/  IMAD.MOV.U32 R243, RZ, RZ, R106 ;  /* 0x000000fffff37224 */ /* 0x000fe400078e006a */
[----:B------:R-:W2:Y:S01]  /*4afa0*/  LDL.LU R125, [R1+0x2e4] ;  /* 0x0002e400017d7983 */ /* 0x000ea20000300800 */
[----:B------:R-:W-:Y:S02]  /*4afb0*/  IMAD.MOV.U32 R241, RZ, RZ, R107 ;  /* 0x000000fffff17224 */ /* 0x000fe400078e006b */
[C---:B------:R-:W-:Y:S01]  /*4afc0*/  HMMA.1688.F32.TF32 R104, R52.reuse, R152, R180 ;  /* 0x000000983468723c */ /* 0x040fe200000810b4 */
[----:B------:R-:W2:Y:S04]  /*4afd0*/  LDL.LU R126, [R1+0x2e8] ;  /* 0x0002e800017e7983 */ /* 0x000ea80000300800 */
[----:B------:R-:W2:Y:S04]  /*4afe0*/  LDL.LU R127, [R1+0x2ec] ;  /* 0x0002ec00017f7983 */ /* 0x000ea80000300800 */
[----:B------:R-:W2:Y:S04]  /*4aff0*/  LDL.LU R180, [R1+0x2f0] ;  /* 0x0002f00001b47983 */ /* 0x000ea80000300800 */
[----:B------:R-:W2:Y:S04]  /*4b000*/  LDL.LU R181, [R1+0x2f4] ;  /* 0x0002f40001b57983 */ /* 0x000ea80000300800 */
[----:B------:R-:W2:Y:S04]  /*4b010*/  LDL.LU R182, [R1+0x2f8] ;  /* 0x0002f80001b67983 */ /* 0x000ea80000300800 */
[----:B------:R-:W2:Y:S04]  /*4b020*/  LDL.LU R183, [R1+0x2fc] ;  /* 0x0002fc0001b77983 */ /* 0x000ea80000300800 */
[----:B------:R-:W1:Y:S04]  /*4b030*/  LDSM.16.M88.4 R12, [R252+UR10+0x18180] ;  /* 0x0181800afc0c783b */ /* 0x000e680008000200 */
[----:B------:R-:W1:Y:S01]  /*4b040*/  LDSM.16.M88.4 R4, [R252+UR10+0x1c180] ;  /* 0x01c1800afc04783b */ /* 0x000e620008000200 */
[C---:B------:R-:W-:Y:S03]  /*4b050*/  HMMA.1688.F32.TF32 R248, R52.reuse, R156, R184 ;  /* 0x0000009c34f8723c */ /* 0x040fe600000810b8 */
[----:B------:R-:W4:Y:S04]  /*4b060*/  LDL.LU R220, [R1+0x300] ;  /* 0x0003000001dc7983 */ /* 0x000f280000300800 */
[----:B------:R-:W4:Y:S01]  /*4b070*/  LDL.LU R221, [R1+0x304] ;  /* 0x0003040001dd7983 */ /* 0x000f220000300800 */
[C---:B---3--:R-:W-:Y:S03]  /*4b080*/  HMMA.1688.F32.TF32 R236, R52.reuse, R160, R64 ;  /* 0x000000a034ec723c */ /* 0x048fe60000081040 */
[----:B------:R-:W4:Y:S04]  /*4b090*/  LDL.LU R222, [R1+0x308] ;  /* 0x0003080001de7983 */ /* 0x000f280000300800 */
[----:B------:R-:W4:Y:S01]  /*4b0a0*/  LDL.LU R223, [R1+0x30c] ;  /* 0x00030c0001df7983 */ /* 0x000f220000300800 */
[C---:B------:R-:W-:Y:S08]  /*4b0b0*/  HMMA.1688.F32.TF32 R228, R52.reuse, R164, R192 ;  /* 0x000000a434e4723c */ /* 0x040ff000000810c0 */
[C---:B------:R-:W-:Y:S08]  /*4b0c0*/  HMMA.1688.F32.TF32 R196, R52.reuse, R168, R196 ;  /* 0x000000a834c4723c */ /* 0x040ff000000810c4 */
[C---:B------:R-:W-:Y:S08]  /*4b0d0*/  HMMA.1688.F32.TF32 R200, R52.reuse, R172, R200 ;  /* 0x000000ac34c8723c */ /* 0x040ff000000810c8 */
[C---:B-1----:R-:W-:Y:S01]  /*4b0e0*/  HMMA.1688.F32.TF32 R204, R52.reuse, R12, R204 ;  /* 0x0000000c34cc723c */ /* 0x042fe200000810cc */
        /* <DEDUP_REMOVED lines=12> */
[----:B------:R-:W-:Y:S04]  /*4b1b0*/  STL.64 [R1+0x2120], R206 ;  /* 0x002120ce01007387 */ /* 0x000fe80000100a00 */
[----:B------:R-:W-:Y:S04]  /*4b1c0*/  STL.64 [R1+0x2118], R204 ;  /* 0x002118cc01007387 */ /* 0x000fe80000100a00 */
[----:B------:R-:W-:Y:S04]  /*4b1d0*/  STL.64 [R1+0x2150], R210 ;  /* 0x002150d201007387 */ /* 0x000fe80000100a00 */
[----:B------:R-:W-:Y:S04]  /*4b1e0*/  STL.64 [R1+0x2148], R208 ;  /* 0x002148d001007387 */ /* 0x000fe80000100a00 */
[----:B------:R-:W-:Y:S04]  /*4b1f0*/  STL.64 [R1+0x2160], R214 ;  /* 0x002160d601007387 */ /* 0x000fe80000100a00 */
[----:B------:R3:W-:Y:S01]  /*4b200*/  STL.64 [R1+0x2158], R212 ;  /* 0x002158d401007387 */ /* 0x0007e20000100a00 */
[----:B------:R-:W-:Y:S01]  /*4b210*/  HMMA.1688.F32.TF32 R216, R52, R188, R216 ;  /* 0x000000bc34d8723c */ /* 0x000fe200000810d8 */
[----:B------:R-:W-:Y:S01]  /*4b220*/  MOV R0, R104 ;  /* 0x0000006800007202 */ /* 0x000fe20000000f00 */
[----:B------:R-:W-:Y:S01]  /*4b230*/  IMAD.MOV.U32 R3, RZ, RZ, R105 ;  /* 0x000000ffff037224 */ /* 0x000fe200078e0069 */
[----:B------:R-:W-:Y:S01]  /*4b240*/  MOV R2, R107 ;  /* 0x0000006b00027202 */ /* 0x000fe20000000f00 */
[----:B------:R-:W-:-:S04]  /*4b250*/  IMAD.MOV.U32 R252, RZ, RZ, R106 ;  /* 0x000000fffffc7224 */ /* 0x000fc800078e006a */
[C---:B------:R-:W-:Y:S08]  /*4b260*/  HMMA.1688.F32.TF32 R52, R92.reuse, R140, R16 ;  /* 0x0000008c5c34723c */ /* 0x040ff00000081010 */
[C---:B------:R-:W-:Y:S08]  /*4b270*/  HMMA.1688.F32.TF32 R104, R92.reuse, R152, R28 ;  /* 0x000000985c68723c */ /* 0x040ff0000008101c */
[----:B------:R-:W-:Y:S08]  /*4b280*/  HMMA.1688.F32.TF32 R108, R92, R156, R32 ;  /* 0x0000009c5c6c723c */ /* 0x000ff00000081020 */
[C---:B--2---:R-:W-:Y:S08]  /*4b290*/  HMMA.1688.F32.TF32 R192, R68.reuse, R140, R180 ;  /* 0x0000008c44c0723c */ /* 0x044ff000000810b4 */
[C---:B------:R-:W-:Y:S08]  /*4b2a0*/  HMMA.1688.F32.TF32 R180, R68.reuse, R144, R124 ;  /* 0x0000009044b4723c */ /* 0x040ff0000008107c */
[----:B------:R-:W-:Y:S01]  /*4b2b0*/  HMMA.1688.F32.TF32 R124, R68, R156, R244 ;  /* 0x0000009c447c723c */ /* 0x000fe200000810f4 */
[----:B------:R-:W2:Y:S04]  /*4b2c0*/  LDL.LU R244, [R1+0x1f0] ;  /* 0x0001f00001f47983 */ /* 0x000ea80000300800 */
[----:B------:R-:W2:Y:S04]  /*4b2d0*/  LDL.LU R245, [R1+0x1f4] ;  /* 0x0001f40001f57983 */ /* 0x000ea80000300800 */
[----:B------:R-:W2:Y:S04]  /*4b2e0*/  LDL.LU R246, [R1+0x1f8] ;  /* 0x0001f80001f67983 */ /* 0x000ea80000300800 */
[----:B------:R-:W2:Y:S04]  /*4b2f0*/  LDL.LU R247, [R1+0x1fc] ;  /* 0x0001fc0001f77983 */ /* 0x000ea80000300800 */
[----:B-1----:R-:W2:Y:S04]  /*4b300*/  LDL.LU R200, [R1+0x200] ;  /* 0x0002000001c87983 */ /* 0x002ea80000300800 */
        /* <DEDUP_REMOVED lines=31> */
[C---:B------:R-:W-:Y:S03]  /*4b500*/  HMMA.1688.F32.TF32 R120, R92.reuse, R172, R72 ;  /* 0x000000ac5c78723c */ /* 0x040fe60000081048 */
[----:B------:R-:W4:Y:S04]  /*4b510*/  LDL.LU R72, [R1+0x270] ;  /* 0x0002700001487983 */ /* 0x000f280000300800 */
[----:B------:R-:W4:Y:S01]  /*4b520*/  LDL.LU R73, [R1+0x274] ;  /* 0x0002740001497983 */ /* 0x000f220000300800 */
[C---:B------:R-:W-:Y:S03]  /*4b530*/  HMMA.1688.F32.TF32 R112, R92.reuse, R160, R36 ;  /* 0x000000a05c70723c */ /* 0x040fe60000081024 */
        /* <DEDUP_REMOVED lines=10> */
[----:B------:R-:W3:Y:S04]  /*4b5e0*/  LDL R210, [R1+0x414] ;  /* 0x0004140001d27983 */ /* 0x000ee80000100800 */
[----:B------:R-:W3:Y:S04]  /*4b5f0*/  LDL R211, [R1+0x418] ;  /* 0x0004180001d37983 */ /* 0x000ee80000100800 */
        /* <DEDUP_REMOVED lines=17> */
[C---:B--2---:R-:W-:Y:S01]  /*4b710*/  HMMA.1688.F32.TF32 R92, R68.reuse, R160, R228 ;  /* 0x000000a0445c723c */ /* 0x044fe200000810e4 */
[----:B------:R-:W2:Y:S04]  /*4b720*/  LDL.LU R228, [R1+0x1d0] ;  /* 0x0001d00001e47983 */ /* 0x000ea80000300800 */
[----:B------:R-:W2:Y:S04]  /*4b730*/  LDL.LU R229, [R1+0x1d4] ;  /* 0x0001d40001e57983 */ /* 0x000ea80000300800 */
[----:B------:R-:W2:Y:S04]  /*4b740*/  LDL.LU R230, [R1+0x1d8] ;  /* 0x0001d80001e67983 */ /* 0x000ea80000300800 */
[----:B------:R-:W2:Y:S01]  /*4b750*/  LDL.LU R231, [R1+0x1dc] ;  /* 0x0001dc0001e77983 */ /* 0x000ea20000300800 */
[----:B----4-:R-:W-:Y:S03]  /*4b760*/  HMMA.1688.F32.TF32 R44, R68, R164, R236 ;  /* 0x000000a4442c723c */ /* 0x010fe600000810ec */
[----:B------:R-:W4:Y:S01]  /*4b770*/  LDL.LU R236, [R1+0x1c0] ;  /* 0x0001c00001ec7983 */ /* 0x000f220000300800 */
[----:B------:R-:W-:-:S02]  /*4b780*/  IMAD.MOV.U32 R238, RZ, RZ, R232 ;  /* 0x000000ffffee7224 */ /* 0x000fc400078e00e8 */
[----:B------:R-:W-:Y:S01]  /*4b790*/  IMAD.MOV.U32 R239, RZ, RZ, R233 ;  /* 0x000000ffffef7224 */ /* 0x000fe200078e00e9 */
[----:B------:R-:W4:Y:S04]  /*4b7a0*/  LDL.LU R237, [R1+0x1c4] ;  /* 0x0001c40001ed7983 */ /* 0x000f280000300800 */
[----:B------:R-:W2:Y:S04]  /*4b7b0*/  LDL.LU R232, [R1+0x218c] ;  /* 0x00218c0001e87983 */ /* 0x000ea80000300800 */
[----:B------:R-:W2:Y:S01]  /*4b7c0*/  LDL.LU R233, [R1+0x2188] ;  /* 0x0021880001e97983 */ /* 0x000ea20000300800 */
[C---:B------:R-:W-:Y:S01]  /*4b7d0*/  HMMA.1688.F32.TF32 R88, R68.reuse, R168, R248 ;  /* 0x000000a84458723c */ /* 0x040fe200000810f8 */
[----:B------:R-:W-:Y:S01]  /*4b7e0*/  MOV R248, R234 ;  /* 0x000000ea00f87202 */ /* 0x000fe20000000f00 */
[----:B------:R-:W-:Y:S01]  /*4b7f0*/  IMAD.MOV.U32 R249, RZ, RZ, R235 ;  /* 0x000000fffff97224 */ /* 0x000fe200078e00eb */
[----:B------:R-:W2:Y:S04]  /*4b800*/  LDL.LU R234, [R1+0x2184] ;  /* 0x0021840001ea7983 */ /* 0x000ea80000300800 */
[----:B------:R-:W2:Y:S01]  /*4b810*/  LDL.LU R235, [R1+0x2180] ;  /* 0x0021800001eb7983 */ /* 0x000ea20000300800 */
[C---:B------:R-:W-:Y:S03]  /*4b820*/  HMMA.1688.F32.TF32 R220, R68.reuse, R40, R220 ;  /* 0x0000002844dc723c */ /* 0x040fe600000810dc */
[----:B------:R-:W4:Y:S04]  /*4b830*/  LDL.LU R250, [R1+0x68] ;  /* 0x0000680001fa7983 */ /* 0x000f280000300800 */
[----:B------:R-:W4:Y:S01]  /*4b840*/  LDL.LU R251, [R1+0x6c] ;  /* 0x00006c0001fb7983 */ /* 0x000f220000300800 */
[C---:B------:R-:W-:Y:S08]  /*4b850*/  HMMA.1688.F32.TF32 R84, R68.reuse, R172, R72 ;  /* 0x000000ac4454723c */ /* 0x040ff00000081048 */
[----:B------:R-:W-:Y:S08]  /*4b860*/  HMMA.1688.F32.TF32 R80, R68, R8, R32 ;  /* 0x000000084450723c */ /* 0x000ff00000081020 */
[C---:B---3--:R-:W-:Y:S08]  /*4b870*/  HMMA.1688.F32.TF32 R76, R48.reuse, R40, R212 ;  /* 0x00000028304c723c */ /* 0x048ff000000810d4 */
[----:B------:R-:W-:-:S15]  /*4b880*/  HMMA.1688.F32.TF32 R196, R48, R160, R196 ;  /* 0x000000a030c4723c */ /* 0x000fde00000810c4 */
[----:B------:R-:W-:-:S04]  /*4b890*/  NOP ;  /* 0x0000000000007918 */ /* 0x000fc80000000000 */
[----:B------:R-:W-:Y:S02]  /*4b8a0*/  IMAD.MOV.U32 R41, RZ, RZ, R198 ;  /* 0x000000ffff297224 */ /* 0x000fe400078e00c6 */
[----:B------:R-:W-:Y:S01]  /*4b8b0*/  IMAD.MOV.U32 R40, RZ, RZ, R199 ;  /* 0x000000ffff287224 */ /* 0x000fe200078e00c7 */
[C---:B------:R-:W-:Y:S08]  /*4b8c0*/  HMMA.1688.F32.TF32 R136, R68.reuse, R148, R136 ;  /* 0x000000944488723c */ /* 0x040ff00000081088 */
[C---:B------:R-:W-:Y:S08]  /*4b8d0*/  HMMA.1688.F32.TF32 R128, R68.reuse, R152, R128 ;  /* 0x000000984480723c */ /* 0x040ff00000081080 */
[C---:B------:R-:W-:Y:S08]  /*4b8e0*/  HMMA.1688.F32.TF32 R36, R68.reuse, R12, R36 ;  /* 0x0000000c4424723c */ /* 0x040ff00000081024 */
[C---:B------:R-:W-:Y:S08]  /*4b8f0*/  HMMA.1688.F32.TF32 R28, R68.reuse, R4, R28 ;  /* 0x00000004441c723c */ /* 0x040ff0000008101c */
[----:B------:R-:W-:Y:S01]  /*4b900*/  HMMA.1688.F32.TF32 R32, R68, R188, R16 ;  /* 0x000000bc4420723c */ /* 0x000fe20000081010 */
[----:B------:R-:W-:Y:S04]  /*4b910*/  LDS R16, [R210+UR7+0x47800] ;  /* 0x04780007d2107984 */ /* 0x000fe80008000800 */
[----:B------:R1:W-:Y:S03]  /*4b920*/  LDS R18, [R210+UR7+0x47c00] ;  /* 0x047c0007d2127984 */ /* 0x0003e60008000800 */
[C---:B------:R-:W-:Y:S01]  /*4b930*/  HMMA.1688.F32.TF32 R68, R48.reuse, R144, R204 ;  /* 0x000000903044723c */ /* 0x040fe200000810cc */
[----:B------:R-:W-:Y:S04]  /*4b940*/  LDS R17, [R211+UR7+0x47800] ;  /* 0x04780007d3117984 */ /* 0x000fe80008000800 */
[----:B------:R3:W1:Y:S03]  /*4b950*/  LDS R19, [R211+UR7+0x47c00] ;  /* 0x047c0007d3137984 */ /* 0x0006660008000800 */
[C---:B------:R-:W-:Y:S08]  /*4b960*/  HMMA.1688.F32.TF32 R64, R48.reuse, R148, R64 ;  /* 0x000000943040723c */ /* 0x040ff00000081040 */
[----:B--2---:R-:W-:Y:S01]  /*4b970*/  HMMA.1688.F32.TF32 R72, R48, R140, R232 ;  /* 0x0000008c3048723c */ /* 0x004fe200000810e8 */
[----:B------:R-:W-:Y:S01]  /*4b980*/  IMAD.MOV.U32 R141, RZ, RZ, R196 ;  /* 0x000000ffff8d7224 */ /* 0x000fe200078e00c4 */
[----:B------:R-:W-:-:S06]  /*4b990*/  MOV R140, R197 ;  /* 0x000000c5008c7202 */ /* 0x000fcc0000000f00 */
[----:B------:R-:W-:-:S15]  /*4b9a0*/  HMMA.1688.F32.TF32 R196, R48, R164, R228 ;  /* 0x000000a430c4723c */ /* 0x000fde00000810e4 */
[----:B------:R-:W-:-:S04]  /*4b9b0*/  NOP ;  /* 0x0000000000007918 */ /* 0x000fc80000000000 */
[----:B------:R-:W-:Y:S01]  /*4b9c0*/  MOV R149, R196 ;  /* 0x000000c400957202 */ /* 0x000fe20000000f00 */
[----:B------:R-:W-:Y:S01]  /*4b9d0*/  IMAD.MOV.U32 R148, RZ, RZ, R197 ;  /* 0x000000ffff947224 */ /* 0x000fe200078e00c5 */
[----:B------:R-:W-:Y:S01]  /*4b9e0*/  MOV R144, R199 ;  /* 0x000000c700907202 */ /* 0x000fe20000000f00 */
[----:B------:R-:W-:Y:S02]  /*4b9f0*/  IMAD.MOV.U32 R145, RZ, RZ, R198 ;  /* 0x000000ffff917224 */ /* 0x000fe400078e00c6 */
[----:B----4-:R-:W-:Y:S01]  /*4ba00*/  HMMA.1688.F32.TF32 R196, R48, R168, R236 ;  /* 0x000000a830c4723c */ /* 0x010fe200000810ec */
[----:B------:R-:W-:Y:S01]  /*4ba10*/  MOV R236, R242 ;  /* 0x000000f200ec7202 */ /* 0x000fe20000000f00 */
[----:B------:R-:W-:Y:S01]  /*4ba20*/  IMAD.MOV.U32 R237, RZ, RZ, R43 ;  /* 0x000000ffffed7224 */ /* 0x000fe200078e002b */
[----:B------:R-:W2:Y:S01]  /*4ba30*/  LDL.LU R242, [R1+0x217c] ;  /* 0x00217c0001f27983 */ /* 0x000ea20000300800 */
[----:B------:R-:W-:Y:S01]  /*4ba40*/  MOV R239, R241 ;  /* 0x000000f100ef7202 */ /* 0x000fe20000000f00 */
[----:B------:R-:W-:-:S02]  /*4ba50*/  IMAD.MOV.U32 R238, RZ, RZ, R243 ;  /* 0x000000ffffee7224 */ /* 0x000fc400078e00f3 */
[----:B------:R-:W4:Y:S04]  /*4ba60*/  LDL.LU R43, [R1+0x2178] ;  /* 0x00217800012b7983 */ /* 0x000f280000300800 */
        /* <DEDUP_REMOVED lines=8> */
[----:B-1----:R-:W4:Y:S04]  /*4baf0*/  LDL.LU R210, [R1+0xc8] ;  /* 0x0000c80001d27983 */ /* 0x002f280000300800 */
[----:B---3--:R-:W3:Y:S01]  /*4bb00*/  LDL.LU R211, [R1+0xcc] ;  /* 0x0000cc0001d37983 */ /* 0x008ee20000300800 */
        /* <DEDUP_REMOVED lines=8> */
[----:B------:R-:W-:Y:S01]  /*4bb90*/  IMAD.MOV.U32 R165, RZ, RZ, R196 ;  /* 0x000000ffffa57224 */ /* 0x000fe200078e00c4 */
[----:B------:R-:W-:Y:S01]  /*4bba0*/  MOV R161, R198 ;  /* 0x000000c600a17202 */ /* 0x000fe20000000f00 */
[----:B------:R-:W-:Y:S01]  /*4bbb0*/  IMAD.MOV.U32 R164, RZ, RZ, R197 ;  /* 0x000000ffffa47224 */ /* 0x000fe200078e00c5 */
[----:B------:R-:W3:Y:S01]  /*4bbc0*/  LDL.LU R204, [R1+0xd0] ;  /* 0x0000d00001cc7983 */ /* 0x000ee20000300800 */
[----:B------:R-:W-:-:S02]  /*4bbd0*/  IMAD.MOV.U32 R160, RZ, RZ, R199 ;  /* 0x000000ffffa07224 */ /* 0x000fc400078e00c7 */
[C---:B------:R-:W-:Y:S01]  /*4bbe0*/  HMMA.1688.F32.TF32 R196, R48.reuse, R172, R248 ;  /* 0x000000ac30c4723c */ /* 0x040fe200000810f8 */
[----:B------:R-:W3:Y:S04]  /*4bbf0*/  LDL.LU R205, [R1+0xd4] ;  /* 0x0000d40001cd7983 */ /* 0x000ee80000300800 */
[----:B------:R-:W3:Y:S03]  /*4bc00*/  LDL.LU R206, [R1+0xd8] ;  /* 0x0000d80001ce7983 */ /* 0x000ee60000300800 */
[C---:B------:R-:W-:Y:S01]  /*4bc10*/  HMMA.1688.F32.TF32 R232, R48.reuse, R152, R200 ;  /* 0x0000009830e8723c */ /* 0x040fe200000810c8 */
[----:B------:R-:W3:Y:S07]  /*4bc20*/  LDL.LU R207, [R1+0xdc] ;  /* 0x0000dc0001cf7983 */ /* 0x000eee0000300800 */
[----:B------:R-:W-:Y:S03]  /*4bc30*/  HMMA.1688.F32.TF32 R244, R48, R156, R244 ;  /* 0x0000009c30f4723c */ /* 0x000fe600000810f4 */
[----:B------:R-:W-:Y:S01]  /*4bc40*/  IMAD.MOV.U32 R152, RZ, RZ, R199 ;  /* 0x000000ffff987224 */ /* 0x000fe200078e00c7 */
[----:B------:R-:W-:Y:S01]  /*4bc50*/  MOV R156, R197 ;  /* 0x000000c5009c7202 */ /* 0x000fe20000000f00 */
[----:B------:R-:W-:-:S02]  /*4bc60*/  IMAD.MOV.U32 R153, RZ, RZ, R198 ;  /* 0x000000ffff997224 */ /* 0x000fc400078e00c6 */
[----:B------:R-:W-:Y:S01]  /*4bc70*/  IMAD.MOV.U32 R199, RZ, RZ, R56 ;  /* 0x000000ffffc77224 */ /* 0x000fe200078e0038 */
[----:B------:R-:W-:Y:S01]  /*4bc80*/  MOV R197, R58 ;  /* 0x0000003a00c57202 */ /* 0x000fe20000000f00 */
[----:B------:R-:W-:Y:S01]  /*4bc90*/  IMAD.MOV.U32 R198, RZ, RZ, R57 ;  /* 0x000000ffffc67224 */ /* 0x000fe200078e0039 */
[----:B------:R-:W3:Y:S01]  /*4bca0*/  LDL.LU R56, [R1+0xf0] ;  /* 0x0000f00001387983 */ /* 0x000ee20000300800 */
[----:B------:R-:W-:Y:S02]  /*4bcb0*/  IMAD.MOV.U32 R157, RZ, RZ, R196 ;  /* 0x000000ffff9d7224 */ /* 0x000fe400078e00c4 */
[----:B------:R-:W-:Y:S01]  /*4bcc0*/  IMAD.MOV.U32 R196, RZ, RZ, R59 ;  /* 0x000000ffffc47224 */ /* 0x000fe200078e003b */
[----:B------:R-:W3:Y:S04]  /*4bcd0*/  LDL.LU R57, [R1+0xf4] ;  /* 0x0000f40001397983 */ /* 0x000ee80000300800 */
[----:B------:R-:W3:Y:S04]  /*4bce0*/  LDL.LU R58, [R1+0xf8] ;  /* 0x0000f800013a7983 */ /* 0x000ee80000300800 */
[----:B------:R-:W3:Y:S01]  /*4bcf0*/  LDL.LU R59, [R1+0xfc] ;  /* 0x0000fc00013b7983 */ /* 0x000ee20000300800 */
[----:B------:R-:W-:-:S03]  /*4bd00*/  MOV R248, R0 ;  /* 0x0000000000f87202 */ /* 0x000fc60000000f00 */
[----:B------:R-:W3:Y:S01]  /*4bd10*/  LDL.LU R200, [R1+0x90] ;  /* 0x0000900001c87983 */ /* 0x000ee20000300800 */
[----:B------:R-:W-:-:S03]  /*4bd20*/  IMAD.MOV.U32 R249, RZ, RZ, R3 ;  /* 0x000000fffff97224 */ /* 0x000fc600078e0003 */
[----:B------:R-:W3:Y:S04]  /*4bd30*/  LDL.LU R201, [R1+0x94] ;  /* 0x0000940001c97983 */ /* 0x000ee80000300800 */
[----:B------:R-:W3:Y:S04]  /*4bd40*/  LDL.LU R202, [R1+0x98] ;  /* 0x0000980001ca7983 */ /* 0x000ee80000300800 */
[----:B------:R-:W3:Y:S01]  /*4bd50*/  LDL.LU R203, [R1+0x9c] ;  /* 0x00009c0001cb7983 */ /* 0x000ee20000300800 */
[----:B------:R-:W-:-:S03]  /*4bd60*/  IMAD.MOV.U32 R250, RZ, RZ, R252 ;  /* 0x000000fffffa7224 */ /* 0x000fc600078e00fc */
[----:B------:R-:W3:Y:S04]  /*4bd70*/  LDL.LU R0, [R1+0x2174] ;  /* 0x0021740001007983 */ /* 0x000ee80000300800 */
[----:B------:R-:W3:Y:S01]  /*4bd80*/  LDL.LU R3, [R1+0x2170] ;  /* 0x0021700001037983 */ /* 0x000ee20000300800 */
[C---:B--2---:R-:W-:Y:S08]  /*4bd90*/  HMMA.1688.F32.TF32 R240, R48.reuse, R12, R240 ;  /* 0x0000000c30f0723c */ /* 0x044ff000000810f0 */
[C---:B----4-:R-:W-:Y:S08]  /*4bda0*/  HMMA.1688.F32.TF32 R212, R48.reuse, R8, R212 ;  /* 0x0000000830d4723c */ /* 0x050ff000000810d4 */
[----:B---3--:R-:W-:Y:S03]  /*4bdb0*/  HMMA.1688.F32.TF32 R208, R48, R4, R208 ;  /* 0x0000000430d0723c */ /* 0x008fe600000810d0 */
[----:B------:R-:W-:-:S02]  /*4bdc0*/  IMAD.MOV.U32 R12, RZ, RZ, R243 ;  /* 0x000000ffff0c7224 */ /* 0x000fc400078e00f3 */
[----:B------:R-:W-:Y:S01]  /*4bdd0*/  IMAD.MOV.U32 R168, RZ, RZ, R241 ;  /* 0x000000ffffa87224 */ /* 0x000fe200078e00f1 */
[----:B------:R-:W2:Y:S01]  /*4bde0*/  LDL.LU R243, [R1+0x216c] ;  /* 0x00216c0001f37983 */ /* 0x000ea20000300800 */
[----:B------:R-:W-:-:S04]  /*4bdf0*/  IMAD.MOV.U32 R169, RZ, RZ, R240 ;  /* 0x000000ffffa97224 */ /* 0x000fc800078e00f0 */
[----:B------:R-:W-:Y:S01]  /*4be00*/  MOV R240, R213 ;  /* 0x000000d500f07202 */ /* 0x000fe20000000f00 */
[----:B------:R-:W-:Y:S01]  /*4be10*/  IMAD.MOV.U32 R173, RZ, RZ, R214 ;  /* 0x000000ffffad7224 */ /* 0x000fe200078e00d6 */
[----:B------:R-:W3:Y:S01]  /*4be20*/  LDL.LU R241, [R1+0x2168] ;  /* 0x0021680001f17983 */ /* 0x000ee20000300800 */
[----:B------:R-:W-:Y:S02]  /*4be30*/  IMAD.MOV.U32 R172, RZ, RZ, R215 ;  /* 0x000000ffffac7224 */ /* 0x000fe400078e00d7 */
[----:B------:R-:W-:Y:S01]  /*4be40*/  IMAD.MOV.U32 R252, RZ, RZ, R212 ;  /* 0x000000fffffc7224 */ /* 0x000fe200078e00d4 */
[----:B------:R-:W4:Y:S04]  /*4be50*/  LDL.LU.64 R214, [R1+0x2160] ;  /* 0x0021600001d67983 */ /* 0x000f280000300a00 */
[----:B------:R-:W4:Y:S01]  /*4be60*/  LDL.LU.64 R212, [R1+0x2158] ;  /* 0x0021580001d47983 */ /* 0x000f220000300a00 */
[----:B------:R-:W-:Y:S01]  /*4be70*/  HMMA.1688.F32.TF32 R48, R48, R188, R60 ;  /* 0x000000bc3030723c */ /* 0x000fe2000008103c */
[----:B------:R-:W-:Y:S01]  /*4be80*/  IMAD.MOV.U32 R5, RZ, RZ, R210 ;  /* 0x000000ffff057224 */ /* 0x000fe200078e00d2 */
[----:B------:R-:W-:Y:S01]  /*4be90*/  MOV R4, R211 ;  /* 0x000000d300047202 */ /* 0x000fe20000000f00 */
[----:B------:R-:W-:Y:S01]  /*4bea0*/  IMAD.MOV.U32 R8, RZ, RZ, R209 ;  /* 0x000000ffff087224 */ /* 0x000fe200078e00d1 */
[----:B------:R-:W-:Y:S01]  /*4beb0*/  MOV R9, R208 ;  /* 0x000000d000097202 */ /* 0x000fe20000000f00 */
[----:B------:R-:W2:Y:S04]  /*4bec0*/  LDL.LU.64 R210, [R1+0x2150] ;  /* 0x0021500001d27983 */ /* 0x000ea80000300a00 */
[----:B------:R-:W2:Y:S04]  /*4bed0*/  LDL.LU.64 R208, [R1+0x2148] ;  /* 0x0021480001d07983 */ /* 0x000ea80000300a00 */
[----:B------:R-:W2:Y:S04]  /*4bee0*/  LDL.LU.64 R62, [R1+0x2140] ;  /* 0x00214000013e7983 */ /* 0x000ea80000300a00 */
[----:B------:R-:W3:Y:S02]  /*4bef0*/  LDL.LU.64 R60, [R1+0x2138] ;  /* 0x00213800013c7983 */ /* 0x000ee40000300a00 */
[----:B------:R-:W-:Y:S01]  /*4bf00*/  MOV R189, R50 ;  /* 0x0000003200bd7202 */ /* 0x000fe20000000f00 */
[----:B------:R-:W-:Y:S01]  /*4bf10*/  IMAD.MOV.U32 R188, RZ, RZ, R51 ;  /* 0x000000ffffbc7224 */ /* 0x000fe200078e0033 */
[----:B------:R-:W3:Y:S04]  /*4bf20*/  LDL.LU R50, [R1+0x414] ;  /* 0x0004140001327983 */ /* 0x000ee80000300800 */
[----:B------:R-:W3:Y:S01]  /*4bf30*/  LDL.LU R51, [R1+0x418] ;  /* 0x0004180001337983 */ /* 0x000ee20000300800 */
[----:B--2---:R-:W-:-:S15]  /*4bf40*/  HMMA.1688.F32.TF32 R56, R16, R62, R56 ;  /* 0x0000003e1038723c */ /* 0x004fde0000081038 */
[----:B------:R-:W-:-:S04]  /*4bf50*/  NOP ;  /* 0x0000000000007918 */ /* 0x000fc80000000000 */
[----:B------:R-:W-:Y:S04]  /*4bf60*/  STL.64 [R1+0x160], R56 ;  /* 0x0001603801007387 */ /* 0x000fe80000100a00 */
[----:B------:R1:W-:Y:S04]  /*4bf70*/  STL.64 [R1+0x168], R58 ;  /* 0x0001683a01007387 */ /* 0x0003e80000100a00 */
[----:B-1----:R-:W2:Y:S01]  /*4bf80*/  LDL.LU.64 R58, [R1+0x2130] ;  /* 0x00213000013a7983 */ /* 0x002ea20000300a00 */
[----:B------:R-:W-:Y:S01]  /*4bf90*/  HMMA.1688.F32.TF32 R200, R16, R42, R200 ;  /* 0x0000002a10c8723c */ /* 0x000fe200000810c8 */
[----:B------:R-:W-:-:S02]  /*4bfa0*/  MOV R251, R2 ;  /* 0x0000000200fb7202 */ /* 0x000fc40000000f00 */
[----:B------:R-:W3:Y:S05]  /*4bfb0*/  LDL.LU.64 R56, [R1+0x2128] ;  /* 0x0021280001387983 */ /* 0x000eea0000300a00 */
[C---:B------:R-:W-:Y:S08]  /*4bfc0*/  HMMA.1688.F32.TF32 R196, R16.reuse, R142, R196 ;  /* 0x0000008e10c4723c */ /* 0x040ff000000810c4 */
[C---:B------:R-:W-:Y:S08]  /*4bfd0*/  HMMA.1688.F32.TF32 R228, R16.reuse, R146, R228 ;  /* 0x0000009210e4723c */ /* 0x040ff000000810e4 */
[C---:B------:R-:W-:Y:S08]  /*4bfe0*/  HMMA.1688.F32.TF32 R236, R16.reuse, R150, R236 ;  /* 0x0000009610ec723c */ /* 0x040ff000000810ec */
[C---:B------:R-:W-:Y:S08]  /*4bff0*/  HMMA.1688.F32.TF32 R248, R16.reuse, R154, R248 ;  /* 0x0000009a10f8723c */ /* 0x040ff000000810f8 */
[----:B--2---:R-:W-:-:S15]  /*4c000*/  HMMA.1688.F32.TF32 R204, R16, R58, R204 ;  /* 0x0000003a10cc723c */ /* 0x004fde00000810cc */
[----:B------:R-:W-:-:S04]  /*4c010*/  NOP ;  /* 0x0000000000007918 */ /* 0x000fc80000000000 */
        /* <DEDUP_REMOVED lines=23> */
[----:B------:R-:W2:Y:S02]  /*4c190*/  LDL.LU.64 R248, [R1+0x20c8] ;  /* 0x0020c80001f87983 */ /* 0x000ea40000300a00 */
[----:B--2---:R-:W-:-:S15]  /*4c1a0*/  HMMA.1688.F32.TF32 R248, R16, R158, R248 ;  /* 0x0000009e10f8723c */ /* 0x004fde00000810f8 */
[----:B------:R-:W-:-:S04]  /*4c1b0*/  NOP ;  /* 0x0000000000007918 */ /* 0x000fc80000000000 */
[----:B------:R-:W-:Y:S04]  /*4c1c0*/  STL.64 [R1+0x70], R248 ;  /* 0x000070f801007387 */ /* 0x000fe80000100a00 */
[----:B------:R1:W-:Y:S02]  /*4c1d0*/  STL.64 [R1+0x78], R250 ;  /* 0x000078fa01007387 */ /* 0x0003e40000100a00 */
[C---:B-1----:R-:W-:Y:S08]  /*4c1e0*/  HMMA.1688.F32.TF32 R248, R16.reuse, R162, R236 ;  /* 0x000000a210f8723c */ /* 0x042ff000000810ec */
[----:B------:R-:W-:Y:S01]  /*4c1f0*/  HMMA.1688.F32.TF32 R236, R16, R166, R228 ;  /* 0x000000a610ec723c */ /* 0x000fe200000810e4 */
[----:B---3--:R-:W-:-:S10]  /*4c200*/  IMAD.MOV.U32 R228, RZ, RZ, R241 ;  /* 0x000000ffffe47224 */ /* 0x008fd400078e00f1 */
[----:B------:R-:W-:Y:S04]  /*4c210*/  STL.64 [R1+0x170], R248 ;  /* 0x000170f801007387 */ /* 0x000fe80000100a00 */
[----:B------:R-:W-:Y:S04]  /*4c220*/  STL.64 [R1+0x178], R250 ;  /* 0x000178fa01007387 */ /* 0x000fe80000100a00 */
[----:B------:R-:W2:Y:S01]  /*4c230*/  LDL.LU R241, [R1+0x20c0] ;  /* 0x0020c00001f17983 */ /* 0x000ea20000300800 */
[----:B------:R-:W-:Y:S01]  /*4c240*/  HMMA.1688.F32.TF32 R196, R16, R170, R196 ;  /* 0x000000aa10c4723c */ /* 0x000fe200000810c4 */
[----:B------:R-:W-:-:S02]  /*4c250*/  MOV R229, R60 ;  /* 0x0000003c00e57202 */ /* 0x000fc40000000f00 */
[----:B------:R1:W-:Y:S01]  /*4c260*/  STL.64 [R1+0x50], R236 ;  /* 0x000050ec01007387 */ /* 0x0003e20000100a00 */
[----:B------:R-:W-:-:S03]  /*4c270*/  IMAD.MOV.U32 R230, RZ, RZ, R61 ;  /* 0x000000ffffe67224 */ /* 0x000fc600078e003d */
[----:B------:R3:W-:Y:S01]  /*4c280*/  STL.64 [R1+0x58], R238 ;  /* 0x000058ee01007387 */ /* 0x0007e20000100a00 */
[----:B------:R-:W-:-:S03]  /*4c290*/  IMAD.MOV.U32 R231, RZ, RZ, R243 ;  /* 0x000000ffffe77224 */ /* 0x000fc600078e00f3 */
[----:B------:R-:W4:Y:S04]  /*4c2a0*/  LDL.LU R60, [R1+0x20bc] ;  /* 0x0020bc00013c7983 */ /* 0x000f280000300800 */
[----:B------:R-:W4:Y:S04]  /*4c2b0*/  LDL.LU R61, [R1+0x20b8] ;  /* 0x0020b800013d7983 */ /* 0x000f280000300800 */
[----:B------:R-:W4:Y:S04]  /*4c2c0*/  LDL.LU R243, [R1+0x20b4] ;  /* 0x0020b40001f37983 */ /* 0x000f280000300800 */
[----:B-1----:R-:W4:Y:S04]  /*4c2d0*/  LDL.LU R236, [R1+0x120] ;  /* 0x0001200001ec7983 */ /* 0x002f280000300800 */
[----:B------:R-:W-:Y:S04]  /*4c2e0*/  STL.64 [R1+0x30], R196 ;  /* 0x000030c401007387 */ /* 0x000fe80000100a00 */
[----:B------:R1:W-:Y:S04]  /*4c2f0*/  STL.64 [R1+0x38], R198 ;  /* 0x000038c601007387 */ /* 0x0003e80000100a00 */
[----:B------:R-:W4:Y:S04]  /*4c300*/  LDL.LU R237, [R1+0x124] ;  /* 0x0001240001ed7983 */ /* 0x000f280000300800 */
[----:B---3--:R-:W3:Y:S01]  /*4c310*/  LDL.LU R238, [R1+0x128] ;  /* 0x0001280001ee7983 */ /* 0x008ee20000300800 */
[C---:B-1----:R-:W-:Y:S03]  /*4c320*/  HMMA.1688.F32.TF32 R196, R16.reuse, R174, R200 ;  /* 0x000000ae10c4723c */ /* 0x042fe600000810c8 */
[----:B------:R-:W3:Y:S04]  /*4c330*/  LDL.LU R239, [R1+0x12c] ;  /* 0x00012c0001ef7983 */ /* 0x000ee80000300800 */
[----:B------:R-:W3:Y:S04]  /*4c340*/  LDL.LU R248, [R1+0x110] ;  /* 0x0001100001f87983 */ /* 0x000ee80000300800 */
[----:B------:R-:W3:Y:S01]  /*4c350*/  LDL.LU R249, [R1+0x114] ;  /* 0x0001140001f97983 */ /* 0x000ee20000300800 */
[----:B------:R-:W-:Y:S03]  /*4c360*/  HMMA.1688.F32.TF32 R200, R16, R10, R208 ;  /* 0x0000000a10c8723c */ /* 0x000fe600000810d0 */
[----:B------:R-:W3:Y:S01]  /*4c370*/  LDL.LU R250, [R1+0x118] ;  /* 0x0001180001fa7983 */ /* 0x000ee20000300800 */
[----:B--2---:R-:W-:-:S03]  /*4c380*/  MOV R251, R241 ;  /* 0x000000f100fb7202 */ /* 0x004fc60000000f00 */
[----:B------:R-:W2:Y:S04]  /*4c390*/  LDL.LU R241, [R1+0x20b0] ;  /* 0x0020b00001f17983 */ /* 0x000ea80000300800 */
[----:B------:R-:W-:Y:S04]  /*4c3a0*/  STL.64 [R1+0x10], R196 ;  /* 0x000010c401007387 */ /* 0x000fe80000100a00 */
[----:B------:R-:W-:Y:S04]  /*4c3b0*/  STL.64 [R1+0x18], R198 ;  /* 0x000018c601007387 */ /* 0x000fe80000100a00 */
        /* <DEDUP_REMOVED lines=10> */
[----:B------:R-:W1:Y:S02]  /*4c460*/  LDS R51, [R51+UR7+0x47c80] ;  /* 0x047c800733337984 */ /* 0x000e640008000800 */
[C---:B-1----:R-:W-:Y:S08]  /*4c470*/  HMMA.1688.F32.TF32 R228, R48.reuse, R58, R228 ;  /* 0x0000003a30e4723c */ /* 0x042ff000000810e4 */
[----:B------:R-:W-:Y:S08]  /*4c480*/  HMMA.1688.F32.TF32 R24, R48, R150, R24 ;  /* 0x000000963018723c */ /* 0x000ff00000081018 */
[C---:B------:R-:W-:Y:S08]  /*4c490*/  HMMA.1688.F32.TF32 R204, R16.reuse, R14, R204 ;  /* 0x0000000e10cc723c */ /* 0x040ff000000810cc */
[C---:B----4-:R-:W-:Y:S08]  /*4c4a0*/  HMMA.1688.F32.TF32 R196, R16.reuse, R6, R212 ;  /* 0x0000000610c4723c */ /* 0x050ff000000810d4 */
[----:B------:R-:W-:Y:S08]  /*4c4b0*/  HMMA.1688.F32.TF32 R216, R16, R190, R216 ;  /* 0x000000be10d8723c */ /* 0x000ff000000810d8 */
[C---:B--2---:R-:W-:Y:S01]  /*4c4c0*/  HMMA.1688.F32.TF32 R208, R48.reuse, R62, R208 ;  /* 0x0000003e30d0723c */ /* 0x044fe200000810d0 */
[----:B------:R-:W-:Y:S04]  /*4c4d0*/  LDS R212, [R241+UR7+0x47800] ;  /* 0x04780007f1d47984 */ /* 0x000fe80008000800 */
[----:B------:R-:W-:Y:S04]  /*4c4e0*/  LDS R214, [R241+UR7+0x47c00] ;  /* 0x047c0007f1d67984 */ /* 0x000fe80008000800 */
[----:B------:R-:W-:Y:S04]  /*4c4f0*/  LDS R16, [R241+UR7+0x47880] ;  /* 0x04788007f1107984 */ /* 0x000fe80008000800 */
[----:B------:R-:W-:Y:S06]  /*4c500*/  LDS R18, [R241+UR7+0x47c80] ;  /* 0x047c8007f1127984 */ /* 0x000fec0008000800 */
        /* <DEDUP_REMOVED lines=20> */
[----:B-1----:R-:W-:Y:S01]  /*4c650*/  HMMA.1688.F32.TF32 R20, R48, R166, R100 ;  /* 0x000000a63014723c */ /* 0x002fe20000081064 */
[----:B------:R-:W-:-:S02]  /*4c660*/  LOP3.LUT R19, R241, 0x20, RZ, 0x3c, !PT ;  /* 0x00000020f1137812 */ /* 0x000fc400078e3cff */
[----:B------:R-:W-:Y:S04]  /*4c670*/  STL.64 [R1+0x270], R52 ;  /* 0x0002703401007387 */ /* 0x000fe80000100a00 */
[----:B------:R1:W-:Y:S04]  /*4c680*/  STL.64 [R1+0x278], R54 ;  /* 0x0002783601007387 */ /* 0x0003e80000100a00 */
[----:B------:R-:W-:Y:S04]  /*4c690*/  STL.64 [R1+0x260], R24 ;  /* 0x0002601801007387 */ /* 0x000fe80000100a00 */
[----:B------:R2:W-:Y:S01]  /*4c6a0*/  STL.64 [R1+0x268], R26 ;  /* 0x0002681a01007387 */ /* 0x0005e20000100a00 */
[C---:B-1----:R-:W-:Y:S03]  /*4c6b0*/  HMMA.1688.F32.TF32 R52, R48.reuse, R170, R116 ;  /* 0x000000aa3034723c */ /* 0x042fe60000081074 */
[----:B------:R-:W-:Y:S04]  /*4c6c0*/  STL.64 [R1+0x250], R20 ;  /* 0x0002501401007387 */ /* 0x000fe80000100a00 */
[----:B------:R1:W-:Y:S01]  /*4c6d0*/  STL.64 [R1+0x258], R22 ;  /* 0x0002581601007387 */ /* 0x0003e20000100a00 */
[C---:B--2---:R-:W-:Y:S03]  /*4c6e0*/  HMMA.1688.F32.TF32 R24, R48.reuse, R174, R120 ;  /* 0x000000ae3018723c */ /* 0x044fe60000081078 */
[----:B------:R-:W-:Y:S04]  /*4c6f0*/  LDS R213, [R19+UR7+0x47800] ;  /* 0x0478000713d57984 */ /* 0x000fe80008000800 */
[----:B------:R-:W3:Y:S01]  /*4c700*/  LDS R215, [R19+UR7+0x47c00] ;  /* 0x047c000713d77984 */ /* 0x000ee20008000800 */
[C---:B-1----:R-:W-:Y:S03]  /*4c710*/  HMMA.1688.F32.TF32 R20, R48.reuse, R14, R132 ;  /* 0x0000000e3014723c */ /* 0x042fe60000081084 */
[----:B------:R-:W-:Y:S04]  /*4c720*/  LDS R17, [R19+UR7+0x47880] ;  /* 0x0478800713117984 */ /* 0x000fe80008000800 */
        /* <DEDUP_REMOVED lines=8> */
[----:B------:R-:W2:Y:S05]  /*4c7b0*/  LDS R19, [R19+UR7+0x47c80] ;  /* 0x047c800713137984 */ /* 0x000eaa0008000800 */
[----:B-1----:R-:W-:Y:S03]  /*4c7c0*/  HMMA.1688.F32.TF32 R20, R48, R190, R224 ;  /* 0x000000be3014723c */ /* 0x002fe600000810e0 */
[----:B------:R-:W-:Y:S04]  /*4c7d0*/  STL.64 [R1+0x210], R52 ;  /* 0x0002103401007387 */ /* 0x000fe80000100a00 */
[----:B------:R-:W-:Y:S01]  /*4c7e0*/  STL.64 [R1+0x218], R54 ;  /* 0x0002183601007387 */ /* 0x000fe20000100a00 */
[----:B---3--:R-:W-:Y:S03]  /*4c7f0*/  HMMA.1688.F32.TF32 R120, R212, R58, R248 ;  /* 0x0000003ad478723c */ /* 0x008fe600000810f8 */
[----:B------:R-:W-:Y:S01]  /*4c800*/  STL.64 [R1+0x200], R24 ;  /* 0x0002001801007387 */ /* 0x000fe20000100a00 */
[----:B------:R-:W-:-:S03]  /*4c810*/  IMAD.MOV.U32 R248, RZ, RZ, R2 ;  /* 0x000000fffff87224 */ /* 0x000fc600078e0002 */
[----:B------:R1:W-:Y:S04]  /*4c820*/  STL.64 [R1+0x208], R26 ;  /* 0x0002081a01007387 */ /* 0x0003e80000100a00 */
[----:B------:R-:W-:Y:S04]  /*4c830*/  STL.64 [R1+0x1d0], R20 ;  /* 0x0001d01401007387 */ /* 0x000fe80000100a00 */
[----:B------:R3:W-:Y:S04]  /*4c840*/  STL.64 [R1+0x1d8], R22 ;  /* 0x0001d81601007387 */ /* 0x0007e80000100a00 */
[----:B------:R-:W4:Y:S01]  /*4c850*/  LDL.LU R2, [R1+0x20ac] ;  /* 0x0020ac0001027983 */ /* 0x000f220000300800 */
[----:B------:R-:W-:-:S02]  /*4c860*/  IMAD.MOV.U32 R249, RZ, RZ, R242 ;  /* 0x000000fffff97224 */ /* 0x000fc400078e00f2 */
[----:B------:R-:W-:Y:S01]  /*4c870*/  IMAD.MOV.U32 R228, RZ, RZ, R252 ;  /* 0x000000ffffe47224 */ /* 0x000fe200078e00fc */
[----:B------:R-:W5:Y:S04]  /*4c880*/  LDL.LU R242, [R1+0x20a8] ;  /* 0x0020a80001f27983 */ /* 0x000f680000300800 */
[----:B------:R-:W4:Y:S01]  /*4c890*/  LDL.LU R252, [R1+0x20a4] ;  /* 0x0020a40001fc7983 */ /* 0x000f220000300800 */
[----:B------:R-:W-:Y:S01]  /*4c8a0*/  MOV R229, R240 ;  /* 0x000000f000e57202 */ /* 0x000fe20000000f00 */
[C---:B------:R-:W-:Y:S01]  /*4c8b0*/  HMMA.1688.F32.TF32 R108, R212.reuse, R146, R180 ;  /* 0x00000092d46c723c */ /* 0x040fe200000810b4 */
[----:B------:R-:W-:Y:S01]  /*4c8c0*/  MOV R180, R3 ;  /* 0x0000000300b47202 */ /* 0x000fe20000000f00 */
[----:B------:R-:W4:Y:S01]  /*4c8d0*/  LDL.LU R240, [R1+0x20a0] ;  /* 0x0020a00001f07983 */ /* 0x000f220000300800 */
[----:B------:R-:W-:Y:S01]  /*4c8e0*/  IMAD.MOV.U32 R181, RZ, RZ, R0 ;  /* 0x000000ffffb57224 */ /* 0x000fe200078e0000 */
[----:B------:R-:W-:Y:S01]  /*4c8f0*/  MOV R183, R56 ;  /* 0x0000003800b77202 */ /* 0x000fe20000000f00 */
[----:B------:R-:W-:Y:S01]  /*4c900*/  IMAD.MOV.U32 R182, RZ, RZ, R57 ;  /* 0x000000ffffb67224 */ /* 0x000fe200078e0039 */
[----:B------:R-:W4:Y:S02]  /*4c910*/  LDL.LU R3, [R1+0x209c] ;  /* 0x00209c0001037983 */ /* 0x000f240000300800 */
[----:B------:R-:W-:Y:S01]  /*4c920*/  HMMA.1688.F32.TF32 R104, R212, R150, R136 ;  /* 0x00000096d468723c */ /* 0x000fe20000081088 */
[----:B------:R-:W-:Y:S01]  /*4c930*/  IMAD.MOV.U32 R137, RZ, RZ, R243 ;  /* 0x000000ffff897224 */ /* 0x000fe200078e00f3 */
[----:B------:R-:W4:Y:S01]  /*4c940*/  LDL.LU R0, [R1+0x2098] ;  /* 0x0020980001007983 */ /* 0x000f220000300800 */
[----:B------:R-:W-:-:S05]  /*4c950*/  MOV R179, R12 ;  /* 0x0000000c00b37202 */ /* 0x000fca0000000f00 */
[C---:B------:R-:W-:Y:S08]  /*4c960*/  HMMA.1688.F32.TF32 R132, R212.reuse, R62, R236 ;  /* 0x0000003ed484723c */ /* 0x040ff000000810ec */
[C---:B------:R-:W-:Y:S08]  /*4c970*/  HMMA.1688.F32.TF32 R116, R212.reuse, R42, R220 ;  /* 0x0000002ad474723c */ /* 0x040ff000000810dc */
[C---:B------:R-:W-:Y:S08]  /*4c980*/  HMMA.1688.F32.TF32 R112, R212.reuse, R142, R192 ;  /* 0x0000008ed470723c */ /* 0x040ff000000810c0 */
[C---:B------:R-:W-:Y:S08]  /*4c990*/  HMMA.1688.F32.TF32 R100, R212.reuse, R154, R128 ;  /* 0x0000009ad464723c */ /* 0x040ff00000081080 */
[C---:B------:R-:W-:Y:S08]  /*4c9a0*/  HMMA.1688.F32.TF32 R96, R212.reuse, R158, R124 ;  /* 0x0000009ed460723c */ /* 0x040ff0000008107c */
[C---:B------:R-:W-:Y:S08]  /*4c9b0*/  HMMA.1688.F32.TF32 R48, R212.reuse, R162, R92 ;  /* 0x000000a2d430723c */ /* 0x040ff0000008105c */
[C---:B------:R-:W-:Y:S08]  /*4c9c0*/  HMMA.1688.F32.TF32 R44, R212.reuse, R166, R44 ;  /* 0x000000a6d42c723c */ /* 0x040ff0000008102c */
[C---:B-1----:R-:W-:Y:S08]  /*4c9d0*/  HMMA.1688.F32.TF32 R24, R212.reuse, R170, R88 ;  /* 0x000000aad418723c */ /* 0x042ff00000081058 */
[C---:B---3--:R-:W-:Y:S08]  /*4c9e0*/  HMMA.1688.F32.TF32 R20, R212.reuse, R174, R84 ;  /* 0x000000aed414723c */ /* 0x048ff00000081054 */
[C---:B------:R-:W-:Y:S08]  /*4c9f0*/  HMMA.1688.F32.TF32 R36, R212.reuse, R14, R36 ;  /* 0x0000000ed424723c */ /* 0x040ff00000081024 */
[C---:B------:R-:W-:Y:S08]  /*4ca00*/  HMMA.1688.F32.TF32 R52, R212.reuse, R10, R80 ;  /* 0x0000000ad434723c */ /* 0x040ff00000081050 */
[C---:B------:R-:W-:Y:S08]  /*4ca10*/  HMMA.1688.F32.TF32 R208, R212.reuse, R6, R28 ;  /* 0x00000006d4d0723c */ /* 0x040ff0000008101c */
[----:B------:R-:W-:Y:S08]  /*4ca20*/  HMMA.1688.F32.TF32 R212, R212, R190, R32 ;  /* 0x000000bed4d4723c */ /* 0x000ff00000081020 */
[----:B--2---:R-:W-:Y:S01]  /*4ca30*/  HMMA.1688.F32.TF32 R32, R16, R58, R180 ;  /* 0x0000003a1020723c */ /* 0x004fe200000810b4 */
        /* <DEDUP_REMOVED lines=21> */
[----:B------:R-:W-:Y:S02]  /*4cb90*/  IMAD.MOV.U32 R238, RZ, RZ, R5 ;  /* 0x000000ffffee7224 */ /* 0x000fe400078e0005 */
[----:B------:R-:W-:Y:S02]  /*4cba0*/  IMAD.MOV.U32 R220, RZ, RZ, R149 ;  /* 0x000000ffffdc7224 */ /* 0x000fe400078e0095 */
[----:B------:R-:W-:Y:S02]  /*4cbb0*/  IMAD.MOV.U32 R221, RZ, RZ, R148 ;  /* 0x000000ffffdd7224 */ /* 0x000fe400078e0094 */
[----:B------:R-:W-:-:S02]  /*4cbc0*/  IMAD.MOV.U32 R223, RZ, RZ, R144 ;  /* 0x000000ffffdf7224 */ /* 0x000fc400078e0090 */
[----:B------:R-:W-:Y:S02]  /*4cbd0*/  IMAD.MOV.U32 R192, RZ, RZ, R141 ;  /* 0x000000ffffc07224 */ /* 0x000fe400078e008d */
[----:B------:R-:W-:Y:S02]  /*4cbe0*/  IMAD.MOV.U32 R194, RZ, RZ, R41 ;  /* 0x000000ffffc27224 */ /* 0x000fe400078e0029 */
[----:B------:R-:W-:Y:S02]  /*4cbf0*/  IMAD.MOV.U32 R195, RZ, RZ, R40 ;  /* 0x000000ffffc37224 */ /* 0x000fe400078e0028 */
[----:B------:R-:W-:Y:S01]  /*4cc00*/  IMAD.MOV.U32 R139, RZ, RZ, R60 ;  /* 0x000000ffff8b7224 */ /* 0x000fe200078e003c */
[C---:B------:R-:W-:Y:S01]  /*4cc10*/  HMMA.1688.F32.TF32 R172, R16.reuse, R174, R184 ;  /* 0x000000ae10ac723c */ /* 0x040fe200000810b8 */
[----:B------:R-:W1:Y:S07]  /*4cc20*/  LDC R61, c[0x0][0x3a0] ;  /* 0x0000e800ff3d7b82 */ /* 0x000e6e0000000800 */
[C---:B------:R-:W-:Y:S01]  /*4cc30*/  HMMA.1688.F32.TF32 R40, R16.reuse, R42, R76 ;  /* 0x0000002a1028723c */ /* 0x040fe2000008104c */
[----:B------:R-:W2:Y:S07]  /*4cc40*/  LDC R4, c[0x0][0x3a0] ;  /* 0x0000e800ff047b82 */ /* 0x000eae0000000800 */
        /* <DEDUP_REMOVED lines=10> */
[----:B----4-:R-:W-:-:S02]  /*4ccf0*/  IMAD.MOV.U32 R136, RZ, RZ, R2 ;  /* 0x000000ffff887224 */ /* 0x010fc400078e0002 */
[----:B------:R-:W3:Y:S04]  /*4cd00*/  LDL.LU R2, [R1+0x2094] ;  /* 0x0020940001027983 */ /* 0x000ee80000300800 */
[----:B------:R-:W5:Y:S04]  /*4cd10*/  LDL.LU R243, [R1+0x2090] ;  /* 0x0020900001f37983 */ /* 0x000f680000300800 */
[----:B------:R-:W4:Y:S04]  /*4cd20*/  LDL.LU R57, [R1+0x1818] ;  /* 0x0018180001397983 */ /* 0x000f280000300800 */
[----:B------:R-:W3:Y:S04]  /*4cd30*/  LDL.LU R12, [R1+0x17fc] ;  /* 0x0017fc00010c7983 */ /* 0x000ee80000300800 */
[----:B------:R-:W3:Y:S04]  /*4cd40*/  LDL.LU R58, [R1+0x1814] ;  /* 0x00181400013a7983 */ /* 0x000ee80000300800 */
[----:B------:R-:W3:Y:S01]  /*4cd50*/  LDL.LU R56, [R1+0x17f8] ;  /* 0x0017f80001387983 */ /* 0x000ee20000300800 */
[C---:B------:R-:W-:Y:S08]  /*4cd60*/  HMMA.1688.F32.TF32 R28, R16.reuse, R62, R136 ;  /* 0x0000003e101c723c */ /* 0x040ff00000081088 */
[C---:B------:R-:W-:Y:S08]  /*4cd70*/  HMMA.1688.F32.TF32 R184, R16.reuse, R6, R236 ;  /* 0x0000000610b8723c */ /* 0x040ff000000810ec */
[----:B------:R-:W-:Y:S01]  /*4cd80*/  HMMA.1688.F32.TF32 R188, R16, R190, R248 ;  /* 0x000000be10bc723c */ /* 0x000fe200000810f8 */
[----:B------:R-:W3:Y:S04]  /*4cd90*/  LDL.LU R17, [R1+0x17d8] ;  /* 0x0017d80001117983 */ /* 0x000ee80000300800 */
[----:B------:R-:W3:Y:S04]  /*4cda0*/  LDL.LU R15, [R1+0x17dc] ;  /* 0x0017dc00010f7983 */ /* 0x000ee80000300800 */
[----:B------:R-:W3:Y:S04]  /*4cdb0*/  LDL.LU R14, [R1+0x17b8] ;  /* 0x0017b800010e7983 */ /* 0x000ee80000300800 */
[----:B------:R-:W3:Y:S01]  /*4cdc0*/  LDL.LU R10, [R1+0x17bc] ;  /* 0x0017bc00010a7983 */ /* 0x000ee20000300800 */
[----:B-1----:R-:W-:-:S05]  /*4cdd0*/  VIADD R61, R61, 0x7f ;  /* 0x0000007f3d3d7836 */ /* 0x002fca0000000000 */
[----:B------:R-:W-:-:S04]  /*4cde0*/  SHF.R.S32.HI R9, RZ, 0x1f, R61 ;  /* 0x0000001fff097819 */ /* 0x000fc8000001143d */
[----:B------:R-:W-:Y:S02]  /*4cdf0*/  LEA.HI R9, R9, R61, RZ, 0x7 ;  /* 0x0000003d09097211 */ /* 0x000fe400078f38ff */
[----:B------:R-:W1:Y:S01]  /*4ce00*/  S2R R61, SR_TID.X ;  /* 0x00000000003d7919 */ /* 0x000e620000002100 */
[----:B--2---:R-:W-:Y:S02]  /*4ce10*/  IADD3 R4, PT, PT, R4, -0x100, RZ ;  /* 0xffffff0004047810 */ /* 0x004fe40007ffe0ff */
[----:B------:R-:W-:-:S03]  /*4ce20*/  SHF.R.S32.HI R9, RZ, 0x7, R9 ;  /* 0x00000007ff097819 */ /* 0x000fc60000011409 */
[----:B------:R-:W-:Y:S02]  /*4ce30*/  IMAD R4, R252, -0x80, R4 ;  /* 0xffffff80fc047824 */ /* 0x000fe400078e0204 */
[----:B------:R-:W-:Y:S01]  /*4ce40*/  VIADD R5, R9, 0xfffffffe ;  /* 0xfffffffe09057836 */ /* 0x000fe20000000000 */
[----:B------:R-:W-:Y:S02]  /*4ce50*/  BAR.SYNC.DEFER_BLOCKING 0x0 ;  /* 0x0000000000007b1d */ /* 0x000fe40000010000 */
[----:B------:R-:W-:Y:S01]  /*4ce60*/  ISETP.GT.AND P1, PT, R4, RZ, PT ;  /* 0x000000ff0400720c */ /* 0x000fe20003f24270 */
[----:B------:R-:W-:Y:S01]  /*4ce70*/  UIADD3 UR5, UPT, UPT, UR5, 0x1, URZ ;  /* 0x0000000105057890 */ /* 0x000fe2000fffe0ff */
[----:B------:R-:W-:Y:S02]  /*4ce80*/  ISETP.GE.AND P0, PT, R252, R5, PT ;  /* 0x00000005fc00720c */ /* 0x000fe40003f06270 */
[----:B------:R-:W-:Y:S01]  /*4ce90*/  SEL R5, RZ, 0x4, !P1 ;  /* 0x00000004ff057807 */ /* 0x000fe20004800000 */
[----:B------:R-:W-:Y:S01]  /*4cea0*/  UISETP.GT.AND UP0, UPT, UR5, 0x1, UPT ;  /* 0x000000010500788c */ /* 0x000fe2000bf04270 */
[----:B------:R-:W-:-:S02]  /*4ceb0*/  ISETP.GT.AND P1, PT, R4, 0x4, PT ;  /* 0x000000040400780c */ /* 0x000fc40003f24270 */
[----:B------:R-:W-:Y:S01]  /*4cec0*/  SEL R5, R5, RZ, !P0 ;  /* 0x000000ff05057207 */ /* 0x000fe20004000000 */
[----:B------:R-:W-:-:S03]  /*4ced0*/  USEL UR5, UR5, URZ, !UP0 ;  /* 0x000000ff05057287 */ /* 0x000fc6000c000000 */
[----:B------:R-:W-:Y:S02]  /*4cee0*/  ISETP.NE.U32.AND P2, PT, R5, RZ, PT ;  /* 0x000000ff0500720c */ /* 0x000fe40003f45070 */
[----:B------:R-:W-:Y:S01]  /*4cef0*/  SEL R5, RZ, 0x4, !P1 ;  /* 0x00000004ff057807 */ /* 0x000fe20004800000 */
[----:B------:R-:W-:Y:S01]  /*4cf00*/  ULEA UR7, UR5, UR4, 0xf ;  /* 0x0000000405077291 */ /* 0x000fe2000f8e78ff */
[----:B-1----:R-:W-:Y:S02]  /*4cf10*/  LOP3.LUT R13, R61, 0x3f, RZ, 0xc0, !PT ;  /* 0x0000003f3d0d7812 */ /* 0x002fe400078ec0ff */
[----:B------:R-:W-:-:S03]  /*4cf20*/  SEL R5, R5, RZ, !P0 ;  /* 0x000000ff05057207 */ /* 0x000fc60004000000 */
[----:B------:R-:W-:Y:S01]  /*4cf30*/  IMAD.SHL.U32 R8, R13, 0x4, RZ ;  /* 0x000000040d087824 */ /* 0x000fe200078e00ff */
[----:B------:R-:W-:-:S03]  /*4cf40*/  ISETP.NE.U32.AND P1, PT, R5, RZ, PT ;  /* 0x000000ff0500720c */ /* 0x000fc60003f25070 */
[----:B------:R-:W-:Y:S01]  /*4cf50*/  VIADD R5, R8, UR7 ;  /* 0x0000000708057c36 */ /* 0x000fe20008000000 */
[-C--:B----4-:R-:W-:Y:S02]  /*4cf60*/  IADD3 R57, P3, PT, R57, R240.reuse, RZ ;  /* 0x000000f039397210 */ /* 0x090fe40007f7e0ff */
[----:B---3--:R-:W-:Y:S02]  /*4cf70*/  IADD3 R12, P4, PT, R12, R240, RZ ;  /* 0x000000f00c0c7210 */ /* 0x008fe40007f9e0ff */
[----:B------:R-:W-:Y:S01]  /*4cf80*/  IADD3.X R58, PT, PT, R58, R3, RZ, P3, !PT ;  /* 0x000000033a3a7210 */ /* 0x000fe20001ffe4ff */
[----:B------:R-:W-:Y:S01]  /*4cf90*/  STL [R1+0x1818], R57 ;  /* 0x0018183901007387 */ /* 0x000fe20000100800 */
[----:B------:R-:W-:Y:S01]  /*4cfa0*/  MOV R6, R57 ;  /* 0x0000003900067202 */ /* 0x000fe20000000f00 */
[----:B------:R-:W-:Y:S02]  /*4cfb0*/  IMAD.X R56, R56, 0x1, R3, P4 ;  /* 0x0000000138387824 */ /* 0x000fe400020e0603 */
[----:B------:R-:W-:Y:S01]  /*4cfc0*/  IMAD.MOV.U32 R7, RZ, RZ, R58 ;  /* 0x000000ffff077224 */ /* 0x000fe200078e003a */
[----:B------:R1:W-:Y:S04]  /*4cfd0*/  STL [R1+0x17fc], R12 ;  /* 0x0017fc0c01007387 */ /* 0x0003e80000100800 */
[----:B------:R-:W-:Y:S04]  /*4cfe0*/  STL [R1+0x1814], R58 ;  /* 0x0018143a01007387 */ /* 0x000fe80000100800 */
[----:B------:R-:W-:Y:S04]  /*4cff0*/  STL [R1+0x17f8], R56 ;  /* 0x0017f83801007387 */ /* 0x000fe80000100800 */
[----:B------:R-:W-:Y:S01]  /*4d000*/  @!PT LDS RZ, [RZ] ;  /* 0x00000000fffff984 */ /* 0x000fe20000000800 */
[----:B------:R-:W-:Y:S01]  /*4d010*/  @!PT LDS RZ, [RZ] ;  /* 0x00000000fffff984 */ /* 0x000fe20000000800 */
[----:B------:R-:W-:Y:S01]  /*4d020*/  @!PT LDS RZ, [RZ] ;  /* 0x00000000fffff984 */ /* 0x000fe20000000800 */
[----:B------:R2:W-:Y:S04]  /*4d030*/  LDGSTS.E [R5+0x40000], desc[UR8][R6.64], P2 ;  /* 0x4000000006057fae */ /* 0x0005e800091a1008 */
[----:B------:R-:W3:Y:S04]  /*4d040*/  LDL.LU R18, [R1+0x1790] ;  /* 0x0017900001127983 */ /* 0x000ee80000300800 */
[----:B------:R-:W4:Y:S01]  /*4d050*/  LDL.LU R16, [R1+0x1794] ;  /* 0x0017940001107983 */ /* 0x000f220000300800 */
[----:B--2---:R-:W-:Y:S01]  /*4d060*/  IMAD.MOV.U32 R6, RZ, RZ, R12 ;  /* 0x000000ffff067224 */ /* 0x004fe200078e000c */
[----:B------:R-:W-:-:S02]  /*4d070*/  MOV R7, R56 ;  /* 0x0000003800077202 */ /* 0x000fc40000000f00 */
[----:B-1----:R-:W2:Y:S04]  /*4d080*/  LDL.LU R12, [R1+0x1770] ;  /* 0x00177000010c7983 */ /* 0x002ea80000300800 */
[----:B------:R-:W2:Y:S04]  /*4d090*/  LDL.LU R11, [R1+0x1774] ;  /* 0x00177400010b7983 */ /* 0x000ea80000300800 */
[----:B------:R1:W-:Y:S01]  /*4d0a0*/  LDGSTS.E [R5+0x40400], desc[UR8][R6.64], P1 ;  /* 0x4040000006057fae */ /* 0x0003e200089a1008 */
[----:B------:R-:W-:Y:S02]  /*4d0b0*/  ISETP.GT.AND P1, PT, R4, 0x8, PT ;  /* 0x000000080400780c */ /* 0x000fe40003f24270 */
[----:B------:R-:W-:-:S02]  /*4d0c0*/  IADD3 R15, P3, PT, R15, R240, RZ ;  /* 0x000000f00f0f7210 */ /* 0x000fc40007f7e0ff */
[----:B-1----:R-:W-:Y:S02]  /*4d0d0*/  SEL R6, RZ, 0x4, !P1 ;  /* 0x00000004ff067807 */ /* 0x002fe40004800000 */
[----:B------:R-:W-:Y:S02]  /*4d0e0*/  ISETP.GT.AND P1, PT, R4, 0xc, PT ;  /* 0x0000000c0400780c */ /* 0x000fe40003f24270 */
[----:B------:R-:W-:-:S04]  /*4d0f0*/  SEL R6, R6, RZ, !P0 ;  /* 0x000000ff06067207 */ /* 0x000fc80004000000 */
[----:B------:R-:W-:Y:S02]  /*4d100*/  ISETP.NE.U32.AND P2, PT, R6, RZ, PT ;  /* 0x000000ff0600720c */ /* 0x000fe40003f45070 */
[----:B------:R-:W-:Y:S02]  /*4d110*/  SEL R6, RZ, 0x4, !P1 ;  /* 0x00000004ff067807 */ /* 0x000fe40004800000 */
[----:B------:R-:W-:Y:S01]  /*4d120*/  IADD3 R10, P4, PT, R10, R240, RZ ;  /* 0x000000f00a0a7210 */ /* 0x000fe20007f9e0ff */
[--C-:B------:R-:W-:Y:S01]  /*4d130*/  IMAD.X R17, R17, 0x1, R3.reuse, P3 ;  /* 0x0000000111117824 */ /* 0x100fe200018e0603 */
[----:B------:R-:W-:Y:S01]  /*4d140*/  SEL R6, R6, RZ, !P0 ;  /* 0x000000ff06067207 */ /* 0x000fe20004000000 */
[----:B------:R-:W-:Y:S02]  /*4d150*/  STL [R1+0x17dc], R15 ;  /* 0x0017dc0f01007387 */ /* 0x000fe40000100800 */
[----:B------:R-:W-:Y:S01]  /*4d160*/  IMAD.X R14, R14, 0x1, R3, P4 ;  /* 0x000000010e0e7824 */ /* 0x000fe200020e0603 */
[----:B------:R-:W-:Y:S01]  /*4d170*/  ISETP.NE.U32.AND P1, PT, R6, RZ, PT ;  /* 0x000000ff0600720c */ /* 0x000fe20003f25070 */
[----:B------:R-:W-:Y:S01]  /*4d180*/  IMAD.MOV.U32 R7, RZ, RZ, R17 ;  /* 0x000000ffff077224 */ /* 0x000fe200078e0011 */
[----:B------:R-:W-:Y:S01]  /*4d190*/  MOV R6, R15 ;  /* 0x0000000f00067202 */ /* 0x000fe20000000f00 */
[----:B------:R1:W-:Y:S04]  /*4d1a0*/  STL [R1+0x17d8], R17 ;  /* 0x0017d81101007387 */ /* 0x0003e80000100800 */
[----:B------:R-:W-:Y:S04]  /*4d1b0*/  STL [R1+0x17bc], R10 ;  /* 0x0017bc0a01007387 */ /* 0x000fe80000100800 */
[----:B------:R1:W-:Y:S04]  /*4d1c0*/  STL [R1+0x17b8], R14 ;  /* 0x0017b80e01007387 */ /* 0x0003e80000100800 */
[----:B------:R1:W-:Y:S04]  /*4d1d0*/  LDGSTS.E [R5+0x40800], desc[UR8][R6.64], P2 ;  /* 0x4080000006057fae */ /* 0x0003e800091a1008 */
[----:B-1----:R-:W2:Y:S04]  /*4d1e0*/  LDL.LU R17, [R1+0x1750] ;  /* 0x0017500001117983 */ /* 0x002ea80000300800 */
[----:B------:R-:W2:Y:S01]  /*4d1f0*/  LDL.LU R15, [R1+0x1754] ;  /* 0x00175400010f7983 */ /* 0x000ea20000300800 */
[----:B------:R-:W-:Y:S01]  /*4d200*/  MOV R7, R14 ;  /* 0x0000000e00077202 */ /* 0x000fe20000000f00 */
[----:B------:R-:W-:-:S02]  /*4d210*/  IMAD.MOV.U32 R6, RZ, RZ, R10 ;  /* 0x000000ffff067224 */ /* 0x000fc400078e000a */
[----:B------:R-:W2:Y:S04]  /*4d220*/  LDL.LU R14, [R1+0x1730] ;  /* 0x00173000010e7983 */ /* 0x000ea80000300800 */
[----:B------:R-:W2:Y:S04]  /*4d230*/  LDL.LU R10, [R1+0x1734] ;  /* 0x00173400010a7983 */ /* 0x000ea80000300800 */
[----:B------:R1:W-:Y:S01]  /*4d240*/  LDGSTS.E [R5+0x40c00], desc[UR8][R6.64], P1 ;  /* 0x40c0000006057fae */ /* 0x0003e200089a1008 */
[----:B------:R-:W-:-:S04]  /*4d250*/  ISETP.GT.AND P1, PT, R4, 0x10, PT ;  /* 0x000000100400780c */ /* 0x000fc80003f24270 */
[----:B-1----:R-:W-:Y:S02]  /*4d260*/  SEL R6, RZ, 0x4, !P1 ;  /* 0x00000004ff067807 */ /* 0x002fe40004800000 */
[----:B------:R-:W-:Y:S02]  /*4d270*/  ISETP.GT.AND P1, PT, R4, 0x14, PT ;  /* 0x000000140400780c */ /* 0x000fe40003f24270 */
[----:B------:R-:W-:-:S04]  /*4d280*/  SEL R6, R6, RZ, !P0 ;  /* 0x000000ff06067207 */ /* 0x000fc80004000000 */
[----:B------:R-:W-:Y:S02]  /*4d290*/  ISETP.NE.U32.AND P2, PT, R6, RZ, PT ;  /* 0x000000ff0600720c */ /* 0x000fe40003f45070 */
[----:B------:R-:W-:-:S04]  /*4d2a0*/  SEL R6, RZ, 0x4, !P1 ;  /* 0x00000004ff067807 */ /* 0x000fc80004800000 */
[----:B------:R-:W-:-:S04]  /*4d2b0*/  SEL R6, R6, RZ, !P0 ;  /* 0x000000ff06067207 */ /* 0x000fc80004000000 */
[----:B------:R-:W-:Y:S02]  /*4d2c0*/  ISETP.NE.U32.AND P1, PT, R6, RZ, PT ;  /* 0x000000ff0600720c */ /* 0x000fe40003f25070 */
[----:B----4-:R-:W-:-:S05]  /*4d2d0*/  IADD3 R16, P3, PT, R16, R240, RZ ;  /* 0x000000f010107210 */ /* 0x010fca0007f7e0ff */
[--C-:B---3--:R-:W-:Y:S01]  /*4d2e0*/  IMAD.X R18, R18, 0x1, R3.reuse, P3 ;  /* 0x0000000112127824 */ /* 0x108fe200018e0603 */
[----:B--2---:R-:W-:Y:S01]  /*4d2f0*/  IADD3 R11, P4, PT, R11, R240, RZ ;  /* 0x000000f00b0b7210 */ /* 0x004fe20007f9e0ff */
[----:B------:R-:W-:Y:S01]  /*4d300*/  STL [R1+0x1794], R16 ;  /* 0x0017941001007387 */ /* 0x000fe20000100800 */
[----:B------:R-:W-:Y:S01]  /*4d310*/  MOV R6, R16 ;  /* 0x0000001000067202 */ /* 0x000fe20000000f00 */
[----:B------:R-:W-:Y:S02]  /*4d320*/  IMAD.MOV.U32 R7, RZ, RZ, R18 ;  /* 0x000000ffff077224 */ /* 0x000fe400078e0012 */
[----:B------:R-:W-:Y:S01]  /*4d330*/  IMAD.X R12, R12, 0x1, R3, P4 ;  /* 0x000000010c0c7824 */ /* 0x000fe200020e0603 */
[----:B------:R1:W-:Y:S04]  /*4d340*/  STL [R1+0x1790], R18 ;  /* 0x0017901201007387 */ /* 0x0003e80000100800 */
[----:B------:R-:W-:Y:S04]  /*4d350*/  STL [R1+0x1774], R11 ;  /* 0x0017740b01007387 */ /* 0x000fe80000100800 */
[----:B------:R2:W-:Y:S04]  /*4d360*/  STL [R1+0x1770], R12 ;  /* 0x0017700c01007387 */ /* 0x0005e80000100800 */
[----:B-1----:R-:W3:Y:S04]  /*4d370*/  LDL.LU R18, [R1+0x1708] ;  /* 0x0017080001127983 */ /* 0x002ee80000300800 */
[----:B------:R1:W-:Y:S04]  /*4d380*/  LDGSTS.E [R5+0x41000], desc[UR8][R6.64], P2 ;  /* 0x4100000006057fae */ /* 0x0003e800091a1008 */
[----:B------:R-:W4:Y:S01]  /*4d390*/  LDL.LU R16, [R1+0x170c] ;  /* 0x00170c0001107983 */ /* 0x000f220000300800 */
[----:B-1----:R-:W-:Y:S01]  /*4d3a0*/  MOV R7, R12 ;  /* 0x0000000c00077202 */ /* 0x002fe20000000f00 */
[----:B------:R-:W-:-:S02]  /*4d3b0*/  IMAD.MOV.U32 R6, RZ, RZ, R11 ;  /* 0x000000ffff067224 */ /* 0x000fc400078e000b */
[----:B--2---:R-:W2:Y:S04]  /*4d3c0*/  LDL.LU R12, [R1+0x16e8] ;  /* 0x0016e800010c7983 */ /* 0x004ea80000300800 */
[----:B------:R-:W2:Y:S04]  /*4d3d0*/  LDL.LU R11, [R1+0x16ec] ;  /* 0x0016ec00010b7983 */ /* 0x000ea80000300800 */
[----:B------:R1:W-:Y:S01]  /*4d3e0*/  LDGSTS.E [R5+0x41400], desc[UR8][R6.64], P1 ;  /* 0x4140000006057fae */ /* 0x0003e200089a1008 */
[----:B------:R-:W-:-:S04]  /*4d3f0*/  ISETP.GT.AND P1, PT, R4, 0x18, PT ;  /* 0x000000180400780c */ /* 0x000fc80003f24270 */
[----:B-1----:R-:W-:Y:S02]  /*4d400*/  SEL R6, RZ, 0x4, !P1 ;  /* 0x00000004ff067807 */ /* 0x002fe40004800000 */
[----:B------:R-:W-:Y:S02]  /*4d410*/  ISETP.GT.AND P1, PT, R4, 0x1c, PT ;  /* 0x0000001c0400780c */ /* 0x000fe40003f24270 */
[----:B------:R-:W-:Y:S02]  /*4d420*/  SEL R6, R6, RZ, !P0 ;  /* 0x000000ff06067207 */ /* 0x000fe40004000000 */
[----:B------:R-:W-:Y:S02]  /*4d430*/  IADD3 R15, P3, PT, R15, R240, RZ ;  /* 0x000000f00f0f7210 */ /* 0x000fe40007f7e0ff */
[----:B------:R-:W-:Y:S02]  /*4d440*/  ISETP.NE.U32.AND P2, PT, R6, RZ, PT ;  /* 0x000000ff0600720c */ /* 0x000fe40003f45070 */
[----:B------:R-:W-:-:S02]  /*4d450*/  SEL R6, RZ, 0x4, !P1 ;  /* 0x00000004ff067807 */ /* 0x000fc40004800000 */
        /* <DEDUP_REMOVED lines=11> */
[----:B-1----:R-:W2:Y:S04]  /*4d510*/  LDL.LU R17, [R1+0x16c8] ;  /* 0x0016c80001117983 */ /* 0x002ea80000300800 */
[----:B------:R1:W-:Y:S04]  /*4d520*/  LDGSTS.E [R5+0x41800], desc[UR8][R6.64], P2 ;  /* 0x4180000006057fae */ /* 0x0003e800091a1008 */
[----:B------:R-:W2:Y:S01]  /*4d530*/  LDL.LU R15, [R1+0x16cc] ;  /* 0x0016cc00010f7983 */ /* 0x000ea20000300800 */
[----:B-1----:R-:W-:Y:S01]  /*4d540*/  MOV R7, R14 ;  /* 0x0000000e00077202 */ /* 0x002fe20000000f00 */
        /* <DEDUP_REMOVED lines=14> */
[----:B------:R-:W-:Y:S01]  /*4d630*/  MOV R6, R16 ;  /* 0x0000001000067202 */ /* 0x000fe20000000f00 */
[----:B------:R-:W-:Y:S01]  /*4d640*/  STL [R1+0x170c], R16 ;  /* 0x00170c1001007387 */ /* 0x000fe20000100800 */
[----:B--2---:R-:W-:Y:S01]  /*4d650*/  IADD3 R11, P4, PT, R11, R240, RZ ;  /* 0x000000f00b0b7210 */ /* 0x004fe20007f9e0ff */
[----:B------:R-:W-:Y:S02]  /*4d660*/  IMAD.MOV.U32 R7, RZ, RZ, R18 ;  /* 0x000000ffff077224 */ /* 0x000fe400078e0012 */
[----:B------:R1:W-:Y:S02]  /*4d670*/  STL [R1+0x1708], R18 ;  /* 0x0017081201007387 */ /* 0x0003e40000100800 */
[----:B------:R-:W-:Y:S02]  /*4d680*/  IMAD.X R12, R12, 0x1, R3, P4 ;  /* 0x000000010c0c7824 */ /* 0x000fe400020e0603 */
[----:B------:R-:W-:Y:S04]  /*4d690*/  STL [R1+0x16ec], R11 ;  /* 0x0016ec0b01007387 */ /* 0x000fe80000100800 */
[----:B------:R2:W-:Y:S04]  /*4d6a0*/  STL [R1+0x16e8], R12 ;  /* 0x0016e80c01007387 */ /* 0x0005e80000100800 */
[----:B------:R3:W-:Y:S04]  /*4d6b0*/  LDGSTS.E [R5+0x42000], desc[UR8][R6.64], P2 ;  /* 0x4200000006057fae */ /* 0x0007e800091a1008 */
[----:B-1----:R-:W4:Y:S04]  /*4d6c0*/  LDL.LU R18, [R1+0x1688] ;  /* 0x0016880001127983 */ /* 0x002f280000300800 */
[----:B------:R-:W4:Y:S01]  /*4d6d0*/  LDL.LU R16, [R1+0x168c] ;  /* 0x00168c0001107983 */ /* 0x000f220000300800 */
[----:B---3--:R-:W-:Y:S01]  /*4d6e0*/  MOV R7, R12 ;  /* 0x0000000c00077202 */ /* 0x008fe20000000f00 */
[----:B------:R-:W-:-:S02]  /*4d6f0*/  IMAD.MOV.U32 R6, RZ, RZ, R11 ;  /* 0x000000ffff067224 */ /* 0x000fc400078e000b */
[----:B--2---:R-:W2:Y:S04]  /*4d700*/  LDL.LU R12, [R1+0x13e0] ;  /* 0x0013e000010c7983 */ /* 0x004ea80000300800 */
[----:B------:R-:W3:Y:S04]  /*4d710*/  LDL.LU R11, [R1+0x13e4] ;  /* 0x0013e400010b7983 */ /* 0x000ee80000300800 */
[----:B------:R1:W-:Y:S01]  /*4d720*/  LDGSTS.E [R5+0x42400], desc[UR8][R6.64], P1 ;  /* 0x4240000006057fae */ /* 0x0003e200089a1008 */
[----:B------:R-:W-:-:S04]  /*4d730*/  ISETP.GT.AND P1, PT, R4, 0x28, PT ;  /* 0x000000280400780c */ /* 0x000fc80003f24270 */
[----:B-1----:R-:W-:Y:S02]  /*4d740*/  SEL R6, RZ, 0x4, !P1 ;  /* 0x00000004ff067807 */ /* 0x002fe40004800000 */
[----:B------:R-:W-:Y:S02]  /*4d750*/  ISETP.GT.AND P1, PT, R4, 0x2c, PT ;  /* 0x0000002c0400780c */ /* 0x000fe40003f24270 */
[----:B------:R-:W-:-:S04]  /*4d760*/  SEL R6, R6, RZ, !P0 ;  /* 0x000000ff06067207 */ /* 0x000fc80004000000 */
[----:B------:R-:W-:Y:S02]  /*4d770*/  ISETP.NE.U32.AND P2, PT, R6, RZ, PT ;  /* 0x000000ff0600720c */ /* 0x000fe40003f45070 */
[----:B------:R-:W-:Y:S02]  /*4d780*/  SEL R6, RZ, 0x4, !P1 ;  /* 0x00000004ff067807 */ /* 0x000fe40004800000 */
[----:B------:R-:W-:Y:S02]  /*4d790*/  IADD3 R15, P3, PT, R15, R240, RZ ;  /* 0x000000f00f0f7210 */ /* 0x000fe40007f7e0ff */
[----:B------:R-:W-:-:S03]  /*4d7a0*/  SEL R6, R6, RZ, !P0 ;  /* 0x000000ff06067207 */ /* 0x000fc60004000000 */
[----:B------:R-:W-:Y:S01]  /*4d7b0*/  IMAD.X R17, R17, 0x1, R3, P3 ;  /* 0x0000000111117824 */ /* 0x000fe200018e0603 */
[----:B------:R-:W-:Y:S02]  /*4d7c0*/  ISETP.NE.U32.AND P1, PT, R6, RZ, PT ;  /* 0x000000ff0600720c */ /* 0x000fe40003f25070 */
[----:B------:R-:W-:Y:S01]  /*4d7d0*/  IADD3 R10, P4, PT, R10, R240, RZ ;  /* 0x000000f00a0a7210 */ /* 0x000fe20007f9e0ff */
[----:B------:R-:W-:Y:S01]  /*4d7e0*/  IMAD.MOV.U32 R7, RZ, RZ, R17 ;  /* 0x000000ffff077224 */ /* 0x000fe200078e0011 */
[----:B------:R-:W-:Y:S01]  /*4d7f0*/  MOV R6, R15 ;  /* 0x0000000f00067202 */ /* 0x000fe20000000f00 */
[----:B------:R-:W-:Y:S02]  /*4d800*/  STL [R1+0x16cc], R15 ;  /* 0x0016cc0f01007387 */ /* 0x000fe40000100800 */
[----:B------:R-:W-:Y:S02]  /*4d810*/  IMAD.X R14, R14, 0x1, R3, P4 ;  /* 0x000000010e0e7824 */ /* 0x000fe400020e0603 */
        /* <DEDUP_REMOVED lines=20> */
[--C-:B------:R-:W-:Y:S01]  /*4d960*/  IMAD.X R18, R18, 0x1, R3.reuse, P3 ;  /* 0x0000000112127824 */ /* 0x100fe200018e0603 */
[----:B---3--:R-:W-:Y:S01]  /*4d970*/  IADD3 R11, P4, PT, R11, R240, RZ ;  /* 0x000000f00b0b7210 */ /* 0x008fe20007f9e0ff */
[----:B------:R-:W-:Y:S01]  /*4d980*/  STL [R1+0x168c], R16 ;  /* 0x00168c1001007387 */ /* 0x000fe20000100800 */
[----:B------:R-:W-:Y:S01]  /*4d990*/  MOV R6, R16 ;  /* 0x0000001000067202 */ /* 0x000fe20000000f00 */
[----:B------:R-:W-:Y:S02]  /*4d9a0*/  IMAD.MOV.U32 R7, RZ, RZ, R18 ;  /* 0x000000ffff077224 */ /* 0x000fe400078e0012 */
[----:B--2---:R-:W-:Y:S01]  /*4d9b0*/  IMAD.X R12, R12, 0x1, R3, P4 ;  /* 0x000000010c0c7824 */ /* 0x004fe200020e0603 */
        /* <DEDUP_REMOVED lines=20> */
[----:B------:R-:W-:Y:S01]  /*4db00*/  IADD3 R10, P4, PT, R10, R240, RZ ;  /* 0x000000f00a0a7210 */ /* 0x000fe20007f9e0ff */
[----:B------:R-:W-:Y:S01]  /*4db10*/  STL [R1+0x1404], R15 ;  /* 0x0014040f01007387 */ /* 0x000fe20000100800 */
[----:B------:R-:W-:Y:S01]  /*4db20*/  ISETP.NE.U32.AND P1, PT, R6, RZ, PT ;  /* 0x000000ff0600720c */ /* 0x000fe20003f25070 */
[----:B------:R-:W-:Y:S02]  /*4db30*/  IMAD.MOV.U32 R7, RZ, RZ, R17 ;  /* 0x000000ffff077224 */ /* 0x000fe400078e0011 */
[----:B------:R-:W-:Y:S01]  /*4db40*/  IMAD.X R14, R14, 0x1, R3, P4 ;  /* 0x000000010e0e7824 */ /* 0x000fe200020e0603 */
        /* <DEDUP_REMOVED lines=47> */
[----:B------:R-:W-:Y:S01]  /*4de40*/  ISETP.NE.U32.AND P1, PT, R6, RZ, PT ;  /* 0x000000ff0600720c */ /* 0x000fe20003f25070 */
[----:B------:R-:W-:Y:S01]  /*4de50*/  STL [R1+0x1484], R15 ;  /* 0x0014840f01007387 */ /* 0x000fe20000100800 */
[----:B------:R-:W-:Y:S02]  /*4de60*/  MOV R6, R15 ;  /* 0x0000000f00067202 */ /* 0x000fe40000000f00 */
[----:B------:R-:W-:Y:S01]  /*4de70*/  IADD3 R10, P4, PT, R10, R240, RZ ;  /* 0x000000f00a0a7210 */ /* 0x000fe20007f9e0ff */
[----:B------:R-:W-:Y:S01]  /*4de80*/  IMAD.MOV.U32 R7, RZ, RZ, R17 ;  /* 0x000000ffff077224 */ /* 0x000fe200078e0011 */
[----:B------:R1:W-:Y:S03]  /*4de90*/  STL [R1+0x1480], R17 ;  /* 0x0014801101007387 */ /* 0x0003e60000100800 */
[----:B------:R-:W-:Y:S01]  /*4dea0*/  IMAD.X R14, R14, 0x1, R3, P4 ;  /* 0x000000010e0e7824 */ /* 0x000fe200020e0603 */
        /* <DEDUP_REMOVED lines=164> */
[----:B------:R-:W2:Y:S01]  /*4e8f0*/  LDL.LU R10, [R1+0x17c0] ;  /* 0x0017c000010a7983 */ /* 0x000ea20000300800 */
[----:B------:R-:W-:-:S03]  /*4e900*/  ISETP.GT.AND P2, PT, R4, 0x5, PT ;  /* 0x000000050400780c */ /* 0x000fc60003f44270 */
[----:B------:R1:W-:Y:S01]  /*4e910*/  LDGSTS.E [R5+0x47c00], desc[UR8][R6.64], P1 ;  /* 0x47c0000006057fae */ /* 0x0003e200089a1008 */
[----:B------:R-:W-:-:S04]  /*4e920*/  ISETP.GT.AND P1, PT, R4, 0x1, PT ;  /* 0x000000010400780c */ /* 0x000fc80003f24270 */
[----:B-1----:R-:W-:Y:S02]  /*4e930*/  SEL R6, RZ, 0x4, !P1 ;  /* 0x00000004ff067807 */ /* 0x002fe40004800000 */
[----:B------:R-:W-:Y:S02]  /*4e940*/  SEL R5, RZ, 0x4, !P2 ;  /* 0x00000004ff057807 */ /* 0x000fe40005000000 */
[----:B------:R-:W-:Y:S02]  /*4e950*/  SEL R6, R6, RZ, !P0 ;  /* 0x000000ff06067207 */ /* 0x000fe40004000000 */
[----:B------:R-:W-:Y:S02]  /*4e960*/  SEL R5, R5, RZ, !P0 ;  /* 0x000000ff05057207 */ /* 0x000fe40004000000 */
[----:B------:R-:W-:Y:S02]  /*4e970*/  ISETP.NE.U32.AND P1, PT, R6, RZ, PT ;  /* 0x000000ff0600720c */ /* 0x000fe40003f25070 */
[----:B------:R-:W-:-:S02]  /*4e980*/  ISETP.NE.U32.AND P2, PT, R5, RZ, PT ;  /* 0x000000ff0500720c */ /* 0x000fc40003f45070 */
[----:B------:R-:W-:-:S05]  /*4e990*/  LOP3.LUT R5, R8, 0x20, RZ, 0x3c, !PT ;  /* 0x0000002008057812 */ /* 0x000fca00078e3cff */
[----:B------:R-:W-:Y:S01]  /*4e9a0*/  VIADD R5, R5, UR7 ;  /* 0x0000000705057c36 */ /* 0x000fe20008000000 */
[----:B----4-:R-:W-:-:S05]  /*4e9b0*/  IADD3 R16, P3, PT, R16, R240, RZ ;  /* 0x000000f010107210 */ /* 0x010fca0007f7e0ff */
[----:B---3--:R-:W-:Y:S01]  /*4e9c0*/  IMAD.X R18, R18, 0x1, R3, P3 ;  /* 0x0000000112127824 */ /* 0x008fe200018e0603 */
[----:B------:R-:W-:Y:S01]  /*4e9d0*/  STL [R1+0x181c], R16 ;  /* 0x00181c1001007387 */ /* 0x000fe20000100800 */
[----:B------:R-:W-:Y:S01]  /*4e9e0*/  IMAD.MOV.U32 R6, RZ, RZ, R16 ;  /* 0x000000ffff067224 */ /* 0x000fe200078e0010 */
[----:B--2---:R-:W-:Y:S01]  /*4e9f0*/  IADD3 R11, P4, PT, R11, R240, RZ ;  /* 0x000000f00b0b7210 */ /* 0x004fe20007f9e0ff */
[----:B------:R-:W-:-:S03]  /*4ea00*/  IMAD.MOV.U32 R7, RZ, RZ, R18 ;  /* 0x000000ffff077224 */ /* 0x000fc600078e0012 */
[----:B------:R-:W-:Y:S01]  /*4ea10*/  IADD3.X R12, PT, PT, R12, R3, RZ, P4, !PT ;  /* 0x000000030c0c7210 */ /* 0x000fe200027fe4ff */
[----:B------:R-:W-:Y:S04]  /*4ea20*/  STL [R1+0x1800], R11 ;  /* 0x0018000b01007387 */ /* 0x000fe80000100800 */
[----:B------:R1:W-:Y:S04]  /*4ea30*/  STL [R1+0x180c], R18 ;  /* 0x00180c1201007387 */ /* 0x0003e80000100800 */
[----:B------:R2:W-:Y:S04]  /*4ea40*/  STL [R1+0x17ec], R12 ;  /* 0x0017ec0c01007387 */ /* 0x0005e80000100800 */
[----:B------:R3:W-:Y:S04]  /*4ea50*/  LDGSTS.E [R5+0x40100], desc[UR8][R6.64], P1 ;  /* 0x4010000006057fae */ /* 0x0007e800089a1008 */
[----:B-1----:R-:W4:Y:S04]  /*4ea60*/  LDL.LU R18, [R1+0x1798] ;  /* 0x0017980001127983 */ /* 0x002f280000300800 */
[----:B------:R-:W4:Y:S01]  /*4ea70*/  LDL.LU R16, [R1+0x179c] ;  /* 0x00179c0001107983 */ /* 0x000f220000300800 */
[----:B---3--:R-:W-:Y:S01]  /*4ea80*/  IMAD.MOV.U32 R7, RZ, RZ, R12 ;  /* 0x000000ffff077224 */ /* 0x008fe200078e000c */
[----:B------:R-:W-:-:S02]  /*4ea90*/  MOV R6, R11 ;  /* 0x0000000b00067202 */ /* 0x000fc40000000f00 */
[----:B--2---:R-:W2:Y:S04]  /*4eaa0*/  LDL.LU R12, [R1+0x1778] ;  /* 0x00177800010c7983 */ /* 0x004ea80000300800 */
[----:B------:R-:W3:Y:S01]  /*4eab0*/  LDL.LU R11, [R1+0x177c] ;  /* 0x00177c00010b7983 */ /* 0x000ee20000300800 */
[----:B------:R-:W-:-:S03]  /*4eac0*/  ISETP.GT.AND P1, PT, R4, 0x9, PT ;  /* 0x000000090400780c */ /* 0x000fc60003f24270 */
[----:B------:R1:W-:Y:S02]  /*4ead0*/  LDGSTS.E [R5+0x40500], desc[UR8][R6.64], P2 ;  /* 0x4050000006057fae */ /* 0x0003e400091a1008 */
        /* <DEDUP_REMOVED lines=10> */
[----:B------:R-:W-:Y:S01]  /*4eb80*/  IMAD.MOV.U32 R6, RZ, RZ, R15 ;  /* 0x000000ffff067224 */ /* 0x000fe200078e000f */
[----:B------:R-:W-:Y:S01]  /*4eb90*/  IADD3 R10, P4, PT, R10, R240, RZ ;  /* 0x000000f00a0a7210 */ /* 0x000fe20007f9e0ff */
[----:B------:R-:W-:-:S03]  /*4eba0*/  IMAD.MOV.U32 R7, RZ, RZ, R17 ;  /* 0x000000ffff077224 */ /* 0x000fc600078e0011 */
[----:B------:R-:W-:Y:S01]  /*4ebb0*/  IADD3.X R14, PT, PT, R14, R3, RZ, P4, !PT ;  /* 0x000000030e0e7210 */ /* 0x000fe200027fe4ff */
[----:B------:R1:W-:Y:S04]  /*4ebc0*/  STL [R1+0x17cc], R17 ;  /* 0x0017cc1101007387 */ /* 0x0003e80000100800 */
[----:B------:R-:W-:Y:S04]  /*4ebd0*/  STL [R1+0x17c0], R10 ;  /* 0x0017c00a01007387 */ /* 0x000fe80000100800 */
[----:B------:R1:W-:Y:S04]  /*4ebe0*/  STL [R1+0x17ac], R14 ;  /* 0x0017ac0e01007387 */ /* 0x0003e80000100800 */
[----:B-1----:R-:W2:Y:S04]  /*4ebf0*/  LDL.LU R17, [R1+0x1758] ;  /* 0x0017580001117983 */ /* 0x002ea80000300800 */
[----:B------:R1:W-:Y:S04]  /*4ec00*/  LDGSTS.E [R5+0x40900], desc[UR8][R6.64], P2 ;  /* 0x4090000006057fae */ /* 0x0003e800091a1008 */
[----:B------:R-:W2:Y:S01]  /*4ec10*/  LDL.LU R15, [R1+0x175c] ;  /* 0x00175c00010f7983 */ /* 0x000ea20000300800 */
[----:B-1----:R-:W-:Y:S01]  /*4ec20*/  IMAD.MOV.U32 R7, RZ, RZ, R14 ;  /* 0x000000ffff077224 */ /* 0x002fe200078e000e */
[----:B------:R-:W-:-:S02]  /*4ec30*/  MOV R6, R10 ;  /* 0x0000000a00067202 */ /* 0x000fc40000000f00 */
        /* <DEDUP_REMOVED lines=12> */
[----:B------:R-:W-:Y:S01]  /*4ed00*/  IMAD.X R18, R18, 0x1, R3, P3 ;  /* 0x0000000112127824 */ /* 0x000fe200018e0603 */
[----:B---3--:R-:W-:Y:S01]  /*4ed10*/  IADD3 R11, P4, PT, R11, R240, RZ ;  /* 0x000000f00b0b7210 */ /* 0x008fe20007f9e0ff */
[----:B------:R-:W-:Y:S01]  /*4ed20*/  STL [R1+0x179c], R16 ;  /* 0x00179c1001007387 */ /* 0x000fe20000100800 */
[----:B------:R-:W-:Y:S02]  /*4ed30*/  IMAD.MOV.U32 R6, RZ, RZ, R16 ;  /* 0x000000ffff067224 */ /* 0x000fe400078e0010 */
[----:B--2---:R-:W-:Y:S01]  /*4ed40*/  IADD3.X R12, PT, PT, R12, R3, RZ, P4, !PT ;  /* 0x000000030c0c7210 */ /* 0x004fe200027fe4ff */
[----:B------:R-:W-:Y:S01]  /*4ed50*/  IMAD.MOV.U32 R7, RZ, RZ, R18 ;  /* 0x000000ffff077224 */ /* 0x000fe200078e0012 */
[----:B------:R1:W-:Y:S04]  /*4ed60*/  STL [R1+0x1798], R18 ;  /* 0x0017981201007387 */ /* 0x0003e80000100800 */
[----:B------:R-:W-:Y:S04]  /*4ed70*/  STL [R1+0x177c], R11 ;  /* 0x00177c0b01007387 */ /* 0x000fe80000100800 */
[----:B------:R2:W-:Y:S04]  /*4ed80*/  STL [R1+0x1778], R12 ;  /* 0x0017780c01007387 */ /* 0x0005e80000100800 */
[----:B-1----:R-:W3:Y:S04]  /*4ed90*/  LDL.LU R18, [R1+0x1710] ;  /* 0x0017100001127983 */ /* 0x002ee80000300800 */
[----:B------:R1:W-:Y:S04]  /*4eda0*/  LDGSTS.E [R5+0x41100], desc[UR8][R6.64], P2 ;  /* 0x4110000006057fae */ /* 0x0003e800091a1008 */
[----:B------:R-:W4:Y:S01]  /*4edb0*/  LDL.LU R16, [R1+0x1714] ;  /* 0x0017140001107983 */ /* 0x000f220000300800 */
[----:B-1----:R-:W-:Y:S01]  /*4edc0*/  IMAD.MOV.U32 R7, RZ, RZ, R12 ;  /* 0x000000ffff077224 */ /* 0x002fe200078e000c */
[----:B------:R-:W-:-:S02]  /*4edd0*/  MOV R6, R11 ;  /* 0x0000000b00067202 */ /* 0x000fc40000000f00 */
        /* <DEDUP_REMOVED lines=38> */
[----:B---3--:R-:W-:Y:S01]  /*4f040*/  IMAD.X R18, R18, 0x1, R3, P3 ;  /* 0x0000000112127824 */ /* 0x008fe200018e0603 */
[----:B------:R-:W-:Y:S01]  /*4f050*/  STL [R1+0x1714], R16 ;  /* 0x0017141001007387 */ /* 0x000fe20000100800 */
[----:B------:R-:W-:Y:S01]  /*4f060*/  IMAD.MOV.U32 R6, RZ, RZ, R16 ;  /* 0x000000ffff067224 */ /* 0x000fe200078e0010 */
[----:B--2---:R-:W-:Y:S01]  /*4f070*/  IADD3 R11, P4, PT, R11, R240, RZ ;  /* 0x000000f00b0b7210 */ /* 0x004fe20007f9e0ff */
[----:B------:R-:W-:-:S03]  /*4f080*/  IMAD.MOV.U32 R7, RZ, RZ, R18 ;  /* 0x000000ffff077224 */ /* 0x000fc600078e0012 */
[----:B------:R-:W-:Y:S01]  /*4f090*/  IADD3.X R12, PT, PT, R12, R3, RZ, P4, !PT ;  /* 0x000000030c0c7210 */ /* 0x000fe200027fe4ff */
        /* <DEDUP_REMOVED lines=230> */
[----:B------:R-:W-:-:S03]  /*4ff00*/  IADD3 R10, P4, PT, R10, R240, RZ ;  /* 0x000000f00a0a7210 */ /* 0x000fc60007f9e0ff */
[----:B------:R1:W-:Y:S01]  /*4ff10*/  STL [R1+0x1588], R17 ;  /* 0x0015881101007387 */ /* 0x0003e20000100800 */
[----:B------:R-:W-:Y:S01]  /*4ff20*/  IADD3.X R14, PT, PT, R14, R3, RZ, P4, !PT ;  /* 0x000000030e0e7210 */ /* 0x000fe200027fe4ff */
[----:B------:R-:W-:Y:S02]  /*4ff30*/  IMAD.MOV.U32 R6, RZ, RZ, R15 ;  /* 0x000000ffff067224 */ /* 0x000fe400078e000f */
[----:B------:R-:W-:Y:S01]  /*4ff40*/  STL [R1+0x15ac], R10 ;  /* 0x0015ac0a01007387 */ /* 0x000fe20000100800 */
[----:B------:R-:W-:-:S03]  /*4ff50*/  IMAD.MOV.U32 R7, RZ, RZ, R17 ;  /* 0x000000ffff077224 */ /* 0x000fc600078e0011 */
[----:B------:R1:W-:Y:S04]  /*4ff60*/  STL [R1+0x15a8], R14 ;  /* 0x0015a80e01007387 */ /* 0x0003e80000100800 */
[----:B-1----:R-:W2:Y:S04]  /*4ff70*/  LDL.LU R17, [R1+0x1608] ;  /* 0x0016080001117983 */ /* 0x002ea80000300800 */
[----:B------:R-:W2:Y:S04]  /*4ff80*/  LDL.LU R15, [R1+0x160c] ;  /* 0x00160c00010f7983 */ /* 0x000ea80000300800 */
[----:B------:R1:W-:Y:S02]  /*4ff90*/  LDGSTS.E [R5+0x46900], desc[UR8][R6.64], P2 ;  /* 0x4690000006057fae */ /* 0x0003e400091a1008 */
[----:B-1----:R-:W-:Y:S01]  /*4ffa0*/  IMAD.MOV.U32 R7, RZ, RZ, R14 ;  /* 0x000000ffff077224 */ /* 0x002fe200078e000e */
[----:B------:R-:W-:Y:S01]  /*4ffb0*/  MOV R6, R10 ;  /* 0x0000000a00067202 */ /* 0x000fe20000000f00 */
        /* <DEDUP_REMOVED lines=15> */
[----:B--2---:R-:W-:Y:S02]  /*500b0*/  IADD3 R11, P4, PT, R11, R240, RZ ;  /* 0x000000f00b0b7210 */ /* 0x004fe40007f9e0ff */
[----:B------:R1:W-:Y:S02]  /*500c0*/  STL [R1+0x15c8], R18 ;  /* 0x0015c81201007387 */ /* 0x0003e40000100800 */
[----:B------:R-:W-:Y:S01]  /*500d0*/  IADD3.X R12, PT, PT, R12, R3, RZ, P4, !PT ;  /* 0x000000030c0c7210 */ /* 0x000fe200027fe4ff */
[----:B------:R-:W-:Y:S01]  /*500e0*/  IMAD.MOV.U32 R7, RZ, RZ, R18 ;  /* 0x000000ffff077224 */ /* 0x000fe200078e0012 */
[----:B------:R-:W-:Y:S04]  /*500f0*/  STL [R1+0x15ec], R11 ;  /* 0x0015ec0b01007387 */ /* 0x000fe80000100800 */
[----:B------:R2:W-:Y:S04]  /*50100*/  STL [R1+0x15e8], R12 ;  /* 0x0015e80c01007387 */ /* 0x0005e80000100800 */
[----:B-1----:R-:W3:Y:S04]  /*50110*/  LDL.LU R18, [R1+0x1804] ;  /* 0x0018040001127983 */ /* 0x002ee80000300800 */
[----:B------:R-:W4:Y:S04]  /*50120*/  LDL.LU R16, [R1+0x1810] ;  /* 0x0018100001107983 */ /* 0x000f280000300800 */
[----:B------:R1:W-:Y:S02]  /*50130*/  LDGSTS.E [R5+0x47100], desc[UR8][R6.64], P2 ;  /* 0x4710000006057fae */ /* 0x0003e400091a1008 */
        /* <DEDUP_REMOVED lines=11> */
[----:B------:R-:W-:Y:S01]  /*501f0*/  SEL R6, RZ, 0x4, !P1 ;  /* 0x00000004ff067807 */ /* 0x000fe20004800000 */
[----:B------:R-:W-:-:S03]  /*50200*/  IMAD.X R17, R17, 0x1, R3, P3 ;  /* 0x0000000111117824 */ /* 0x000fc600018e0603 */
[----:B------:R-:W-:Y:S01]  /*50210*/  SEL R6, R6, RZ, !P0 ;  /* 0x000000ff06067207 */ /* 0x000fe20004000000 */
[----:B------:R-:W-:Y:S01]  /*50220*/  IMAD.MOV.U32 R7, RZ, RZ, R17 ;  /* 0x000000ffff077224 */ /* 0x000fe200078e0011 */
[----:B------:R-:W-:Y:S02]  /*50230*/  STL [R1+0x160c], R15 ;  /* 0x00160c0f01007387 */ /* 0x000fe40000100800 */
[----:B------:R-:W-:Y:S01]  /*50240*/  ISETP.NE.U32.AND P1, PT, R6, RZ, PT ;  /* 0x000000ff0600720c */ /* 0x000fe20003f25070 */
[----:B------:R-:W-:Y:S01]  /*50250*/  IMAD.MOV.U32 R6, RZ, RZ, R15 ;  /* 0x000000ffff067224 */ /* 0x000fe200078e000f */
[----:B------:R-:W-:Y:S01]  /*50260*/  IADD3 R10, P4, PT, R10, R240, RZ ;  /* 0x000000f00a0a7210 */ /* 0x000fe20007f9e0ff */
[----:B------:R1:W-:Y:S03]  /*50270*/  STL [R1+0x1608], R17 ;  /* 0x0016081101007387 */ /* 0x0003e60000100800 */
[----:B------:R-:W-:Y:S01]  /*50280*/  IADD3.X R14, PT, PT, R14, R3, RZ, P4, !PT ;  /* 0x000000030e0e7210 */ /* 0x000fe200027fe4ff */
[----:B------:R-:W-:Y:S04]  /*50290*/  STL [R1+0x162c], R10 ;  /* 0x00162c0a01007387 */ /* 0x000fe80000100800 */
[----:B------:R1:W-:Y:S04]  /*502a0*/  STL [R1+0x1628], R14 ;  /* 0x0016280e01007387 */ /* 0x0003e80000100800 */
[----:B------:R1:W-:Y:S04]  /*502b0*/  LDGSTS.E [R5+0x47900], desc[UR8][R6.64], P2 ;  /* 0x4790000006057fae */ /* 0x0003e800091a1008 */
[----:B-1----:R-:W2:Y:S04]  /*502c0*/  LDL.LU R17, [R1+0x17c4] ;  /* 0x0017c40001117983 */ /* 0x002ea80000300800 */
[----:B------:R-:W2:Y:S01]  /*502d0*/  LDL.LU R15, [R1+0x17d0] ;  /* 0x0017d000010f7983 */ /* 0x000ea20000300800 */
[----:B------:R-:W-:Y:S01]  /*502e0*/  IMAD.MOV.U32 R7, RZ, RZ, R14 ;  /* 0x000000ffff077224 */ /* 0x000fe200078e000e */
[----:B------:R-:W-:-:S02]  /*502f0*/  MOV R6, R10 ;  /* 0x0000000a00067202 */ /* 0x000fc40000000f00 */
[----:B------:R-:W2:Y:S04]  /*50300*/  LDL.LU R14, [R1+0x17a4] ;  /* 0x0017a400010e7983 */ /* 0x000ea80000300800 */
[----:B------:R-:W2:Y:S04]  /*50310*/  LDL.LU R10, [R1+0x17b0] ;  /* 0x0017b000010a7983 */ /* 0x000ea80000300800 */
[----:B------:R1:W-:Y:S01]  /*50320*/  LDGSTS.E [R5+0x47d00], desc[UR8][R6.64], P1 ;  /* 0x47d0000006057fae */ /* 0x0003e200089a1008 */
[C---:B------:R-:W-:Y:S02]  /*50330*/  ISETP.GT.AND P1, PT, R4.reuse, 0x2, PT ;  /* 0x000000020400780c */ /* 0x040fe40003f24270 */
[----:B------:R-:W-:-:S02]  /*50340*/  ISETP.GT.AND P2, PT, R4, 0x6, PT ;  /* 0x000000060400780c */ /* 0x000fc40003f44270 */
[----:B-1----:R-:W-:Y:S02]  /*50350*/  SEL R6, RZ, 0x4, !P1 ;  /* 0x00000004ff067807 */ /* 0x002fe40004800000 */
[----:B------:R-:W-:Y:S02]  /*50360*/  SEL R5, RZ, 0x4, !P2 ;  /* 0x00000004ff057807 */ /* 0x000fe40005000000 */
[----:B------:R-:W-:Y:S02]  /*50370*/  SEL R6, R6, RZ, !P0 ;  /* 0x000000ff06067207 */ /* 0x000fe40004000000 */
[----:B------:R-:W-:Y:S02]  /*50380*/  SEL R5, R5, RZ, !P0 ;  /* 0x000000ff05057207 */ /* 0x000fe40004000000 */
[----:B------:R-:W-:Y:S02]  /*50390*/  ISETP.NE.U32.AND P1, PT, R6, RZ, PT ;  /* 0x000000ff0600720c */ /* 0x000fe40003f25070 */
[----:B------:R-:W-:-:S02]  /*503a0*/  ISETP.NE.U32.AND P2, PT, R5, RZ, PT ;  /* 0x000000ff0500720c */ /* 0x000fc40003f45070 */
[----:B------:R-:W-:-:S04]  /*503b0*/  LOP3.LUT R5, R8, 0x40, RZ, 0x3c, !PT ;  /* 0x0000004008057812 */ /* 0x000fc800078e3cff */
[----:B------:R-:W-:Y:S02]  /*503c0*/  IADD3 R5, PT, PT, R5, UR7, RZ ;  /* 0x0000000705057c10 */ /* 0x000fe4000fffe0ff */
[----:B----4-:R-:W-:-:S05]  /*503d0*/  IADD3 R16, P3, PT, R16, R240, RZ ;  /* 0x000000f010107210 */ /* 0x010fca0007f7e0ff */
[----:B---3--:R-:W-:Y:S01]  /*503e0*/  IMAD.X R18, R18, 0x1, R3, P3 ;  /* 0x0000000112127824 */ /* 0x008fe200018e0603 */
[----:B------:R-:W-:Y:S01]  /*503f0*/  STL [R1+0x1810], R16 ;  /* 0x0018101001007387 */ /* 0x000fe20000100800 */
[----:B------:R-:W-:-:S03]  /*50400*/  IMAD.MOV.U32 R6, RZ, RZ, R16 ;  /* 0x000000ffff067224 */ /* 0x000fc600078e0010 */
[----:B------:R-:W-:-:S05]  /*50410*/  MOV R7, R18 ;  /* 0x0000001200077202 */ /* 0x000fca0000000f00 */
[----:B------:R1:W-:Y:S01]  /*50420*/  LDGSTS.E [R5+0x40200], desc[UR8][R6.64], P1 ;  /* 0x4020000006057fae */ /* 0x0003e200089a1008 */
[----:B--2---:R-:W-:-:S05]  /*50430*/  IADD3 R11, P4, PT, R11, R240, RZ ;  /* 0x000000f00b0b7210 */ /* 0x004fca0007f9e0ff */
[----:B------:R-:W-:Y:S01]  /*50440*/  IMAD.X R12, R12, 0x1, R3, P4 ;  /* 0x000000010c0c7824 */ /* 0x000fe200020e0603 */
[----:B------:R-:W-:Y:S04]  /*50450*/  STL [R1+0x17f0], R11 ;  /* 0x0017f00b01007387 */ /* 0x000fe80000100800 */
[----:B------:R2:W-:Y:S01]  /*50460*/  STL [R1+0x1804], R18 ;  /* 0x0018041201007387 */ /* 0x0005e20000100800 */
[----:B-1----:R-:W-:-:S03]  /*50470*/  IMAD.MOV.U32 R7, RZ, RZ, R12 ;  /* 0x000000ffff077224 */ /* 0x002fc600078e000c */
[----:B------:R1:W-:Y:S01]  /*50480*/  STL [R1+0x17e4], R12 ;  /* 0x0017e40c01007387 */ /* 0x0003e20000100800 */
[----:B------:R-:W-:-:S03]  /*50490*/  IMAD.MOV.U32 R6, RZ, RZ, R11 ;  /* 0x000000ffff067224 */ /* 0x000fc600078e000b */
[----:B--2---:R-:W2:Y:S04]  /*504a0*/  LDL.LU R18, [R1+0x1784] ;  /* 0x0017840001127983 */ /* 0x004ea80000300800 */
[----:B------:R-:W3:Y:S04]  /*504b0*/  LDL.LU R16, [R1+0x17a0] ;  /* 0x0017a00001107983 */ /* 0x000ee80000300800 */
[----:B-1----:R-:W4:Y:S04]  /*504c0*/  LDL.LU R12, [R1+0x1764] ;  /* 0x00176400010c7983 */ /* 0x002f280000300800 */
[----:B------:R-:W4:Y:S01]  /*504d0*/  LDL.LU R11, [R1+0x1780] ;  /* 0x00178000010b7983 */ /* 0x000f220000300800 */
[----:B------:R-:W-:-:S03]  /*504e0*/  ISETP.GT.AND P1, PT, R4, 0xa, PT ;  /* 0x0000000a0400780c */ /* 0x000fc60003f24270 */
[----:B------:R1:W-:Y:S02]  /*504f0*/  LDGSTS.E [R5+0x40600], desc[UR8][R6.64], P2 ;  /* 0x4060000006057fae */ /* 0x0003e400091a1008 */
[----:B-1----:R-:W-:Y:S02]  /*50500*/  SEL R6, RZ, 0x4, !P1 ;  /* 0x00000004ff067807 */ /* 0x002fe40004800000 */
[----:B------:R-:W-:Y:S02]  /*50510*/  ISETP.GT.AND P1, PT, R4, 0xe, PT ;  /* 0x0000000e0400780c */ /* 0x000fe40003f24270 */
[----:B------:R-:W-:-:S04]  /*50520*/  SEL R6, R6, RZ, !P0 ;  /* 0x000000ff06067207 */ /* 0x000fc80004000000 */
[----:B------:R-:W-:Y:S02]  /*50530*/  ISETP.NE.U32.AND P2, PT, R6, RZ, PT ;  /* 0x000000ff0600720c */ /* 0x000fe40003f45070 */
[----:B------:R-:W-:Y:S02]  /*50540*/  SEL R6, RZ, 0x4, !P1 ;  /* 0x00000004ff067807 */ /* 0x000fe40004800000 */
[-C--:B------:R-:W-:Y:S02]  /*50550*/  IADD3 R15, P3, PT, R15, R240.reuse, RZ ;  /* 0x000000f00f0f7210 */ /* 0x080fe40007f7e0ff */
[----:B------:R-:W-:Y:S02]  /*50560*/  SEL R6, R6, RZ, !P0 ;  /* 0x000000ff06067207 */ /* 0x000fe40004000000 */
[----:B------:R-:W-:Y:S02]  /*50570*/  IADD3.X R17, PT, PT, R17, R3, RZ, P3, !PT ;  /* 0x0000000311117210 */ /* 0x000fe40001ffe4ff */
[----:B------:R-:W-:-:S02]  /*50580*/  IADD3 R10, P4, PT, R10, R240, RZ ;  /* 0x000000f00a0a7210 */ /* 0x000fc40007f9e0ff */
[----:B------:R-:W-:Y:S01]  /*50590*/  ISETP.NE.U32.AND P1, PT, R6, RZ, PT ;  /* 0x000000ff0600720c */ /* 0x000fe20003f25070 */
[----:B------:R-:W-:Y:S01]  /*505a0*/  IMAD.MOV.U32 R6, RZ, RZ, R15 ;  /* 0x000000ffff067224 */ /* 0x000fe200078e000f */
[----:B------:R-:W-:Y:S01]  /*505b0*/  MOV R7, R17 ;  /* 0x0000001100077202 */ /* 0x000fe20000000f00 */
[----:B------:R-:W-:Y:S01]  /*505c0*/  IMAD.X R14, R14, 0x1, R3, P4 ;  /* 0x000000010e0e7824 */ /* 0x000fe200020e0603 */
[----:B------:R-:W-:Y:S04]  /*505d0*/  STL [R1+0x17d0], R15 ;  /* 0x0017d00f01007387 */ /* 0x000fe80000100800 */
[----:B------:R1:W-:Y:S04]  /*505e0*/  STL [R1+0x17c4], R17 ;  /* 0x0017c41101007387 */ /* 0x0003e80000100800 */
[----:B------:R-:W-:Y:S04]  /*505f0*/  STL [R1+0x17b0], R10 ;  /* 0x0017b00a01007387 */ /* 0x000fe80000100800 */
[----:B------:R1:W-:Y:S04]  /*50600*/  STL [R1+0x17a4], R14 ;  /* 0x0017a40e01007387 */ /* 0x0003e80000100800 */
[----:B------:R1:W-:Y:S04]  /*50610*/  LDGSTS.E [R5+0x40a00], desc[UR8][R6.64], P2 ;  /* 0x40a0000006057fae */ /* 0x0003e800091a1008 */
[----:B-1----:R-:W4:Y:S04]  /*50620*/  LDL.LU R17, [R1+0x1744] ;  /* 0x0017440001117983 */ /* 0x002f280000300800 */
[----:B------:R-:W4:Y:S01]  /*50630*/  LDL.LU R15, [R1+0x1760] ;  /* 0x00176000010f7983 */ /* 0x000f220000300800 */
[----:B------:R-:W-:-:S02]  /*50640*/  IMAD.MOV.U32 R7, RZ, RZ, R14 ;  /* 0x000000ffff077224 */ /* 0x000fc400078e000e */
[----:B------:R-:W-:Y:S01]  /*50650*/  IMAD.MOV.U32 R6, RZ, RZ, R10 ;  /* 0x000000ffff067224 */ /* 0x000fe200078e000a */
[----:B------:R-:W4:Y:S04]  /*50660*/  LDL.LU R14, [R1+0x1724] ;  /* 0x00172400010e7983 */ /* 0x000f280000300800 */
[----:B------:R-:W4:Y:S04]  /*50670*/  LDL.LU R10, [R1+0x1740] ;  /* 0x00174000010a7983 */ /* 0x000f280000300800 */
        /* <DEDUP_REMOVED lines=9> */
[----:B---3--:R-:W-:-:S04]  /*50710*/  IADD3 R16, P3, PT, R16, R240, RZ ;  /* 0x000000f010107210 */ /* 0x008fc80007f7e0ff */
[----:B--2---:R-:W-:Y:S02]  /*50720*/  IADD3.X R18, PT, PT, R18, R3, RZ, P3, !PT ;  /* 0x0000000312127210 */ /* 0x004fe40001ffe4ff */
[----:B----4-:R-:W-:Y:S01]  /*50730*/  IADD3 R11, P4, PT, R11, R240, RZ ;  /* 0x000000f00b0b7210 */ /* 0x010fe20007f9e0ff */
        /* <DEDUP_REMOVED lines=8> */
[----:B-1----:R-:W4:Y:S04]  /*507c0*/  LDL.LU R18, [R1+0x1718] ;  /* 0x0017180001127983 */ /* 0x002f280000300800 */
[----:B------:R-:W4:Y:S01]  /*507d0*/  LDL.LU R16, [R1+0x171c] ;  /* 0x00171c0001107983 */ /* 0x000f220000300800 */
[----:B---3--:R-:W-:-:S02]  /*507e0*/  IMAD.MOV.U32 R6, RZ, RZ, R11 ;  /* 0x000000ffff067224 */ /* 0x008fc400078e000b */
[----:B------:R-:W-:Y:S02]  /*507f0*/  IMAD.MOV.U32 R7, RZ, RZ, R12 ;  /* 0x000000ffff077224 */ /* 0x000fe400078e000c */
        /* <DEDUP_REMOVED lines=10> */
[----:B------:R-:W-:Y:S02]  /*508a0*/  SEL R6, R6, RZ, !P0 ;  /* 0x000000ff06067207 */ /* 0x000fe40004000000 */
[----:B------:R-:W-:Y:S02]  /*508b0*/  IADD3.X R17, PT, PT, R17, R3, RZ, P3, !PT ;  /* 0x0000000311117210 */ /* 0x000fe40001ffe4ff */
[----:B------:R-:W-:-:S02]  /*508c0*/  ISETP.NE.U32.AND P1, PT, R6, RZ, PT ;  /* 0x000000ff0600720c */ /* 0x000fc40003f25070 */
        /* <DEDUP_REMOVED lines=11> */
[----:B------:R-:W-:-:S02]  /*50980*/  IMAD.MOV.U32 R7, RZ, RZ, R14 ;  /* 0x000000ffff077224 */ /* 0x000fc400078e000e */
[----:B------:R-:W-:Y:S01]  /*50990*/  IMAD.MOV.U32 R6, RZ, RZ, R10 ;  /* 0x000000ffff067224 */ /* 0x000fe200078e000a */
        /* <DEDUP_REMOVED lines=11> */
[----:B----4-:R-:W-:-:S04]  /*50a50*/  IADD3 R16, P3, PT, R16, R240, RZ ;  /* 0x000000f010107210 */ /* 0x010fc80007f7e0ff */
[----:B------:R-:W-:Y:S01]  /*50a60*/  IADD3.X R18, PT, PT, R18, R3, RZ, P3, !PT ;  /* 0x0000000312127210 */ /* 0x000fe20001ffe4ff */
[----:B------:R-:W-:Y:S01]  /*50a70*/  IMAD.MOV.U32 R6, RZ, RZ, R16 ;  /* 0x000000ffff067224 */ /* 0x000fe200078e0010 */
[----:B---3--:R-:W-:Y:S01]  /*50a80*/  IADD3 R11, P4, PT, R11, R240, RZ ;  /* 0x000000f00b0b7210 */ /* 0x008fe20007f9e0ff */
[----:B------:R-:W-:Y:S01]  /*50a90*/  STL [R1+0x171c], R16 ;  /* 0x00171c1001007387 */ /* 0x000fe20000100800 */
[----:B------:R-:W-:-:S03]  /*50aa0*/  MOV R7, R18 ;  /* 0x0000001200077202 */ /* 0x000fc60000000f00 */
[----:B--2---:R-:W-:Y:S01]  /*50ab0*/  IMAD.X R12, R12, 0x1, R3, P4 ;  /* 0x000000010c0c7824 */ /* 0x004fe200020e0603 */
        /* <DEDUP_REMOVED lines=255> */
[----:B------:R-:W-:Y:S01]  /*51ab0*/  STL [R1+0x15d4], R16 ;  /* 0x0015d41001007387 */ /* 0x000fe20000100800 */
[----:B---3--:R-:W-:Y:S01]  /*51ac0*/  IADD3 R11, P4, PT, R11, R240, RZ ;  /* 0x000000f00b0b7210 */ /* 0x008fe20007f9e0ff */
[----:B------:R-:W-:Y:S01]  /*51ad0*/  IMAD.MOV.U32 R6, RZ, RZ, R16 ;  /* 0x000000ffff067224 */ /* 0x000fe200078e0010 */
[----:B------:R-:W-:-:S03]  /*51ae0*/  MOV R7, R18 ;  /* 0x0000001200077202 */ /* 0x000fc60000000f00 */
[----:B--2---:R-:W-:Y:S01]  /*51af0*/  IMAD.X R12, R12, 0x1, R3, P4 ;  /* 0x000000010c0c7824 */ /* 0x004fe200020e0603 */
[----:B------:R1:W-:Y:S04]  /*51b00*/  STL [R1+0x15d0], R18 ;  /* 0x0015d01201007387 */ /* 0x0003e80000100800 */
[----:B------:R-:W-:Y:S04]  /*51b10*/  STL [R1+0x15f4], R11 ;  /* 0x0015f40b01007387 */ /* 0x000fe80000100800 */
[----:B------:R2:W-:Y:S04]  /*51b20*/  STL [R1+0x15f0], R12 ;  /* 0x0015f00c01007387 */ /* 0x0005e80000100800 */
[----:B-1----:R-:W3:Y:S04]  /*51b30*/  LDL.LU R18, [R1+0x17f4] ;  /* 0x0017f40001127983 */ /* 0x002ee80000300800 */
[----:B------:R1:W-:Y:S04]  /*51b40*/  LDGSTS.E [R5+0x47200], desc[UR8][R6.64], P2 ;  /* 0x4720000006057fae */ /* 0x0003e800091a1008 */
[----:B------:R-:W4:Y:S01]  /*51b50*/  LDL.LU R16, [R1+0x1808] ;  /* 0x0018080001107983 */ /* 0x000f220000300800 */
[----:B-1----:R-:W-:-:S02]  /*51b60*/  IMAD.MOV.U32 R6, RZ, RZ, R11 ;  /* 0x000000ffff067224 */ /* 0x002fc400078e000b */
[----:B------:R-:W-:Y:S02]  /*51b70*/  IMAD.MOV.U32 R7, RZ, RZ, R12 ;  /* 0x000000ffff077224 */ /* 0x000fe400078e000c */
        /* <DEDUP_REMOVED lines=12> */
[----:B------:R-:W-:Y:S01]  /*51c40*/  IADD3 R10, P4, PT, R10, R240, RZ ;  /* 0x000000f00a0a7210 */ /* 0x000fe20007f9e0ff */
[----:B------:R-:W-:Y:S01]  /*51c50*/  STL [R1+0x1614], R15 ;  /* 0x0016140f01007387 */ /* 0x000fe20000100800 */
[----:B------:R-:W-:Y:S01]  /*51c60*/  ISETP.NE.U32.AND P1, PT, R6, RZ, PT ;  /* 0x000000ff0600720c */ /* 0x000fe20003f25070 */
[----:B------:R-:W-:-:S02]  /*51c70*/  IMAD.MOV.U32 R6, RZ, RZ, R15 ;  /* 0x000000ffff067224 */ /* 0x000fc400078e000f */
        /* <DEDUP_REMOVED lines=8> */
[----:B-1----:R-:W-:-:S02]  /*51d00*/  IMAD.MOV.U32 R7, RZ, RZ, R14 ;  /* 0x000000ffff077224 */ /* 0x002fc400078e000e */
[----:B------:R-:W-:Y:S01]  /*51d10*/  IMAD.MOV.U32 R6, RZ, RZ, R10 ;  /* 0x000000ffff067224 */ /* 0x000fe200078e000a */
        /* <DEDUP_REMOVED lines=13> */
[----:B----4-:R-:W-:-:S04]  /*51df0*/  IADD3 R16, P3, PT, R16, R240, RZ ;  /* 0x000000f010107210 */ /* 0x010fc80007f7e0ff */
[----:B---3--:R-:W-:Y:S01]  /*51e00*/  IADD3.X R18, PT, PT, R18, R3, RZ, P3, !PT ;  /* 0x0000000312127210 */ /* 0x008fe20001ffe4ff */
[----:B------:R-:W-:Y:S01]  /*51e10*/  STL [R1+0x1808], R16 ;  /* 0x0018081001007387 */ /* 0x000fe20000100800 */
[----:B------:R-:W-:-:S03]  /*51e20*/  MOV R6, R16 ;  /* 0x0000001000067202 */ /* 0x000fc60000000f00 */
[----:B------:R-:W-:-:S05]  /*51e30*/  IMAD.MOV.U32 R7, RZ, RZ, R18 ;  /* 0x000000ffff077224 */ /* 0x000fca00078e0012 */
[----:B------:R1:W-:Y:S01]  /*51e40*/  LDGSTS.E [R5+0x40300], desc[UR8][R6.64], P1 ;  /* 0x4030000006057fae */ /* 0x0003e200089a1008 */
[----:B--2---:R-:W-:-:S05]  /*51e50*/  IADD3 R11, P4, PT, R11, R240, RZ ;  /* 0x000000f00b0b7210 */ /* 0x004fca0007f9e0ff */
[----:B------:R-:W-:Y:S01]  /*51e60*/  IMAD.X R12, R12, 0x1, R3, P4 ;  /* 0x000000010c0c7824 */ /* 0x000fe200020e0603 */
[----:B------:R-:W-:Y:S04]  /*51e70*/  STL [R1+0x17e8], R11 ;  /* 0x0017e80b01007387 */ /* 0x000fe80000100800 */
[----:B------:R2:W-:Y:S01]  /*51e80*/  STL [R1+0x17f4], R18 ;  /* 0x0017f41201007387 */ /* 0x0005e20000100800 */
[----:B-1----:R-:W-:-:S03]  /*51e90*/  MOV R7, R12 ;  /* 0x0000000c00077202 */ /* 0x002fc60000000f00 */
        /* <DEDUP_REMOVED lines=12> */
[----:B------:R-:W-:-:S04]  /*51f60*/  SEL R6, RZ, 0x4, !P1 ;  /* 0x00000004ff067807 */ /* 0x000fc80004800000 */
[----:B------:R-:W-:Y:S02]  /*51f70*/  SEL R6, R6, RZ, !P0 ;  /* 0x000000ff06067207 */ /* 0x000fe40004000000 */
[----:B------:R-:W-:Y:S02]  /*51f80*/  IADD3 R15, P3, PT, R15, R240, RZ ;  /* 0x000000f00f0f7210 */ /* 0x000fe40007f7e0ff */
[----:B------:R-:W-:-:S03]  /*51f90*/  ISETP.NE.U32.AND P1, PT, R6, RZ, PT ;  /* 0x000000ff0600720c */ /* 0x000fc60003f25070 */
[----:B------:R-:W-:Y:S01]  /*51fa0*/  IMAD.X R17, R17, 0x1, R3, P3 ;  /* 0x0000000111117824 */ /* 0x000fe200018e0603 */
[----:B------:R-:W-:Y:S01]  /*51fb0*/  MOV R6, R15 ;  /* 0x0000000f00067202 */ /* 0x000fe20000000f00 */
[----:B------:R-:W-:Y:S02]  /*51fc0*/  STL [R1+0x17c8], R15 ;  /* 0x0017c80f01007387 */ /* 0x000fe40000100800 */
[----:B------:R-:W-:Y:S01]  /*51fd0*/  IMAD.MOV.U32 R7, RZ, RZ, R17 ;  /* 0x000000ffff077224 */ /* 0x000fe200078e0011 */
[----:B------:R-:W-:Y:S01]  /*51fe0*/  IADD3 R10, P4, PT, R10, R240, RZ ;  /* 0x000000f00a0a7210 */ /* 0x000fe20007f9e0ff */
[----:B------:R1:W-:Y:S04]  /*51ff0*/  STL [R1+0x17b4], R17 ;  /* 0x0017b41101007387 */ /* 0x0003e80000100800 */
[----:B------:R-:W-:Y:S01]  /*52000*/  IMAD.X R14, R14, 0x1, R3, P4 ;  /* 0x000000010e0e7824 */ /* 0x000fe200020e0603 */
[----:B------:R-:W-:Y:S04]  /*52010*/  STL [R1+0x17a8], R10 ;  /* 0x0017a80a01007387 */ /* 0x000fe80000100800 */
[----:B------:R1:W-:Y:S04]  /*52020*/  STL [R1+0x178c], R14 ;  /* 0x00178c0e01007387 */ /* 0x0003e80000100800 */
[----:B------:R1:W-:Y:S04]  /*52030*/  LDGSTS.E [R5+0x40b00], desc[UR8][R6.64], P2 ;  /* 0x40b0000006057fae */ /* 0x0003e800091a1008 */
[----:B-1----:R-:W4:Y:S04]  /*52040*/  LDL.LU R17, [R1+0x172c] ;  /* 0x00172c0001117983 */ /* 0x002f280000300800 */
[----:B------:R-:W4:Y:S01]  /*52050*/  LDL.LU R15, [R1+0x1748] ;  /* 0x00174800010f7983 */ /* 0x000f220000300800 */
[----:B------:R-:W-:Y:S01]  /*52060*/  MOV R7, R14 ;  /* 0x0000000e00077202 */ /* 0x000fe20000000f00 */
[----:B------:R-:W-:-:S02]  /*52070*/  IMAD.MOV.U32 R6, RZ, RZ, R10 ;  /* 0x000000ffff067224 */ /* 0x000fc400078e000a */
        /* <DEDUP_REMOVED lines=11> */
[----:B---3--:R-:W-:-:S05]  /*52130*/  IADD3 R16, P3, PT, R16, R240, RZ ;  /* 0x000000f010107210 */ /* 0x008fca0007f7e0ff */
[--C-:B--2---:R-:W-:Y:S01]  /*52140*/  IMAD.X R18, R18, 0x1, R3.reuse, P3 ;  /* 0x0000000112127824 */ /* 0x104fe200018e0603 */
[----:B----4-:R-:W-:Y:S01]  /*52150*/  IADD3 R11, P4, PT, R11, R240, RZ ;  /* 0x000000f00b0b7210 */ /* 0x010fe20007f9e0ff */
        /* <DEDUP_REMOVED lines=52> */
[----:B------:R-:W-:Y:S02]  /*524a0*/  STL [R1+0x1720], R16 ;  /* 0x0017201001007387 */ /* 0x000fe40000100800 */
[----:B------:R-:W-:Y:S01]  /*524b0*/  IMAD.MOV.U32 R7, RZ, RZ, R18 ;  /* 0x000000ffff077224 */ /* 0x000fe200078e0012 */
[----:B--2---:R-:W-:Y:S01]  /*524c0*/  IADD3 R11, P4, PT, R11, R240, RZ ;  /* 0x000000f00b0b7210 */ /* 0x004fe20007f9e0ff */
[----:B------:R1:W-:Y:S04]  /*524d0*/  STL [R1+0x16e4], R18 ;  /* 0x0016e41201007387 */ /* 0x0003e80000100800 */
[----:B------:R-:W-:Y:S01]  /*524e0*/  IMAD.X R12, R12, 0x1, R3, P4 ;  /* 0x000000010c0c7824 */ /* 0x000fe200020e0603 */
[----:B------:R-:W-:Y:S04]  /*524f0*/  STL [R1+0x1700], R11 ;  /* 0x0017000b01007387 */ /* 0x000fe80000100800 */
[----:B------:R2:W-:Y:S04]  /*52500*/  STL [R1+0x16c4], R12 ;  /* 0x0016c40c01007387 */ /* 0x0005e80000100800 */
[----:B------:R3:W-:Y:S04]  /*52510*/  LDGSTS.E [R5+0x42300], desc[UR8][R6.64], P2 ;  /* 0x4230000006057fae */ /* 0x0007e800091a1008 */
[----:B-1----:R-:W4:Y:S04]  /*52520*/  LDL.LU R18, [R1+0x13dc] ;  /* 0x0013dc0001127983 */ /* 0x002f280000300800 */
[----:B------:R-:W4:Y:S01]  /*52530*/  LDL.LU R16, [R1+0x16a0] ;  /* 0x0016a00001107983 */ /* 0x000f220000300800 */
[----:B---3--:R-:W-:Y:S01]  /*52540*/  IMAD.MOV.U32 R6, RZ, RZ, R11 ;  /* 0x000000ffff067224 */ /* 0x008fe200078e000b */
[----:B------:R-:W-:-:S02]  /*52550*/  MOV R7, R12 ;  /* 0x0000000c00077202 */ /* 0x000fc40000000f00 */
        /* <DEDUP_REMOVED lines=14> */
[----:B------:R-:W-:Y:S01]  /*52640*/  STL [R1+0x16e0], R15 ;  /* 0x0016e00f01007387 */ /* 0x000fe20000100800 */
[----:B------:R-:W-:Y:S01]  /*52650*/  IADD3 R10, P4, PT, R10, R240, RZ ;  /* 0x000000f00a0a7210 */ /* 0x000fe20007f9e0ff */
[----:B------:R-:W-:Y:S02]  /*52660*/  IMAD.MOV.U32 R7, RZ, RZ, R17 ;  /* 0x000000ffff077224 */ /* 0x000fe400078e0011 */
[----:B------:R1:W-:Y:S02]  /*52670*/  STL [R1+0x16a4], R17 ;  /* 0x0016a41101007387 */ /* 0x0003e40000100800 */
[----:B------:R-:W-:Y:S02]  /*52680*/  IMAD.X R14, R14, 0x1, R3, P4 ;  /* 0x000000010e0e7824 */ /* 0x000fe400020e0603 */
        /* <DEDUP_REMOVED lines=176> */
[----:B------:R-:W-:-:S03]  /*53190*/  MOV R6, R16 ;  /* 0x0000001000067202 */ /* 0x000fc60000000f00 */
[----:B------:R-:W-:Y:S01]  /*531a0*/  IMAD.MOV.U32 R7, RZ, RZ, R18 ;  /* 0x000000ffff077224 */ /* 0x000fe200078e0012 */
[----:B--2---:R-:W-:Y:S01]  /*531b0*/  IADD3 R11, P4, PT, R11, R240, RZ ;  /* 0x000000f00b0b7210 */ /* 0x004fe20007f9e0ff */
[----:B------:R-:W-:Y:S04]  /*531c0*/  STL [R1+0x155c], R16 ;  /* 0x00155c1001007387 */ /* 0x000fe80000100800 */
[----:B------:R-:W-:Y:S01]  /*531d0*/  IMAD.X R12, R12, 0x1, R3, P4 ;  /* 0x000000010c0c7824 */ /* 0x000fe200020e0603 */
[----:B------:R1:W-:Y:S04]  /*531e0*/  LDGSTS.E [R5+0x46300], desc[UR8][R6.64], P2 ;  /* 0x4630000006057fae */ /* 0x0003e800091a1008 */
[----:B------:R2:W-:Y:S04]  /*531f0*/  STL [R1+0x1558], R18 ;  /* 0x0015581201007387 */ /* 0x0005e80000100800 */
[----:B------:R-:W-:Y:S01]  /*53200*/  STL [R1+0x157c], R11 ;  /* 0x00157c0b01007387 */ /* 0x000fe20000100800 */
[----:B-1----:R-:W-:Y:S01]  /*53210*/  IMAD.MOV.U32 R6, RZ, RZ, R11 ;  /* 0x000000ffff067224 */ /* 0x002fe200078e000b */
[----:B------:R-:W-:-:S02]  /*53220*/  MOV R7, R12 ;  /* 0x0000000c00077202 */ /* 0x000fc40000000f00 */
[----:B------:R1:W-:Y:S04]  /*53230*/  STL [R1+0x1578], R12 ;  /* 0x0015780c01007387 */ /* 0x0003e80000100800 */
[----:B--2---:R-:W2:Y:S04]  /*53240*/  LDL.LU R18, [R1+0x15d8] ;  /* 0x0015d80001127983 */ /* 0x004ea80000300800 */
[----:B------:R-:W3:Y:S04]  /*53250*/  LDL.LU R16, [R1+0x15dc] ;  /* 0x0015dc0001107983 */ /* 0x000ee80000300800 */
[----:B------:R4:W-:Y:S01]  /*53260*/  LDGSTS.E [R5+0x46700], desc[UR8][R6.64], P1 ;  /* 0x4670000006057fae */ /* 0x0009e200089a1008 */
[----:B------:R-:W-:-:S03]  /*53270*/  ISETP.GT.AND P1, PT, R4, 0x6b, PT ;  /* 0x0000006b0400780c */ /* 0x000fc60003f24270 */
[----:B-1----:R-:W2:Y:S04]  /*53280*/  LDL.LU R12, [R1+0x15f8] ;  /* 0x0015f800010c7983 */ /* 0x002ea80000300800 */
[----:B------:R-:W2:Y:S01]  /*53290*/  LDL.LU R11, [R1+0x15fc] ;  /* 0x0015fc00010b7983 */ /* 0x000ea20000300800 */
[----:B----4-:R-:W-:Y:S02]  /*532a0*/  SEL R6, RZ, 0x4, !P1 ;  /* 0x00000004ff067807 */ /* 0x010fe40004800000 */
        /* <DEDUP_REMOVED lines=19> */
[----:B----4-:R-:W-:Y:S01]  /*533e0*/  MOV R7, R14 ;  /* 0x0000000e00077202 */ /* 0x010fe20000000f00 */
        /* <DEDUP_REMOVED lines=13> */
[----:B--2---:R-:W-:Y:S01]  /*534c0*/  IMAD.X R18, R18, 0x1, R3, P3 ;  /* 0x0000000112127824 */ /* 0x004fe200018e0603 */
[----:B------:R-:W-:Y:S02]  /*534d0*/  MOV R6, R16 ;  /* 0x0000001000067202 */ /* 0x000fe40000000f00 */
[----:B------:R-:W-:Y:S01]  /*534e0*/  IADD3 R11, P4, PT, R11, R240, RZ ;  /* 0x000000f00b0b7210 */ /* 0x000fe20007f9e0ff */
[----:B------:R-:W-:-:S04]  /*534f0*/  IMAD.MOV.U32 R7, RZ, RZ, R18 ;  /* 0x000000ffff077224 */ /* 0x000fc800078e0012 */
[----:B------:R-:W-:Y:S01]  /*53500*/  IMAD.X R12, R12, 0x1, R3, P4 ;  /* 0x000000010c0c7824 */ /* 0x000fe200020e0603 */
[----:B------:R1:W-:Y:S04]  /*53510*/  LDGSTS.E [R5+0x47300], desc[UR8][R6.64], P2 ;  /* 0x4730000006057fae */ /* 0x0003e800091a1008 */
[----:B------:R-:W-:Y:S01]  /*53520*/  STL [R1+0x15dc], R16 ;  /* 0x0015dc1001007387 */ /* 0x000fe20000100800 */
[----:B-1----:R-:W-:Y:S01]  /*53530*/  IMAD.MOV.U32 R6, RZ, RZ, R11 ;  /* 0x000000ffff067224 */ /* 0x002fe200078e000b */
[----:B------:R-:W-:Y:S02]  /*53540*/  MOV R7, R12 ;  /* 0x0000000c00077202 */ /* 0x000fe40000000f00 */
[----:B------:R-:W-:Y:S04]  /*53550*/  STL [R1+0x15d8], R18 ;  /* 0x0015d81201007387 */ /* 0x000fe80000100800 */
[----:B------:R1:W-:Y:S01]  /*53560*/  LDGSTS.E [R5+0x47700], desc[UR8][R6.64], P1 ;  /* 0x4770000006057fae */ /* 0x0003e200089a1008 */
[----:B------:R-:W-:-:S03]  /*53570*/  ISETP.GT.AND P1, PT, R4, 0x7b, PT ;  /* 0x0000007b0400780c */ /* 0x000fc60003f24270 */
[----:B------:R-:W-:Y:S04]  /*53580*/  STL [R1+0x15fc], R11 ;  /* 0x0015fc0b01007387 */ /* 0x000fe80000100800 */
[----:B------:R2:W-:Y:S01]  /*53590*/  STL [R1+0x15f8], R12 ;  /* 0x0015f80c01007387 */ /* 0x0005e20000100800 */
[----:B-1----:R-:W-:-:S03]  /*535a0*/  SEL R6, RZ, 0x4, !P1 ;  /* 0x00000004ff067807 */ /* 0x002fc60004800000 */
[----:B--2---:R-:W2:Y:S01]  /*535b0*/  LDL.LU R12, [R1+0x1640] ;  /* 0x00164000010c7983 */ /* 0x004ea20000300800 */
[----:B------:R-:W-:-:S03]  /*535c0*/  SEL R6, R6, RZ, !P0 ;  /* 0x000000ff06067207 */ /* 0x000fc60004000000 */
[----:B------:R-:W3:Y:S01]  /*535d0*/  LDL.LU R11, [R1+0x1644] ;  /* 0x00164400010b7983 */ /* 0x000ee20000300800 */
[----:B------:R-:W-:-:S03]  /*535e0*/  ISETP.GT.AND P1, PT, R4, 0x7f, PT ;  /* 0x0000007f0400780c */ /* 0x000fc60003f24270 */
[----:B------:R-:W2:Y:S04]  /*535f0*/  LDL.LU R56, [R1+0x1648] ;  /* 0x0016480001387983 */ /* 0x000ea80000300800 */
[----:B------:R-:W2:Y:S01]  /*53600*/  LDL.LU R16, [R1+0x164c] ;  /* 0x00164c0001107983 */ /* 0x000ea20000300800 */
[----:B------:R-:W-:Y:S02]  /*53610*/  ISETP.NE.U32.AND P2, PT, R6, RZ, PT ;  /* 0x000000ff0600720c */ /* 0x000fe40003f45070 */
[----:B------:R-:W-:Y:S02]  /*53620*/  SEL R6, RZ, 0x4, !P1 ;  /* 0x00000004ff067807 */ /* 0x000fe40004800000 */
[----:B------:R-:W-:Y:S02]  /*53630*/  IADD3 R15, P3, PT, R15, R240, RZ ;  /* 0x000000f00f0f7210 */ /* 0x000fe40007f7e0ff */
[----:B------:R-:W-:-:S03]  /*53640*/  SEL R6, R6, RZ, !P0 ;  /* 0x000000ff06067207 */ /* 0x000fc60004000000 */
[--C-:B------:R-:W-:Y:S01]  /*53650*/  IMAD.X R17, R17, 0x1, R3.reuse, P3 ;  /* 0x0000000111117824 */ /* 0x100fe200018e0603 */
[----:B----4-:R-:W-:Y:S01]  /*53660*/  IADD3 R10, P4, PT, R10, R240, RZ ;  /* 0x000000f00a0a7210 */ /* 0x010fe20007f9e0ff */
[----:B------:R1:W-:Y:S04]  /*53670*/  STL [R1+0x161c], R15 ;  /* 0x00161c0f01007387 */ /* 0x0003e80000100800 */
[----:B------:R-:W-:Y:S01]  /*53680*/  IMAD.X R14, R14, 0x1, R3, P4 ;  /* 0x000000010e0e7824 */ /* 0x000fe200020e0603 */
[----:B------:R-:W-:Y:S01]  /*53690*/  STL [R1+0x1618], R17 ;  /* 0x0016181101007387 */ /* 0x000fe20000100800 */
[----:B------:R-:W-:Y:S01]  /*536a0*/  ISETP.NE.U32.AND P1, PT, R6, RZ, PT ;  /* 0x000000ff0600720c */ /* 0x000fe20003f25070 */
[----:B------:R-:W-:Y:S02]  /*536b0*/  IMAD.MOV.U32 R7, RZ, RZ, R17 ;  /* 0x000000ffff077224 */ /* 0x000fe400078e0011 */
[----:B------:R4:W-:Y:S01]  /*536c0*/  STL [R1+0x163c], R10 ;  /* 0x00163c0a01007387 */ /* 0x0009e20000100800 */
[----:B------:R-:W-:-:S03]  /*536d0*/  MOV R6, R15 ;  /* 0x0000000f00067202 */ /* 0x000fc60000000f00 */
[----:B------:R4:W-:Y:S04]  /*536e0*/  STL [R1+0x1638], R14 ;  /* 0x0016380e01007387 */ /* 0x0009e80000100800 */
[----:B------:R-:W2:Y:S04]  /*536f0*/  LDL.LU R19, [R1+0x1350] ;  /* 0x0013500001137983 */ /* 0x000ea80000300800 */
[----:B-1----:R-:W2:Y:S04]  /*53700*/  LDL.LU R15, [R1+0x1354] ;  /* 0x00135400010f7983 */ /* 0x002ea80000300800 */
[----:B------:R1:W-:Y:S04]  /*53710*/  LDGSTS.E [R5+0x47b00], desc[UR8][R6.64], P2 ;  /* 0x47b0000006057fae */ /* 0x0003e800091a1008 */
[----:B------:R-:W2:Y:S01]  /*53720*/  LDL.LU R18, [R1+0x1358] ;  /* 0x0013580001127983 */ /* 0x000ea20000300800 */
[----:B-1----:R-:W-:-:S03]  /*53730*/  IMAD.MOV.U32 R6, RZ, RZ, R10 ;  /* 0x000000ffff067224 */ /* 0x002fc600078e000a */
[----:B----4-:R-:W4:Y:S04]  /*53740*/  LDL.LU R10, [R1+0x135c] ;  /* 0x00135c00010a7983 */ /* 0x010f280000300800 */
[----:B------:R-:W4:Y:S04]  /*53750*/  LDL.LU R57, [R1+0x12c0] ;  /* 0x0012c00001397983 */ /* 0x000f280000300800 */
[----:B------:R-:W4:Y:S01]  /*53760*/  LDL.LU R17, [R1+0x12c4] ;  /* 0x0012c40001117983 */ /* 0x000f220000300800 */
[----:B------:R-:W-:-:S03]  /*53770*/  MOV R7, R14 ;  /* 0x0000000e00077202 */ /* 0x000fc60000000f00 */
[----:B------:R-:W4:Y:S04]  /*53780*/  LDL.LU R60, [R1+0x12c8] ;  /* 0x0012c800013c7983 */ /* 0x000f280000300800 */
[----:B------:R-:W4:Y:S04]  /*53790*/  LDL.LU R14, [R1+0x12cc] ;  /* 0x0012cc00010e7983 */ /* 0x000f280000300800 */
[----:B------:R1:W-:Y:S01]  /*537a0*/  LDGSTS.E [R5+0x47f00], desc[UR8][R6.64], P1 ;  /* 0x47f0000006057fae */ /* 0x0003e200089a1008 */
[----:B------:R-:W-:Y:S01]  /*537b0*/  ISETP.GE.AND P1, PT, R13, R4, PT ;  /* 0x000000040d00720c */ /* 0x000fe20003f26270 */
[----:B------:R-:W-:-:S02]  /*537c0*/  ULEA UR7, UR5, UR4, 0x11 ;  /* 0x0000000405077291 */ /* 0x000fc4000f8e88ff */
[----:B------:R-:W0:Y:S01]  /*537d0*/  LDGDEPBAR ;  /* 0x00000000000079af */ /* 0x000e220000000000 */
[----:B-1----:R-:W-:-:S04]  /*537e0*/  LOP3.LUT R5, R13, 0x40, RZ, 0xfc, !PT ;  /* 0x000000400d057812 */ /* 0x002fc800078efcff */
[----:B------:R-:W-:Y:S02]  /*537f0*/  ISETP.GE.AND P2, PT, R5, R4, PT ;  /* 0x000000040500720c */ /* 0x000fe40003f46270 */
[----:B------:R-:W-:Y:S02]  /*53800*/  SEL R4, RZ, 0x4, P1 ;  /* 0x00000004ff047807 */ /* 0x000fe40000800000 */
[----:B------:R-:W-:Y:S02]  /*53810*/  SEL R5, RZ, 0x4, P2 ;  /* 0x00000004ff057807 */ /* 0x000fe40001000000 */
[----:B------:R-:W-:-:S04]  /*53820*/  SEL R4, R4, RZ, !P0 ;  /* 0x000000ff04047207 */ /* 0x000fc80004000000 */
[----:B------:R-:W-:Y:S02]  /*53830*/  ISETP.NE.U32.AND P1, PT, R4, RZ, PT ;  /* 0x000000ff0400720c */ /* 0x000fe40003f25070 */
[----:B------:R-:W-:Y:S02]  /*53840*/  SEL R5, R5, RZ, !P0 ;  /* 0x000000ff05057207 */ /* 0x000fe40004000000 */
[----:B------:R-:W-:Y:S02]  /*53850*/  IADD3 R4, PT, PT, R8, UR7, RZ ;  /* 0x0000000708047c10 */ /* 0x000fe4000fffe0ff */
[----:B------:R-:W-:Y:S02]  /*53860*/  ISETP.NE.U32.AND P0, PT, R5, RZ, PT ;  /* 0x000000ff0500720c */ /* 0x000fe40003f05070 */
[----:B---3--:R-:W-:-:S05]  /*53870*/  IADD3 R11, P2, PT, R11, R0, RZ ;  /* 0x000000000b0b7210 */ /* 0x008fca0007f5e0ff */
[--C-:B--2---:R-:W-:Y:S01]  /*53880*/  IMAD.X R12, R12, 0x1, R2.reuse, P2 ;  /* 0x000000010c0c7824 */ /* 0x104fe200010e0602 */
[----:B------:R-:W-:Y:S01]  /*53890*/  IADD3 R16, P3, PT, R16, R0, RZ ;  /* 0x0000000010107210 */ /* 0x000fe20007f7e0ff */
[----:B------:R-:W-:Y:S04]  /*538a0*/  STL [R1+0x1644], R11 ;  /* 0x0016440b01007387 */ /* 0x000fe80000100800 */
[----:B------:R-:W-:Y:S01]  /*538b0*/  IMAD.X R56, R56, 0x1, R2, P3 ;  /* 0x0000000138387824 */ /* 0x000fe200018e0602 */
[----:B------:R1:W-:Y:S01]  /*538c0*/  STL [R1+0x1640], R12 ;  /* 0x0016400c01007387 */ /* 0x0003e20000100800 */
[----:B------:R-:W-:Y:S02]  /*538d0*/  IMAD.MOV.U32 R6, RZ, RZ, R11 ;  /* 0x000000ffff067224 */ /* 0x000fe400078e000b */
[----:B------:R-:W-:Y:S01]  /*538e0*/  IMAD.MOV.U32 R7, RZ, RZ, R12 ;  /* 0x000000ffff077224 */ /* 0x000fe200078e000c */
[----:B------:R-:W-:Y:S04]  /*538f0*/  STL [R1+0x164c], R16 ;  /* 0x00164c1001007387 */ /* 0x000fe80000100800 */
[----:B------:R2:W-:Y:S04]  /*53900*/  STL [R1+0x1648], R56 ;  /* 0x0016483801007387 */ /* 0x0005e80000100800 */
[----:B-1----:R-:W3:Y:S04]  /*53910*/  LDL.LU R12, [R1+0x428] ;  /* 0x00042800010c7983 */ /* 0x002ee80000300800 */
[----:B------:R1:W-:Y:S04]  /*53920*/  LDGSTS.E [R4], desc[UR8][R6.64], P1 ;  /* 0x0000000006047fae */ /* 0x0003e800089a1008 */
[----:B------:R-:W3:Y:S01]  /*53930*/  LDL.LU R11, [R1+0x430] ;  /* 0x00043000010b7983 */ /* 0x000ee20000300800 */
[----:B-1----:R-:W-:-:S03]  /*53940*/  IMAD.MOV.U32 R7, RZ, RZ, R56 ;  /* 0x000000ffff077224 */ /* 0x002fc600078e0038 */
[----:B--2---:R-:W2:Y:S01]  /*53950*/  LDL.LU R56, [R1+0x424] ;  /* 0x0004240001387983 */ /* 0x004ea20000300800 */
[----:B------:R-:W-:Y:S02]  /*53960*/  IADD3 R15, P2, PT, R15, R0, RZ ;  /* 0x000000000f0f7210 */ /* 0x000fe40007f5e0ff */
[----:B------:R-:W-:Y:S02]  /*53970*/  MOV R6, R16 ;  /* 0x0000001000067202 */ /* 0x000fe40000000f00 */
[----:B------:R-:W2:Y:S01]  /*53980*/  LDL.LU R16, [R1+0x42c] ;  /* 0x00042c0001107983 */ /* 0x000ea20000300800 */
[----:B------:R-:W-:-:S03]  /*53990*/  IMAD.X R19, R19, 0x1, R2, P2 ;  /* 0x0000000113137824 */ /* 0x000fc600010e0602 */
[----:B------:R1:W-:Y:S04]  /*539a0*/  STL [R1+0x1354], R15 ;  /* 0x0013540f01007387 */ /* 0x0003e80000100800 */
[----:B------:R1:W-:Y:S01]  /*539b0*/  LDGSTS.E [R4+0x100], desc[UR8][R6.64], P0 ;  /* 0x0010000006047fae */ /* 0x0003e200081a1008 */
[----:B----4-:R-:W-:-:S03]  /*539c0*/  IADD3 R10, P3, PT, R10, R0, RZ ;  /* 0x000000000a0a7210 */ /* 0x010fc60007f7e0ff */
[----:B------:R4:W-:Y:S01]  /*539d0*/  STL [R1+0x1350], R19 ;  /* 0x0013501301007387 */ /* 0x0009e20000100800 */
[----:B------:R-:W-:-:S03]  /*539e0*/  IADD3.X R18, PT, PT, R18, R2, RZ, P3, !PT ;  /* 0x0000000212127210 */ /* 0x000fc60001ffe4ff */
[----:B------:R4:W-:Y:S01]  /*539f0*/  STL [R1+0x135c], R10 ;  /* 0x00135c0a01007387 */ /* 0x0009e20000100800 */
[----:B-1----:R-:W-:-:S03]  /*53a00*/  IMAD.MOV.U32 R6, RZ, RZ, R15 ;  /* 0x000000ffff067224 */ /* 0x002fc600078e000f */
[----:B------:R-:W2:Y:S01]  /*53a10*/  LDL.LU R15, [R1+0x4a8] ;  /* 0x0004a800010f7983 */ /* 0x000ea20000300800 */
[----:B------:R-:W-:Y:S01]  /*53a20*/  IMAD.MOV.U32 R7, RZ, RZ, R19 ;  /* 0x000000ffff077224 */ /* 0x000fe200078e0013 */
[-C--:B------:R-:W-:Y:S02]  /*53a30*/  IADD3 R17, P2, PT, R17, R0.reuse, RZ ;  /* 0x0000000011117210 */ /* 0x080fe40007f5e0ff */
[----:B------:R1:W-:Y:S04]  /*53a40*/  STL [R1+0x1358], R18 ;  /* 0x0013581201007387 */ /* 0x0003e80000100800 */
[----:B------:R-:W2:Y:S04]  /*53a50*/  LDL.LU R58, [R1+0x4b0] ;  /* 0x0004b000013a7983 */ /* 0x000ea80000300800 */
[----:B----4-:R-:W4:Y:S01]  /*53a60*/  LDL.LU R19, [R1+0x4a4] ;  /* 0x0004a40001137983 */ /* 0x010f220000300800 */
[----:B------:R-:W-:Y:S01]  /*53a70*/  IMAD.X R57, R57, 0x1, R2, P2 ;  /* 0x0000000139397824 */ /* 0x000fe200010e0602 */
[----:B------:R-:W-:-:S02]  /*53a80*/  IADD3 R14, P3, PT, R14, R0, RZ ;  /* 0x000000000e0e7210 */ /* 0x000fc40007f7e0ff */
[----:B------:R1:W-:Y:S04]  /*53a90*/  LDGSTS.E [R4+0x1000], desc[UR8][R6.64], P1 ;  /* 0x0100000006047fae */ /* 0x0003e800089a1008 */
[----:B------:R-:W4:Y:S01]  /*53aa0*/  LDL.LU R59, [R1+0x4ac] ;  /* 0x0004ac00013b7983 */ /* 0x000f220000300800 */
[----:B------:R-:W-:Y:S02]  /*53ab0*/  IADD3.X R60, PT, PT, R60, R2, RZ, P3, !PT ;  /* 0x000000023c3c7210 */ /* 0x000fe40001ffe4ff */
[----:B-1----:R-:W-:Y:S01]  /*53ac0*/  MOV R6, R10 ;  /* 0x0000000a00067202 */ /* 0x002fe20000000f00 */
[----:B------:R-:W-:Y:S01]  /*53ad0*/  IMAD.MOV.U32 R7, RZ, RZ, R18 ;  /* 0x000000ffff077224 */ /* 0x000fe200078e0012 */
[----:B------:R-:W4:Y:S04]  /*53ae0*/  LDL.LU R10, [R1+0x528] ;  /* 0x00052800010a7983 */ /* 0x000f280000300800 */
[----:B------:R-:W4:Y:S04]  /*53af0*/  LDL.LU R18, [R1+0x530] ;  /* 0x0005300001127983 */ /* 0x000f280000300800 */
[----:B------:R1:W-:Y:S04]  /*53b00*/  STL [R1+0x12c4], R17 ;  /* 0x0012c41101007387 */ /* 0x0003e80000100800 */
[----:B------:R1:W-:Y:S04]  /*53b10*/  LDGSTS.E [R4+0x1100], desc[UR8][R6.64], P0 ;  /* 0x0110000006047fae */ /* 0x0003e800081a1008 */
[----:B------:R1:W-:Y:S04]  /*53b20*/  STL [R1+0x12c0], R57 ;  /* 0x0012c03901007387 */ /* 0x0003e80000100800 */
[----:B------:R1:W-:Y:S02]  /*53b30*/  STL [R1+0x12cc], R14 ;  /* 0x0012cc0e01007387 */ /* 0x0003e40000100800 */
[----:B-1----:R-:W-:-:S02]  /*53b40*/  IMAD.MOV.U32 R6, RZ, RZ, R17 ;  /* 0x000000ffff067224 */ /* 0x002fc400078e0011 */
[----:B------:R-:W4:Y:S01]  /*53b50*/  LDL.LU R17, [R1+0x524] ;  /* 0x0005240001117983 */ /* 0x000f220000300800 */
[----:B------:R-:W-:-:S03]  /*53b60*/  IMAD.MOV.U32 R7, RZ, RZ, R57 ;  /* 0x000000ffff077224 */ /* 0x000fc600078e0039 */
[----:B------:R-:W-:Y:S04]  /*53b70*/  STL [R1+0x12c8], R60 ;  /* 0x0012c83c01007387 */ /* 0x000fe80000100800 */
[----:B------:R-:W4:Y:S04]  /*53b80*/  LDL.LU R57, [R1+0x52c] ;  /* 0x00052c0001397983 */ /* 0x000f280000300800 */
[----:B------:R1:W-:Y:S04]  /*53b90*/  LDGSTS.E [R4+0x2000], desc[UR8][R6.64], P1 ;  /* 0x0200000006047fae */ /* 0x0003e800089a1008 */
[----:B------:R-:W4:Y:S01]  /*53ba0*/  LDL.LU R5, [R1+0x5a8] ;  /* 0x0005a80001057983 */ /* 0x000f220000300800 */
[----:B-1----:R-:W-:Y:S01]  /*53bb0*/  MOV R6, R14 ;  /* 0x0000000e00067202 */ /* 0x002fe20000000f00 */
[----:B------:R-:W-:-:S02]  /*53bc0*/  IMAD.MOV.U32 R7, RZ, RZ, R60 ;  /* 0x000000ffff077224 */ /* 0x000fc400078e003c */
[----:B------:R-:W4:Y:S04]  /*53bd0*/  LDL.LU R14, [R1+0x5b0] ;  /* 0x0005b000010e7983 */ /* 0x000f280000300800 */
[----:B------:R1:W-:Y:S01]  /*53be0*/  LDGSTS.E [R4+0x2100], desc[UR8][R6.64], P0 ;  /* 0x0210000006047fae */ /* 0x0003e200081a1008 */
[----:B---3--:R-:W-:-:S05]  /*53bf0*/  IADD3 R12, P2, PT, R12, R0, RZ ;  /* 0x000000000c0c7210 */ /* 0x008fca0007f5e0ff */
[----:B------:R3:W-:Y:S01]  /*53c00*/  STL [R1+0x428], R12 ;  /* 0x0004280c01007387 */ /* 0x0007e20000100800 */
[----:B------:R-:W-:Y:S01]  /*53c10*/  IADD3 R11, P3, PT, R11, R0, RZ ;  /* 0x000000000b0b7210 */ /* 0x000fe20007f7e0ff */
[----:B-1----:R-:W-:Y:S02]  /*53c20*/  IMAD.MOV.U32 R6, RZ, RZ, R12 ;  /* 0x000000ffff067224 */ /* 0x002fe400078e000c */
[----:B--2---:R-:W-:-:S05]  /*53c30*/  IMAD.X R56, R56, 0x1, R2, P2 ;  /* 0x0000000138387824 */ /* 0x004fca00010e0602 */
[----:B------:R1:W-:Y:S01]  /*53c40*/  STL [R1+0x424], R56 ;  /* 0x0004243801007387 */ /* 0x0003e20000100800 */
[----:B------:R-:W-:-:S03]  /*53c50*/  IADD3.X R16, PT, PT, R16, R2, RZ, P3, !PT ;  /* 0x0000000210107210 */ /* 0x000fc60001ffe4ff */
[----:B------:R-:W-:Y:S01]  /*53c60*/  STL [R1+0x430], R11 ;  /* 0x0004300b01007387 */ /* 0x000fe20000100800 */
[----:B------:R-:W-:-:S03]  /*53c70*/  IMAD.MOV.U32 R7, RZ, RZ, R56 ;  /* 0x000000ffff077224 */ /* 0x000fc600078e0038 */
[----:B---3--:R-:W2:Y:S04]  /*53c80*/  LDL.LU R12, [R1+0x5a4] ;  /* 0x0005a400010c7983 */ /* 0x008ea80000300800 */
[----:B------:R3:W-:Y:S04]  /*53c90*/  STL [R1+0x42c], R16 ;  /* 0x00042c1001007387 */ /* 0x0007e80000100800 */
[----:B-1----:R-:W2:Y:S04]  /*53ca0*/  LDL.LU R56, [R1+0x5ac] ;  /* 0x0005ac0001387983 */ /* 0x002ea80000300800 */
[----:B------:R1:W-:Y:S01]  /*53cb0*/  LDGSTS.E [R4+0x3000], desc[UR8][R6.64], P1 ;  /* 0x0300000006047fae */ /* 0x0003e200089a1008 */
[----:B------:R-:W-:-:S02]  /*53cc0*/  IADD3 R15, P2, PT, R15, R0, RZ ;  /* 0x000000000f0f7210 */ /* 0x000fc40007f5e0ff */
[----:B-1----:R-:W-:Y:S01]  /*53cd0*/  MOV R6, R11 ;  /* 0x0000000b00067202 */ /* 0x002fe20000000f00 */
[----:B------:R-:W-:Y:S01]  /*53ce0*/  IMAD.MOV.U32 R7, RZ, RZ, R16 ;  /* 0x000000ffff077224 */ /* 0x000fe200078e0010 */
[----:B------:R-:W-:Y:S01]  /*53cf0*/  IADD3 R58, P3, PT, R58, R0, RZ ;  /* 0x000000003a3a7210 */ /* 0x000fe20007f7e0ff */
[----:B---3--:R-:W3:Y:S01]  /*53d00*/  LDL.LU R16, [R1+0x628] ;  /* 0x0006280001107983 */ /* 0x008ee20000300800 */
[----:B----4-:R-:W-:-:S03]  /*53d10*/  IMAD.X R19, R19, 0x1, R2, P2 ;  /* 0x0000000113137824 */ /* 0x010fc600010e0602 */
[----:B------:R-:W4:Y:S04]  /*53d20*/  LDL.LU R11, [R1+0x630] ;  /* 0x00063000010b7983 */ /* 0x000f280000300800 */
[----:B------:R1:W-:Y:S01]  /*53d30*/  LDGSTS.E [R4+0x3100], desc[UR8][R6.64], P0 ;  /* 0x0310000006047fae */ /* 0x0003e200081a1008 */
[----:B------:R-:W-:-:S03]  /*53d40*/  IADD3.X R59, PT, PT, R59, R2, RZ, P3, !PT ;  /* 0x000000023b3b7210 */ /* 0x000fc60001ffe4ff */
[----:B------:R-:W-:Y:S04]  /*53d50*/  STL [R1+0x4a8], R15 ;  /* 0x0004a80f01007387 */ /* 0x000fe80000100800 */
[----:B------:R1:W-:Y:S02]  /*53d60*/  STL [R1+0x4a4], R19 ;  /* 0x0004a41301007387 */ /* 0x0003e40000100800 */
[----:B-1----:R-:W-:Y:S02]  /*53d70*/  IMAD.MOV.U32 R6, RZ, RZ, R15 ;  /* 0x000000ffff067224 */ /* 0x002fe400078e000f */
[----:B------:R-:W-:Y:S01]  /*53d80*/  IMAD.MOV.U32 R7, RZ, RZ, R19 ;  /* 0x000000ffff077224 */ /* 0x000fe200078e0013 */
[----:B------:R-:W-:Y:S01]  /*53d90*/  STL [R1+0x4b0], R58 ;  /* 0x0004b03a01007387 */ /* 0x000fe20000100800 */
[----:B------:R-:W-:-:S03]  /*53da0*/  IADD3 R10, P2, PT, R10, R0, RZ ;  /* 0x000000000a0a7210 */ /* 0x000fc60007f5e0ff */
[----:B------:R-:W4:Y:S01]  /*53db0*/  LDL.LU R19, [R1+0x624] ;  /* 0x0006240001137983 */ /* 0x000f220000300800 */
[----:B------:R-:W-:-:S03]  /*53dc0*/  IADD3 R18, P3, PT, R18, R0, RZ ;  /* 0x0000000012127210 */ /* 0x000fc60007f7e0ff */
[----:B------:R1:W-:Y:S04]  /*53dd0*/  LDGSTS.E [R4+0x4000], desc[UR8][R6.64], P1 ;  /* 0x0400000006047fae */ /* 0x0003e800089a1008 */
[----:B------:R-:W-:Y:S04]  /*53de0*/  STL [R1+0x4ac], R59 ;  /* 0x0004ac3b01007387 */ /* 0x000fe80000100800 */
[----:B------:R-:W4:Y:S01]  /*53df0*/  LDL.LU R15, [R1+0x62c] ;  /* 0x00062c00010f7983 */ /* 0x000f220000300800 */
[----:B-1----:R-:W-:Y:S01]  /*53e00*/  MOV R6, R58 ;  /* 0x0000003a00067202 */ /* 0x002fe20000000f00 */
[----:B------:R-:W-:-:S02]  /*53e10*/  IMAD.MOV.U32 R7, RZ, RZ, R59 ;  /* 0x000000ffff077224 */ /* 0x000fc400078e003b */
[----:B------:R-:W-:Y:S01]  /*53e20*/  IMAD.X R17, R17, 0x1, R2, P2 ;  /* 0x0000000111117824 */ /* 0x000fe200010e0602 */
[----:B------:R-:W-:Y:S04]  /*53e30*/  STL [R1+0x528], R10 ;  /* 0x0005280a01007387 */ /* 0x000fe80000100800 */
[----:B------:R1:W-:Y:S01]  /*53e40*/  LDGSTS.E [R4+0x4100], desc[UR8][R6.64], P0 ;  /* 0x0410000006047fae */ /* 0x0003e200081a1008 */
[----:B------:R-:W-:-:S03]  /*53e50*/  IADD3.X R57, PT, PT, R57, R2, RZ, P3, !PT ;  /* 0x0000000239397210 */ /* 0x000fc60001ffe4ff */
[----:B------:R1:W-:Y:S04]  /*53e60*/  STL [R1+0x524], R17 ;  /* 0x0005241101007387 */ /* 0x0003e80000100800 */
[----:B------:R-:W-:Y:S01]  /*53e70*/  STL [R1+0x530], R18 ;  /* 0x0005301201007387 */ /* 0x000fe20000100800 */
[----:B-1----:R-:W-:Y:S02]  /*53e80*/  IMAD.MOV.U32 R6, RZ, RZ, R10 ;  /* 0x000000ffff067224 */ /* 0x002fe400078e000a */
[----:B------:R-:W-:Y:S02]  /*53e90*/  IMAD.MOV.U32 R7, RZ, RZ, R17 ;  /* 0x000000ffff077224 */ /* 0x000fe400078e0011 */
[----:B------:R-:W4:Y:S04]  /*53ea0*/  LDL.LU R17, [R1+0x6a8] ;  /* 0x0006a80001117983 */ /* 0x000f280000300800 */
[----:B------:R1:W-:Y:S04]  /*53eb0*/  STL [R1+0x52c], R57 ;  /* 0x00052c3901007387 */ /* 0x0003e80000100800 */
[----:B------:R1:W-:Y:S04]  /*53ec0*/  LDGSTS.E [R4+0x5000], desc[UR8][R6.64], P1 ;  /* 0x0500000006047fae */ /* 0x0003e800089a1008 */
[----:B------:R-:W4:Y:S01]  /*53ed0*/  LDL.LU R10, [R1+0x6b0] ;  /* 0x0006b000010a7983 */ /* 0x000f220000300800 */
[----:B-1----:R-:W-:-:S03]  /*53ee0*/  IMAD.MOV.U32 R7, RZ, RZ, R57 ;  /* 0x000000ffff077224 */ /* 0x002fc600078e0039 */
[----:B------:R-:W4:Y:S01]  /*53ef0*/  LDL.LU R57, [R1+0x6a4] ;  /* 0x0006a40001397983 */ /* 0x000f220000300800 */
[----:B------:R-:W-:-:S03]  /*53f00*/  MOV R6, R18 ;  /* 0x0000001200067202 */ /* 0x000fc60000000f00 */
[----:B------:R-:W4:Y:S01]  /*53f10*/  LDL.LU R18, [R1+0x6ac] ;  /* 0x0006ac0001127983 */ /* 0x000f220000300800 */
[-C--:B------:R-:W-:Y:S02]  /*53f20*/  IADD3 R5, P2, PT, R5, R0.reuse, RZ ;  /* 0x0000000005057210 */ /* 0x080fe40007f5e0ff */
[----:B------:R-:W-:Y:S01]  /*53f30*/  IADD3 R14, P3, PT, R14, R0, RZ ;  /* 0x000000000e0e7210 */ /* 0x000fe20007f7e0ff */
[----:B------:R1:W-:Y:S04]  /*53f40*/  LDGSTS.E [R4+0x5100], desc[UR8][R6.64], P0 ;  /* 0x0510000006047fae */ /* 0x0003e800081a1008 */
[----:B------:R-:W-:Y:S01]  /*53f50*/  STL [R1+0x5a8], R5 ;  /* 0x0005a80501007387 */ /* 0x000fe20000100800 */
[----:B-1----:R-:W-:Y:S02]  /*53f60*/  IMAD.MOV.U32 R6, RZ, RZ, R5 ;  /* 0x000000ffff067224 */ /* 0x002fe400078e0005 */
[----:B--2---:R-:W-:-:S04]  /*53f70*/  IMAD.X R12, R12, 0x1, R2, P2 ;  /* 0x000000010c0c7824 */ /* 0x004fc800010e0602 */
[----:B------:R-:W-:Y:S01]  /*53f80*/  IMAD.MOV.U32 R7, RZ, RZ, R12 ;  /* 0x000000ffff077224 */ /* 0x000fe200078e000c */
[----:B------:R1:W-:Y:S01]  /*53f90*/  STL [R1+0x5a4], R12 ;  /* 0x0005a40c01007387 */ /* 0x0003e20000100800 */
[----:B------:R-:W-:-:S03]  /*53fa0*/  IADD3.X R56, PT, PT, R56, R2, RZ, P3, !PT ;  /* 0x0000000238387210 */ /* 0x000fc60001ffe4ff */
[----:B------:R-:W-:Y:S04]  /*53fb0*/  STL [R1+0x5b0], R14 ;  /* 0x0005b00e01007387 */ /* 0x000fe80000100800 */
[----:B------:R2:W-:Y:S04]  /*53fc0*/  LDGSTS.E [R4+0x6000], desc[UR8][R6.64], P1 ;  /* 0x0600000006047fae */ /* 0x0005e800089a1008 */
[----:B-1----:R-:W4:Y:S04]  /*53fd0*/  LDL.LU R12, [R1+0x728] ;  /* 0x00072800010c7983 */ /* 0x002f280000300800 */
[----:B------:R1:W-:Y:S04]  /*53fe0*/  STL [R1+0x5ac], R56 ;  /* 0x0005ac3801007387 */ /* 0x0003e80000100800 */
[----:B------:R-:W4:Y:S01]  /*53ff0*/  LDL.LU R5, [R1+0x730] ;  /* 0x0007300001057983 */ /* 0x000f220000300800 */
[----:B--2---:R-:W-:Y:S01]  /*54000*/  IMAD.MOV.U32 R7, RZ, RZ, R56 ;  /* 0x000000ffff077224 */ /* 0x004fe200078e0038 */
[----:B---3--:R-:W-:-:S02]  /*54010*/  IADD3 R16, P2, PT, R16, R0, RZ ;  /* 0x0000000010107210 */ /* 0x008fc40007f5e0ff */
[----:B-1----:R-:W2:Y:S01]  /*54020*/  LDL.LU R56, [R1+0x724] ;  /* 0x0007240001387983 */ /* 0x002ea20000300800 */
[----:B------:R-:W-:Y:S02]  /*54030*/  MOV R6, R14 ;  /* 0x0000000e00067202 */ /* 0x000fe40000000f00 */
[----:B----4-:R-:W-:Y:S01]  /*54040*/  IADD3 R11, P3, PT, R11, R0, RZ ;  /* 0x000000000b0b7210 */ /* 0x010fe20007f7e0ff */
[----:B------:R-:W3:Y:S04]  /*54050*/  LDL.LU R14, [R1+0x72c] ;  /* 0x00072c00010e7983 */ /* 0x000ee80000300800 */
[----:B------:R1:W-:Y:S04]  /*54060*/  STL [R1+0x628], R16 ;  /* 0x0006281001007387 */ /* 0x0003e80000100800 */
[----:B------:R4:W-:Y:S01]  /*54070*/  LDGSTS.E [R4+0x6100], desc[UR8][R6.64], P0 ;  /* 0x0610000006047fae */ /* 0x0009e200081a1008 */
[----:B------:R-:W-:-:S02]  /*54080*/  IMAD.X R19, R19, 0x1, R2, P2 ;  /* 0x0000000113137824 */ /* 0x000fc400010e0602 */
[----:B----4-:R-:W-:-:S03]  /*54090*/  IMAD.MOV.U32 R6, RZ, RZ, R16 ;  /* 0x000000ffff067224 */ /* 0x010fc600078e0010 */
[----:B------:R4:W-:Y:S04]  /*540a0*/  STL [R1+0x624], R19 ;  /* 0x0006241301007387 */ /* 0x0009e80000100800 */
[----:B------:R4:W-:Y:S01]  /*540b0*/  STL [R1+0x630], R11 ;  /* 0x0006300b01007387 */ /* 0x0009e20000100800 */
[----:B------:R-:W-:-:S03]  /*540c0*/  IADD3.X R15, PT, PT, R15, R2, RZ, P3, !PT ;  /* 0x000000020f0f7210 */ /* 0x000fc60001ffe4ff */
[----:B-1----:R-:W3:Y:S01]  /*540d0*/  LDL.LU R16, [R1+0x7a8] ;  /* 0x0007a80001107983 */ /* 0x002ee20000300800 */
[----:B------:R-:W-:-:S03]  /*540e0*/  IMAD.MOV.U32 R7, RZ, RZ, R19 ;  /* 0x000000ffff077224 */ /* 0x000fc600078e0013 */
[----:B------:R1:W-:Y:S04]  /*540f0*/  STL [R1+0x62c], R15 ;  /* 0x00062c0f01007387 */ /* 0x0003e80000100800 */
[----:B------:R-:W3:Y:S04]  /*54100*/  LDL.LU R58, [R1+0x7b0] ;  /* 0x0007b000013a7983 */ /* 0x000ee80000300800 */
[----:B----4-:R-:W4:Y:S04]  /*54110*/  LDL.LU R19, [R1+0x7a4] ;  /* 0x0007a40001137983 */ /* 0x010f280000300800 */
[----:B------:R1:W-:Y:S04]  /*54120*/  LDGSTS.E [R4+0x7000], desc[UR8][R6.64], P1 ;  /* 0x0700000006047fae */ /* 0x0003e800089a1008 */
[----:B------:R-:W4:Y:S01]  /*54130*/  LDL.LU R59, [R1+0x7ac] ;  /* 0x0007ac00013b7983 */ /* 0x000f220000300800 */
[----:B------:R-:W-:Y:S01]  /*54140*/  IADD3 R17, P2, PT, R17, R0, RZ ;  /* 0x0000000011117210 */ /* 0x000fe20007f5e0ff */
[----:B-1----:R-:W-:Y:S01]  /*54150*/  IMAD.MOV.U32 R7, RZ, RZ, R15 ;  /* 0x000000ffff077224 */ /* 0x002fe200078e000f */
[----:B------:R-:W-:-:S02]  /*54160*/  MOV R6, R11 ;  /* 0x0000000b00067202 */ /* 0x000fc40000000f00 */
[----:B------:R-:W4:Y:S04]  /*54170*/  LDL.LU R11, [R1+0x828] ;  /* 0x00082800010b7983 */ /* 0x000f280000300800 */
[----:B------:R-:W4:Y:S01]  /*54180*/  LDL.LU R15, [R1+0x830] ;  /* 0x00083000010f7983 */ /* 0x000f220000300800 */
[----:B------:R-:W-:-:S03]  /*54190*/  IADD3 R10, P3, PT, R10, R0, RZ ;  /* 0x000000000a0a7210 */ /* 0x000fc60007f7e0ff */
[----:B------:R1:W-:Y:S04]  /*541a0*/  STL [R1+0x6a8], R17 ;  /* 0x0006a81101007387 */ /* 0x0003e80000100800 */
[----:B------:R1:W-:Y:S01]  /*541b0*/  LDGSTS.E [R4+0x7100], desc[UR8][R6.64], P0 ;  /* 0x0710000006047fae */ /* 0x0003e200081a1008 */
[----:B------:R-:W-:Y:S01]  /*541c0*/  IMAD.X R57, R57, 0x1, R2, P2 ;  /* 0x0000000139397824 */ /* 0x000fe200010e0602 */
[----:B------:R-:W-:-:S04]  /*541d0*/  IADD3.X R18, PT, PT, R18, R2, RZ, P3, !PT ;  /* 0x0000000212127210 */ /* 0x000fc80001ffe4ff */
[----:B------:R1:W-:Y:S02]  /*541e0*/  STL [R1+0x6a4], R57 ;  /* 0x0006a43901007387 */ /* 0x0003e40000100800 */
[----:B-1----:R-:W-:Y:S02]  /*541f0*/  IMAD.MOV.U32 R6, RZ, RZ, R17 ;  /* 0x000000ffff067224 */ /* 0x002fe400078e0011 */
[----:B------:R1:W-:Y:S04]  /*54200*/  STL [R1+0x6b0], R10 ;  /* 0x0006b00a01007387 */ /* 0x0003e80000100800 */
[----:B------:R-:W4:Y:S01]  /*54210*/  LDL.LU R17, [R1+0x824] ;  /* 0x0008240001117983 */ /* 0x000f220000300800 */
[----:B------:R-:W-:-:S03]  /*54220*/  IMAD.MOV.U32 R7, RZ, RZ, R57 ;  /* 0x000000ffff077224 */ /* 0x000fc600078e0039 */
[----:B------:R1:W-:Y:S04]  /*54230*/  STL [R1+0x6ac], R18 ;  /* 0x0006ac1201007387 */ /* 0x0003e80000100800 */
[----:B------:R-:W4:Y:S04]  /*54240*/  LDL.LU R57, [R1+0x82c] ;  /* 0x00082c0001397983 */ /* 0x000f280000300800 */
[----:B------:R1:W-:Y:S02]  /*54250*/  LDGSTS.E [R4+0x8000], desc[UR8][R6.64], P1 ;  /* 0x0800000006047fae */ /* 0x0003e400089a1008 */
[----:B-1----:R-:W-:Y:S01]  /*54260*/  MOV R6, R10 ;  /* 0x0000000a00067202 */ /* 0x002fe20000000f00 */
[----:B------:R-:W-:Y:S01]  /*54270*/  IMAD.MOV.U32 R7, RZ, RZ, R18 ;  /* 0x000000ffff077224 */ /* 0x000fe200078e0012 */
[----:B------:R-:W4:Y:S04]  /*54280*/  LDL.LU R10, [R1+0x8a8] ;  /* 0x0008a800010a7983 */ /* 0x000f280000300800 */
[----:B------:R-:W4:Y:S04]  /*54290*/  LDL.LU R18, [R1+0x8b0] ;  /* 0x0008b00001127983 */ /* 0x000f280000300800 */
[----:B------:R1:W-:Y:S01]  /*542a0*/  LDGSTS.E [R4+0x8100], desc[UR8][R6.64], P0 ;  /* 0x0810000006047fae */ /* 0x0003e200081a1008 */
[----:B------:R-:W-:-:S05]  /*542b0*/  IADD3 R12, P2, PT, R12, R0, RZ ;  /* 0x000000000c0c7210 */ /* 0x000fca0007f5e0ff */
[----:B------:R3:W-:Y:S01]  /*542c0*/  STL [R1+0x728], R12 ;  /* 0x0007280c01007387 */ /* 0x0007e20000100800 */
[----:B------:R-:W-:Y:S01]  /*542d0*/  IADD3 R5, P3, PT, R5, R0, RZ ;  /* 0x0000000005057210 */ /* 0x000fe20007f7e0ff */
[----:B--2---:R-:W-:Y:S02]  /*542e0*/  IMAD.X R56, R56, 0x1, R2, P2 ;  /* 0x0000000138387824 */ /* 0x004fe400010e0602 */
[----:B-1----:R-:W-:Y:S01]  /*542f0*/  IMAD.MOV.U32 R6, RZ, RZ, R12 ;  /* 0x000000ffff067224 */ /* 0x002fe200078e000c */
[----:B---3--:R-:W-:Y:S02]  /*54300*/  IADD3.X R14, PT, PT, R14, R2, RZ, P3, !PT ;  /* 0x000000020e0e7210 */ /* 0x008fe40001ffe4ff */
[----:B------:R1:W-:Y:S01]  /*54310*/  STL [R1+0x724], R56 ;  /* 0x0007243801007387 */ /* 0x0003e20000100800 */
[----:B------:R-:W-:-:S03]  /*54320*/  IMAD.MOV.U32 R7, RZ, RZ, R56 ;  /* 0x000000ffff077224 */ /* 0x000fc600078e0038 */
[----:B------:R-:W-:Y:S04]  /*54330*/  STL [R1+0x730], R5 ;  /* 0x0007300501007387 */ /* 0x000fe80000100800 */
[----:B------:R-:W2:Y:S04]  /*54340*/  LDL.LU R12, [R1+0x8a4] ;  /* 0x0008a400010c7983 */ /* 0x000ea80000300800 */
[----:B------:R3:W-:Y:S04]  /*54350*/  STL [R1+0x72c], R14 ;  /* 0x00072c0e01007387 */ /* 0x0007e80000100800 */
[----:B-1----:R-:W2:Y:S04]  /*54360*/  LDL.LU R56, [R1+0x8ac] ;  /* 0x0008ac0001387983 */ /* 0x002ea80000300800 */
[----:B------:R1:W-:Y:S01]  /*54370*/  LDGSTS.E [R4+0x9000], desc[UR8][R6.64], P1 ;  /* 0x0900000006047fae */ /* 0x0003e200089a1008 */
[-C--:B------:R-:W-:Y:S01]  /*54380*/  IADD3 R16, P2, PT, R16, R0.reuse, RZ ;  /* 0x0000000010107210 */ /* 0x080fe20007f5e0ff */
[----:B-1----:R-:W-:Y:S01]  /*54390*/  IMAD.MOV.U32 R7, RZ, RZ, R14 ;  /* 0x000000ffff077224 */ /* 0x002fe200078e000e */
[----:B------:R-:W-:Y:S01]  /*543a0*/  MOV R6, R5 ;  /* 0x0000000500067202 */ /* 0x000fe20000000f00 */
[----:B---3--:R-:W3:Y:S04]  /*543b0*/  LDL.LU R14, [R1+0x928] ;  /* 0x00092800010e7983 */ /* 0x008ee80000300800 */
[----:B------:R-:W3:Y:S01]  /*543c0*/  LDL.LU R5, [R1+0x930] ;  /* 0x0009300001057983 */ /* 0x000ee20000300800 */
[----:B------:R-:W-:-:S03]  /*543d0*/  IADD3 R58, P3, PT, R58, R0, RZ ;  /* 0x000000003a3a7210 */ /* 0x000fc60007f7e0ff */
[----:B------:R1:W-:Y:S01]  /*543e0*/  LDGSTS.E [R4+0x9100], desc[UR8][R6.64], P0 ;  /* 0x0910000006047fae */ /* 0x0003e200081a1008 */
[----:B----4-:R-:W-:-:S03]  /*543f0*/  IMAD.X R19, R19, 0x1, R2, P2 ;  /* 0x0000000113137824 */ /* 0x010fc600010e0602 */
[----:B------:R-:W-:Y:S04]  /*54400*/  STL [R1+0x7a8], R16 ;  /* 0x0007a81001007387 */ /* 0x000fe80000100800 */
[----:B------:R4:W-:Y:S01]  /*54410*/  STL [R1+0x7a4], R19 ;  /* 0x0007a41301007387 */ /* 0x0009e20000100800 */
[----:B------:R-:W-:Y:S01]  /*54420*/  IADD3.X R59, PT, PT, R59, R2, RZ, P3, !PT ;  /* 0x000000023b3b7210 */ /* 0x000fe20001ffe4ff */
[----:B-1----:R-:W-:Y:S02]  /*54430*/  IMAD.MOV.U32 R6, RZ, RZ, R16 ;  /* 0x000000ffff067224 */ /* 0x002fe400078e0010 */
[----:B------:R-:W-:Y:S01]  /*54440*/  IMAD.MOV.U32 R7, RZ, RZ, R19 ;  /* 0x000000ffff077224 */ /* 0x000fe200078e0013 */
[----:B------:R-:W-:Y:S04]  /*54450*/  STL [R1+0x7b0], R58 ;  /* 0x0007b03a01007387 */ /* 0x000fe80000100800 */
[----:B----4-:R-:W4:Y:S01]  /*54460*/  LDL.LU R19, [R1+0x924] ;  /* 0x0009240001137983 */ /* 0x010f220000300800 */
[----:B------:R-:W-:-:S03]  /*54470*/  IADD3 R11, P2, PT, R11, R0, RZ ;  /* 0x000000000b0b7210 */ /* 0x000fc60007f5e0ff */
[----:B------:R1:W-:Y:S01]  /*54480*/  LDGSTS.E [R4+0xa000], desc[UR8][R6.64], P1 ;  /* 0x0a00000006047fae */ /* 0x0003e200089a1008 */
[----:B------:R-:W-:-:S03]  /*54490*/  IADD3 R15, P3, PT, R15, R0, RZ ;  /* 0x000000000f0f7210 */ /* 0x000fc60007f7e0ff */
[----:B------:R-:W-:Y:S04]  /*544a0*/  STL [R1+0x7ac], R59 ;  /* 0x0007ac3b01007387 */ /* 0x000fe80000100800 */
[----:B------:R-:W4:Y:S01]  /*544b0*/  LDL.LU R16, [R1+0x92c] ;  /* 0x00092c0001107983 */ /* 0x000f220000300800 */
[----:B-1----:R-:W-:Y:S01]  /*544c0*/  MOV R6, R58 ;  /* 0x0000003a00067202 */ /* 0x002fe20000000f00 */
[----:B------:R-:W-:Y:S02]  /*544d0*/  IMAD.MOV.U32 R7, RZ, RZ, R59 ;  /* 0x000000ffff077224 */ /* 0x000fe400078e003b */
[----:B------:R-:W-:Y:S04]  /*544e0*/  STL [R1+0x828], R11 ;  /* 0x0008280b01007387 */ /* 0x000fe80000100800 */
[----:B------:R1:W-:Y:S01]  /*544f0*/  LDGSTS.E [R4+0xa100], desc[UR8][R6.64], P0 ;  /* 0x0a10000006047fae */ /* 0x0003e200081a1008 */
[----:B------:R-:W-:-:S02]  /*54500*/  IMAD.X R17, R17, 0x1, R2, P2 ;  /* 0x0000000111117824 */ /* 0x000fc400010e0602 */
[----:B-1----:R-:W-:Y:S02]  /*54510*/  IMAD.MOV.U32 R6, RZ, RZ, R11 ;  /* 0x000000ffff067224 */ /* 0x002fe400078e000b */
        /* <DEDUP_REMOVED lines=8> */
[----:B------:R-:W-:-:S03]  /*545a0*/  IMAD.MOV.U32 R7, RZ, RZ, R57 ;  /* 0x000000ffff077224 */ /* 0x000fc600078e0039 */
[----:B-1----:R-:W4:Y:S01]  /*545b0*/  LDL.LU R57, [R1+0x9a4] ;  /* 0x0009a40001397983 */ /* 0x002f220000300800 */
        /* <DEDUP_REMOVED lines=20> */
[----:B------:R-:W-:Y:S01]  /*54700*/  IADD3 R5, P3, PT, R5, R0, RZ ;  /* 0x0000000005057210 */ /* 0x000fe20007f7e0ff */
[----:B------:R-:W3:Y:S04]  /*54710*/  LDL.LU R18, [R1+0xa2c] ;  /* 0x000a2c0001127983 */ /* 0x000ee80000300800 */
[----:B------:R1:W-:Y:S04]  /*54720*/  STL [R1+0x928], R14 ;  /* 0x0009280e01007387 */ /* 0x0003e80000100800 */
[----:B------:R1:W-:Y:S01]  /*54730*/  LDGSTS.E [R4+0xc100], desc[UR8][R6.64], P0 ;  /* 0x0c10000006047fae */ /* 0x0003e200081a1008 */
[----:B----4-:R-:W-:-:S02]  /*54740*/  IMAD.X R19, R19, 0x1, R2, P2 ;  /* 0x0000000113137824 */ /* 0x010fc400010e0602 */
[----:B-1----:R-:W-:-:S03]  /*54750*/  IMAD.MOV.U32 R6, RZ, RZ, R14 ;  /* 0x000000ffff067224 */ /* 0x002fc600078e000e */
[----:B------:R1:W-:Y:S04]  /*54760*/  STL [R1+0x924], R19 ;  /* 0x0009241301007387 */ /* 0x0003e80000100800 */
[----:B------:R4:W-:Y:S01]  /*54770*/  STL [R1+0x930], R5 ;  /* 0x0009300501007387 */ /* 0x0009e20000100800 */
[----:B------:R-:W-:-:S03]  /*54780*/  IADD3.X R16, PT, PT, R16, R2, RZ, P3, !PT ;  /* 0x0000000210107210 */ /* 0x000fc60001ffe4ff */
[----:B------:R-:W3:Y:S01]  /*54790*/  LDL.LU R14, [R1+0xaa8] ;  /* 0x000aa800010e7983 */ /* 0x000ee20000300800 */
[----:B------:R-:W-:-:S03]  /*547a0*/  IMAD.MOV.U32 R7, RZ, RZ, R19 ;  /* 0x000000ffff077224 */ /* 0x000fc600078e0013 */
[----:B------:R4:W-:Y:S04]  /*547b0*/  STL [R1+0x92c], R16 ;  /* 0x00092c1001007387 */ /* 0x0009e80000100800 */
[----:B------:R-:W3:Y:S04]  /*547c0*/  LDL.LU R58, [R1+0xab0] ;  /* 0x000ab000013a7983 */ /* 0x000ee80000300800 */
[----:B-1----:R-:W3:Y:S04]  /*547d0*/  LDL.LU R19, [R1+0xaa4] ;  /* 0x000aa40001137983 */ /* 0x002ee80000300800 */
[----:B------:R1:W-:Y:S04]  /*547e0*/  LDGSTS.E [R4+0xd000], desc[UR8][R6.64], P1 ;  /* 0x0d00000006047fae */ /* 0x0003e800089a1008 */
[----:B------:R-:W3:Y:S01]  /*547f0*/  LDL.LU R59, [R1+0xaac] ;  /* 0x000aac00013b7983 */ /* 0x000ee20000300800 */
[----:B-1----:R-:W-:Y:S01]  /*54800*/  MOV R6, R5 ;  /* 0x0000000500067202 */ /* 0x002fe20000000f00 */
[----:B------:R-:W-:-:S02]  /*54810*/  IMAD.MOV.U32 R7, RZ, RZ, R16 ;  /* 0x000000ffff077224 */ /* 0x000fc400078e0010 */
[----:B----4-:R-:W4:Y:S04]  /*54820*/  LDL.LU R5, [R1+0xb28] ;  /* 0x000b280001057983 */ /* 0x010f280000300800 */
[----:B------:R-:W4:Y:S01]  /*54830*/  LDL.LU R16, [R1+0xb30] ;  /* 0x000b300001107983 */ /* 0x000f220000300800 */
[----:B------:R-:W-:-:S03]  /*54840*/  IADD3 R17, P2, PT, R17, R0, RZ ;  /* 0x0000000011117210 */ /* 0x000fc60007f5e0ff */
[----:B------:R1:W-:Y:S01]  /*54850*/  LDGSTS.E [R4+0xd100], desc[UR8][R6.64], P0 ;  /* 0x0d10000006047fae */ /* 0x0003e200081a1008 */
[----:B------:R-:W-:-:S03]  /*54860*/  IADD3 R11, P3, PT, R11, R0, RZ ;  /* 0x000000000b0b7210 */ /* 0x000fc60007f7e0ff */
[----:B------:R1:W-:Y:S01]  /*54870*/  STL [R1+0x9a8], R17 ;  /* 0x0009a81101007387 */ /* 0x0003e20000100800 */
[----:B------:R-:W-:Y:S02]  /*54880*/  IMAD.X R57, R57, 0x1, R2, P2 ;  /* 0x0000000139397824 */ /* 0x000fe400010e0602 */
[----:B-1----:R-:W-:Y:S01]  /*54890*/  IMAD.MOV.U32 R6, RZ, RZ, R17 ;  /* 0x000000ffff067224 */ /* 0x002fe200078e0011 */
[----:B------:R-:W-:Y:S02]  /*548a0*/  IADD3.X R15, PT, PT, R15, R2, RZ, P3, !PT ;  /* 0x000000020f0f7210 */ /* 0x000fe40001ffe4ff */
[----:B------:R1:W-:Y:S04]  /*548b0*/  STL [R1+0x9a4], R57 ;  /* 0x0009a43901007387 */ /* 0x0003e80000100800 */
[----:B------:R1:W-:Y:S04]  /*548c0*/  STL [R1+0x9b0], R11 ;  /* 0x0009b00b01007387 */ /* 0x0003e80000100800 */
[----:B------:R-:W4:Y:S01]  /*548d0*/  LDL.LU R17, [R1+0xb24] ;  /* 0x000b240001117983 */ /* 0x000f220000300800 */
[----:B------:R-:W-:-:S03]  /*548e0*/  IMAD.MOV.U32 R7, RZ, RZ, R57 ;  /* 0x000000ffff077224 */ /* 0x000fc600078e0039 */
[----:B------:R1:W-:Y:S04]  /*548f0*/  STL [R1+0x9ac], R15 ;  /* 0x0009ac0f01007387 */ /* 0x0003e80000100800 */
[----:B-1----:R-:W4:Y:S04]  /*54900*/  LDL.LU R57, [R1+0xb2c] ;  /* 0x000b2c0001397983 */ /* 0x002f280000300800 */
        /* <DEDUP_REMOVED lines=19> */
[----:B------:R-:W-:-:S02]  /*54a40*/  IADD3 R14, P2, PT, R14, R0, RZ ;  /* 0x000000000e0e7210 */ /* 0x000fc40007f5e0ff */
[----:B-1----:R-:W-:Y:S01]  /*54a50*/  MOV R6, R10 ;  /* 0x0000000a00067202 */ /* 0x002fe20000000f00 */
[----:B------:R-:W-:Y:S02]  /*54a60*/  IMAD.MOV.U32 R7, RZ, RZ, R18 ;  /* 0x000000ffff077224 */ /* 0x000fe400078e0012 */
[----:B---3--:R-:W3:Y:S01]  /*54a70*/  LDL.LU R18, [R1+0xc28] ;  /* 0x000c280001127983 */ /* 0x008ee20000300800 */
[----:B------:R-:W-:-:S03]  /*54a80*/  IADD3 R58, P3, PT, R58, R0, RZ ;  /* 0x000000003a3a7210 */ /* 0x000fc60007f7e0ff */
[----:B------:R-:W3:Y:S01]  /*54a90*/  LDL.LU R10, [R1+0xc30] ;  /* 0x000c3000010a7983 */ /* 0x000ee20000300800 */
[----:B------:R-:W-:-:S03]  /*54aa0*/  IMAD.X R19, R19, 0x1, R2, P2 ;  /* 0x0000000113137824 */ /* 0x000fc600010e0602 */
[----:B------:R1:W-:Y:S04]  /*54ab0*/  LDGSTS.E [R4+0xf100], desc[UR8][R6.64], P0 ;  /* 0x0f10000006047fae */ /* 0x0003e800081a1008 */
[----:B------:R-:W-:Y:S01]  /*54ac0*/  STL [R1+0xaa8], R14 ;  /* 0x000aa80e01007387 */ /* 0x000fe20000100800 */
[----:B------:R-:W-:-:S03]  /*54ad0*/  IADD3.X R59, PT, PT, R59, R2, RZ, P3, !PT ;  /* 0x000000023b3b7210 */ /* 0x000fc60001ffe4ff */
[----:B------:R4:W-:Y:S01]  /*54ae0*/  STL [R1+0xaa4], R19 ;  /* 0x000aa41301007387 */ /* 0x0009e20000100800 */
[----:B-1----:R-:W-:Y:S02]  /*54af0*/  IMAD.MOV.U32 R6, RZ, RZ, R14 ;  /* 0x000000ffff067224 */ /* 0x002fe400078e000e */
[----:B------:R-:W-:Y:S01]  /*54b00*/  IMAD.MOV.U32 R7, RZ, RZ, R19 ;  /* 0x000000ffff077224 */ /* 0x000fe200078e0013 */
[----:B------:R-:W-:Y:S01]  /*54b10*/  STL [R1+0xab0], R58 ;  /* 0x000ab03a01007387 */ /* 0x000fe20000100800 */
[----:B----4-:R-:W-:-:S03]  /*54b20*/  IADD3 R5, P2, PT, R5, R0, RZ ;  /* 0x0000000005057210 */ /* 0x010fc60007f5e0ff */
[----:B------:R-:W4:Y:S04]  /*54b30*/  LDL.LU R19, [R1+0xc24] ;  /* 0x000c240001137983 */ /* 0x000f280000300800 */
        /* <DEDUP_REMOVED lines=9> */
[----:B-1----:R-:W-:-:S03]  /*54bd0*/  IMAD.MOV.U32 R6, RZ, RZ, R5 ;  /* 0x000000ffff067224 */ /* 0x002fc600078e0005 */
[----:B------:R1:W-:Y:S01]  /*54be0*/  STL [R1+0xb24], R17 ;  /* 0x000b241101007387 */ /* 0x0003e20000100800 */
[----:B------:R-:W-:Y:S01]  /*54bf0*/  IMAD.MOV.U32 R7, RZ, RZ, R17 ;  /* 0x000000ffff077224 */ /* 0x000fe200078e0011 */
[----:B------:R-:W-:Y:S02]  /*54c00*/  IADD3.X R57, PT, PT, R57, R2, RZ, P3, !PT ;  /* 0x0000000239397210 */ /* 0x000fe40001ffe4ff */
        /* <DEDUP_REMOVED lines=12> */
[----:B------:R2:W-:Y:S01]  /*54cd0*/  STL [R1+0xba8], R11 ;  /* 0x000ba80b01007387 */ /* 0x0005e20000100800 */
[----:B-1----:R-:W-:Y:S02]  /*54ce0*/  IMAD.MOV.U32 R6, RZ, RZ, R11 ;  /* 0x000000ffff067224 */ /* 0x002fe400078e000b */
[----:B--2---:R-:W-:-:S04]  /*54cf0*/  IMAD.X R12, R12, 0x1, R2, P2 ;  /* 0x000000010c0c7824 */ /* 0x004fc800010e0602 */
[----:B------:R-:W-:Y:S01]  /*54d00*/  IMAD.MOV.U32 R7, RZ, RZ, R12 ;  /* 0x000000ffff077224 */ /* 0x000fe200078e000c */
[----:B------:R1:W-:Y:S01]  /*54d10*/  STL [R1+0xba4], R12 ;  /* 0x000ba40c01007387 */ /* 0x0003e20000100800 */
[----:B------:R-:W-:-:S03]  /*54d20*/  IADD3.X R56, PT, PT, R56, R2, RZ, P3, !PT ;  /* 0x0000000238387210 */ /* 0x000fc60001ffe4ff */
[----:B------:R-:W-:Y:S04]  /*54d30*/  STL [R1+0xbb0], R15 ;  /* 0x000bb00f01007387 */ /* 0x000fe80000100800 */
[----:B------:R-:W2:Y:S04]  /*54d40*/  LDL.LU R11, [R1+0xd28] ;  /* 0x000d2800010b7983 */ /* 0x000ea80000300800 */
[----:B------:R3:W-:Y:S04]  /*54d50*/  STL [R1+0xbac], R56 ;  /* 0x000bac3801007387 */ /* 0x0007e80000100800 */
[----:B------:R3:W-:Y:S04]  /*54d60*/  LDGSTS.E [R4+0x12000], desc[UR8][R6.64], P1 ;  /* 0x1200000006047fae */ /* 0x0007e800089a1008 */
[----:B-1----:R-:W2:Y:S01]  /*54d70*/  LDL.LU R12, [R1+0xd30] ;  /* 0x000d3000010c7983 */ /* 0x002ea20000300800 */
[----:B---3--:R-:W-:Y:S01]  /*54d80*/  IADD3 R18, P2, PT, R18, R0, RZ ;  /* 0x0000000012127210 */ /* 0x008fe20007f5e0ff */
[----:B------:R-:W-:-:S02]  /*54d90*/  IMAD.MOV.U32 R7, RZ, RZ, R56 ;  /* 0x000000ffff077224 */ /* 0x000fc400078e0038 */
[----:B------:R-:W3:Y:S01]  /*54da0*/  LDL.LU R56, [R1+0xd24] ;  /* 0x000d240001387983 */ /* 0x000ee20000300800 */
[----:B------:R-:W-:Y:S02]  /*54db0*/  MOV R6, R15 ;  /* 0x0000000f00067202 */ /* 0x000fe40000000f00 */
[----:B------:R-:W-:Y:S01]  /*54dc0*/  IADD3 R10, P3, PT, R10, R0, RZ ;  /* 0x000000000a0a7210 */ /* 0x000fe20007f7e0ff */
[----:B------:R-:W3:Y:S04]  /*54dd0*/  LDL.LU R15, [R1+0xd2c] ;  /* 0x000d2c00010f7983 */ /* 0x000ee80000300800 */
[----:B------:R1:W-:Y:S04]  /*54de0*/  STL [R1+0xc28], R18 ;  /* 0x000c281201007387 */ /* 0x0003e80000100800 */
[----:B------:R1:W-:Y:S01]  /*54df0*/  LDGSTS.E [R4+0x12100], desc[UR8][R6.64], P0 ;  /* 0x1210000006047fae */ /* 0x0003e200081a1008 */
[----:B----4-:R-:W-:-:S05]  /*54e00*/  IMAD.X R19, R19, 0x1, R2, P2 ;  /* 0x0000000113137824 */ /* 0x010fca00010e0602 */
[----:B------:R4:W-:Y:S01]  /*54e10*/  STL [R1+0xc24], R19 ;  /* 0x000c241301007387 */ /* 0x0009e20000100800 */
[----:B-1----:R-:W-:-:S03]  /*54e20*/  IMAD.MOV.U32 R6, RZ, RZ, R18 ;  /* 0x000000ffff067224 */ /* 0x002fc600078e0012 */
[----:B------:R1:W-:Y:S01]  /*54e30*/  STL [R1+0xc30], R10 ;  /* 0x000c300a01007387 */ /* 0x0003e20000100800 */
[----:B------:R-:W-:-:S03]  /*54e40*/  IADD3.X R14, PT, PT, R14, R2, RZ, P3, !PT ;  /* 0x000000020e0e7210 */ /* 0x000fc60001ffe4ff */
[----:B------:R-:W3:Y:S01]  /*54e50*/  LDL.LU R18, [R1+0xda8] ;  /* 0x000da80001127983 */ /* 0x000ee20000300800 */
[----:B------:R-:W-:-:S03]  /*54e60*/  IMAD.MOV.U32 R7, RZ, RZ, R19 ;  /* 0x000000ffff077224 */ /* 0x000fc600078e0013 */
[----:B------:R1:W-:Y:S04]  /*54e70*/  STL [R1+0xc2c], R14 ;  /* 0x000c2c0e01007387 */ /* 0x0003e80000100800 */
[----:B------:R-:W3:Y:S04]  /*54e80*/  LDL.LU R58, [R1+0xdb0] ;  /* 0x000db000013a7983 */ /* 0x000ee80000300800 */
[----:B----4-:R-:W4:Y:S04]  /*54e90*/  LDL.LU R19, [R1+0xda4] ;  /* 0x000da40001137983 */ /* 0x010f280000300800 */
[----:B------:R1:W-:Y:S04]  /*54ea0*/  LDGSTS.E [R4+0x13000], desc[UR8][R6.64], P1 ;  /* 0x1300000006047fae */ /* 0x0003e800089a1008 */
[----:B------:R-:W4:Y:S01]  /*54eb0*/  LDL.LU R59, [R1+0xdac] ;  /* 0x000dac00013b7983 */ /* 0x000f220000300800 */
[----:B-1----:R-:W-:Y:S01]  /*54ec0*/  MOV R6, R10 ;  /* 0x0000000a00067202 */ /* 0x002fe20000000f00 */
[----:B------:R-:W-:-:S02]  /*54ed0*/  IMAD.MOV.U32 R7, RZ, RZ, R14 ;  /* 0x000000ffff077224 */ /* 0x000fc400078e000e */
[----:B------:R-:W4:Y:S04]  /*54ee0*/  LDL.LU R10, [R1+0xe28] ;  /* 0x000e2800010a7983 */ /* 0x000f280000300800 */
        /* <DEDUP_REMOVED lines=20> */
[----:B--2---:R-:W-:-:S05]  /*55030*/  IADD3 R11, P2, PT, R11, R0, RZ ;  /* 0x000000000b0b7210 */ /* 0x004fca0007f5e0ff */
[----:B------:R2:W-:Y:S01]  /*55040*/  STL [R1+0xd28], R11 ;  /* 0x000d280b01007387 */ /* 0x0005e20000100800 */
[----:B-1----:R-:W-:Y:S01]  /*55050*/  IMAD.MOV.U32 R6, RZ, RZ, R11 ;  /* 0x000000ffff067224 */ /* 0x002fe200078e000b */
[----:B------:R-:W-:Y:S01]  /*55060*/  IADD3 R12, P3, PT, R12, R0, RZ ;  /* 0x000000000c0c7210 */ /* 0x000fe20007f7e0ff */
[----:B---3--:R-:W-:-:S03]  /*55070*/  IMAD.X R56, R56, 0x1, R2, P2 ;  /* 0x0000000138387824 */ /* 0x008fc600010e0602 */
[----:B------:R-:W-:Y:S02]  /*55080*/  IADD3.X R15, PT, PT, R15, R2, RZ, P3, !PT ;  /* 0x000000020f0f7210 */ /* 0x000fe40001ffe4ff */
[----:B------:R1:W-:Y:S01]  /*55090*/  STL [R1+0xd24], R56 ;  /* 0x000d243801007387 */ /* 0x0003e20000100800 */
[----:B------:R-:W-:-:S03]  /*550a0*/  IMAD.MOV.U32 R7, RZ, RZ, R56 ;  /* 0x000000ffff077224 */ /* 0x000fc600078e0038 */
[----:B------:R-:W-:Y:S04]  /*550b0*/  STL [R1+0xd30], R12 ;  /* 0x000d300c01007387 */ /* 0x000fe80000100800 */
[----:B--2---:R-:W2:Y:S04]  /*550c0*/  LDL.LU R11, [R1+0xea4] ;  /* 0x000ea400010b7983 */ /* 0x004ea80000300800 */
        /* <DEDUP_REMOVED lines=25> */
[----:B------:R-:W-:Y:S04]  /*55260*/  STL [R1+0xe28], R10 ;  /* 0x000e280a01007387 */ /* 0x000fe80000100800 */
[----:B------:R1:W-:Y:S01]  /*55270*/  LDGSTS.E [R4+0x16100], desc[UR8][R6.64], P0 ;  /* 0x1610000006047fae */ /* 0x0003e200081a1008 */
[----:B------:R-:W-:-:S05]  /*55280*/  IMAD.X R17, R17, 0x1, R2, P2 ;  /* 0x0000000111117824 */ /* 0x000fca00010e0602 */
[----:B------:R1:W-:Y:S01]  /*55290*/  STL [R1+0xe24], R17 ;  /* 0x000e241101007387 */ /* 0x0003e20000100800 */
[----:B------:R-:W-:Y:S01]  /*552a0*/  IADD3.X R57, PT, PT, R57, R2, RZ, P3, !PT ;  /* 0x0000000239397210 */ /* 0x000fe20001ffe4ff */
[----:B-1----:R-:W-:Y:S02]  /*552b0*/  IMAD.MOV.U32 R6, RZ, RZ, R10 ;  /* 0x000000ffff067224 */ /* 0x002fe400078e000a */
[----:B------:R-:W-:Y:S01]  /*552c0*/  STL [R1+0xe30], R14 ;  /* 0x000e300e01007387 */ /* 0x000fe20000100800 */
[----:B------:R-:W-:-:S03]  /*552d0*/  IMAD.MOV.U32 R7, RZ, RZ, R17 ;  /* 0x000000ffff077224 */ /* 0x000fc600078e0011 */
        /* <DEDUP_REMOVED lines=28> */
[----:B------:R1:W-:Y:S04]  /*554a0*/  LDGSTS.E [R4+0x18100], desc[UR8][R6.64], P0 ;  /* 0x1810000006047fae */ /* 0x0003e800081a1008 */
[----:B------:R4:W-:Y:S01]  /*554b0*/  STL [R1+0xf28], R15 ;  /* 0x000f280f01007387 */ /* 0x0009e20000100800 */
[----:B------:R-:W-:-:S02]  /*554c0*/  IMAD.X R19, R19, 0x1, R2, P2 ;  /* 0x0000000113137824 */ /* 0x000fc400010e0602 */
[----:B-1----:R-:W-:Y:S02]  /*554d0*/  IMAD.MOV.U32 R6, RZ, RZ, R15 ;  /* 0x000000ffff067224 */ /* 0x002fe400078e000f */
[----:B------:R-:W-:Y:S01]  /*554e0*/  IMAD.MOV.U32 R7, RZ, RZ, R19 ;  /* 0x000000ffff077224 */ /* 0x000fe200078e0013 */
[----:B------:R-:W-:Y:S04]  /*554f0*/  STL [R1+0xf24], R19 ;  /* 0x000f241301007387 */ /* 0x000fe80000100800 */
[----:B------:R-:W-:Y:S01]  /*55500*/  STL [R1+0xf30], R12 ;  /* 0x000f300c01007387 */ /* 0x000fe20000100800 */
[----:B------:R-:W-:-:S03]  /*55510*/  IADD3.X R18, PT, PT, R18, R2, RZ, P3, !PT ;  /* 0x0000000212127210 */ /* 0x000fc60001ffe4ff */
[----:B----4-:R-:W4:Y:S04]  /*55520*/  LDL.LU R15, [R1+0x10a8] ;  /* 0x0010a800010f7983 */ /* 0x010f280000300800 */
[----:B------:R1:W-:Y:S04]  /*55530*/  STL [R1+0xf2c], R18 ;  /* 0x000f2c1201007387 */ /* 0x0003e80000100800 */
[----:B------:R1:W-:Y:S04]  /*55540*/  LDGSTS.E [R4+0x19000], desc[UR8][R6.64], P1 ;  /* 0x1900000006047fae */ /* 0x0003e800089a1008 */
[----:B------:R-:W4:Y:S01]  /*55550*/  LDL.LU R58, [R1+0x10b0] ;  /* 0x0010b000013a7983 */ /* 0x000f220000300800 */
[----:B-1----:R-:W-:-:S03]  /*55560*/  IMAD.MOV.U32 R7, RZ, RZ, R18 ;  /* 0x000000ffff077224 */ /* 0x002fc600078e0012 */
[----:B------:R-:W4:Y:S01]  /*55570*/  LDL.LU R18, [R1+0x10a4] ;  /* 0x0010a40001127983 */ /* 0x000f220000300800 */
[----:B------:R-:W-:-:S03]  /*55580*/  MOV R6, R12 ;  /* 0x0000000c00067202 */ /* 0x000fc60000000f00 */
[----:B------:R-:W4:Y:S01]  /*55590*/  LDL.LU R59, [R1+0x10ac] ;  /* 0x0010ac00013b7983 */ /* 0x000f220000300800 */
[----:B------:R-:W-:-:S03]  /*555a0*/  IADD3 R17, P2, PT, R17, R0, RZ ;  /* 0x0000000011117210 */ /* 0x000fc60007f5e0ff */
        /* <DEDUP_REMOVED lines=33> */
[-C--:B----4-:R-:W-:Y:S01]  /*557c0*/  IADD3 R15, P2, PT, R15, R0.reuse, RZ ;  /* 0x000000000f0f7210 */ /* 0x090fe20007f5e0ff */
[----:B-1----:R-:W-:Y:S01]  /*557d0*/  IMAD.MOV.U32 R7, RZ, RZ, R16 ;  /* 0x000000ffff077224 */ /* 0x002fe200078e0010 */
[----:B------:R-:W-:Y:S01]  /*557e0*/  MOV R6, R5 ;  /* 0x0000000500067202 */ /* 0x000fe20000000f00 */
[----:B---3--:R-:W3:Y:S04]  /*557f0*/  LDL.LU R16, [R1+0x1228] ;  /* 0x0012280001107983 */ /* 0x008ee80000300800 */
[----:B------:R1:W-:Y:S04]  /*55800*/  LDGSTS.E [R4+0x1b100], desc[UR8][R6.64], P0 ;  /* 0x1b10000006047fae */ /* 0x0003e800081a1008 */
[----:B------:R-:W4:Y:S01]  /*55810*/  LDL.LU R5, [R1+0x1230] ;  /* 0x0012300001057983 */ /* 0x000f220000300800 */
[----:B------:R-:W-:-:S03]  /*55820*/  IADD3 R58, P3, PT, R58, R0, RZ ;  /* 0x000000003a3a7210 */ /* 0x000fc60007f7e0ff */
[----:B------:R-:W-:Y:S01]  /*55830*/  STL [R1+0x10a8], R15 ;  /* 0x0010a80f01007387 */ /* 0x000fe20000100800 */
[----:B------:R-:W-:Y:S02]  /*55840*/  IMAD.X R18, R18, 0x1, R2, P2 ;  /* 0x0000000112127824 */ /* 0x000fe400010e0602 */
[----:B-1----:R-:W-:Y:S02]  /*55850*/  IMAD.MOV.U32 R6, RZ, RZ, R15 ;  /* 0x000000ffff067224 */ /* 0x002fe400078e000f */
[----:B------:R-:W-:Y:S01]  /*55860*/  IMAD.MOV.U32 R7, RZ, RZ, R18 ;  /* 0x000000ffff077224 */ /* 0x000fe200078e0012 */
[----:B------:R-:W-:Y:S01]  /*55870*/  IADD3.X R59, PT, PT, R59, R2, RZ, P3, !PT ;  /* 0x000000023b3b7210 */ /* 0x000fe20001ffe4ff */
[----:B------:R1:W-:Y:S01]  /*55880*/  STL [R1+0x10a4], R18 ;  /* 0x0010a41201007387 */ /* 0x0003e20000100800 */
[----:B------:R-:W-:-:S03]  /*55890*/  IADD3 R12, P2, PT, R12, R0, RZ ;  /* 0x000000000c0c7210 */ /* 0x000fc60007f5e0ff */
[----:B------:R-:W-:Y:S04]  /*558a0*/  STL [R1+0x10b0], R58 ;  /* 0x0010b03a01007387 */ /* 0x000fe80000100800 */
[----:B------:R1:W-:Y:S04]  /*558b0*/  LDGSTS.E [R4+0x1c000], desc[UR8][R6.64], P1 ;  /* 0x1c00000006047fae */ /* 0x0003e800089a1008 */
[----:B-1----:R-:W4:Y:S01]  /*558c0*/  LDL.LU R18, [R1+0x1224] ;  /* 0x0012240001127983 */ /* 0x002f220000300800 */
[----:B------:R-:W-:-:S03]  /*558d0*/  IADD3 R19, P3, PT, R19, R0, RZ ;  /* 0x0000000013137210 */ /* 0x000fc60007f7e0ff */
[----:B------:R-:W-:Y:S01]  /*558e0*/  STL [R1+0x10ac], R59 ;  /* 0x0010ac3b01007387 */ /* 0x000fe20000100800 */
[----:B------:R-:W-:Y:S01]  /*558f0*/  MOV R6, R58 ;  /* 0x0000003a00067202 */ /* 0x000fe20000000f00 */
[----:B------:R-:W-:Y:S02]  /*55900*/  IMAD.MOV.U32 R7, RZ, RZ, R59 ;  /* 0x000000ffff077224 */ /* 0x000fe400078e003b */
[----:B------:R-:W4:Y:S04]  /*55910*/  LDL.LU R15, [R1+0x122c] ;  /* 0x00122c00010f7983 */ /* 0x000f280000300800 */
[----:B------:R1:W-:Y:S04]  /*55920*/  LDGSTS.E [R4+0x1c100], desc[UR8][R6.64], P0 ;  /* 0x1c10000006047fae */ /* 0x0003e800081a1008 */
[----:B------:R1:W-:Y:S01]  /*55930*/  STL [R1+0x1128], R12 ;  /* 0x0011280c01007387 */ /* 0x0003e20000100800 */
[----:B------:R-:W-:-:S02]  /*55940*/  IMAD.X R17, R17, 0x1, R2, P2 ;  /* 0x0000000111117824 */ /* 0x000fc400010e0602 */
[----:B-1----:R-:W-:-:S03]  /*55950*/  IMAD.MOV.U32 R6, RZ, RZ, R12 ;  /* 0x000000ffff067224 */ /* 0x002fc600078e000c */
[----:B------:R1:W-:Y:S01]  /*55960*/  STL [R1+0x1124], R17 ;  /* 0x0011241101007387 */ /* 0x0003e20000100800 */
[----:B------:R-:W-:Y:S01]  /*55970*/  IMAD.MOV.U32 R7, RZ, RZ, R17 ;  /* 0x000000ffff077224 */ /* 0x000fe200078e0011 */
[----:B------:R-:W-:Y:S02]  /*55980*/  IADD3.X R57, PT, PT, R57, R2, RZ, P3, !PT ;  /* 0x0000000239397210 */ /* 0x000fe40001ffe4ff */
[----:B------:R-:W-:Y:S04]  /*55990*/  STL [R1+0x1130], R19 ;  /* 0x0011301301007387 */ /* 0x000fe80000100800 */
[----:B------:R-:W4:Y:S04]  /*559a0*/  LDL.LU R12, [R1+0x1654] ;  /* 0x00165400010c7983 */ /* 0x000f280000300800 */
[----:B------:R1:W-:Y:S04]  /*559b0*/  STL [R1+0x112c], R57 ;  /* 0x00112c3901007387 */ /* 0x0003e80000100800 */
[----:B------:R1:W-:Y:S04]  /*559c0*/  LDGSTS.E [R4+0x1d000], desc[UR8][R6.64], P1 ;  /* 0x1d00000006047fae */ /* 0x0003e800089a1008 */
[----:B-1----:R-:W4:Y:S01]  /*559d0*/  LDL.LU R17, [R1+0x165c] ;  /* 0x00165c0001117983 */ /* 0x002f220000300800 */
[----:B------:R-:W-:-:S03]  /*559e0*/  IMAD.MOV.U32 R7, RZ, RZ, R57 ;  /* 0x000000ffff077224 */ /* 0x000fc600078e0039 */
[----:B------:R-:W4:Y:S01]  /*559f0*/  LDL.LU R57, [R1+0x1650] ;  /* 0x0016500001397983 */ /* 0x000f220000300800 */
        /* <DEDUP_REMOVED lines=19> */
[----:B------:R-:W-:-:S03]  /*55b30*/  MOV R6, R14 ;  /* 0x0000000e00067202 */ /* 0x000fc60000000f00 */
[----:B------:R-:W3:Y:S01]  /*55b40*/  LDL.LU R14, [R1+0x1368] ;  /* 0x00136800010e7983 */ /* 0x000ee20000300800 */
[----:B----4-:R-:W-:-:S03]  /*55b50*/  IADD3 R5, P3, PT, R5, R0, RZ ;  /* 0x0000000005057210 */ /* 0x010fc60007f7e0ff */
[----:B------:R1:W-:Y:S04]  /*55b60*/  LDGSTS.E [R4+0x1e100], desc[UR8][R6.64], P0 ;  /* 0x1e10000006047fae */ /* 0x0003e800081a1008 */
[----:B------:R-:W-:Y:S01]  /*55b70*/  STL [R1+0x1228], R16 ;  /* 0x0012281001007387 */ /* 0x000fe20000100800 */
[----:B-1----:R-:W-:Y:S02]  /*55b80*/  IMAD.MOV.U32 R6, RZ, RZ, R16 ;  /* 0x000000ffff067224 */ /* 0x002fe400078e0010 */
[----:B------:R-:W-:-:S04]  /*55b90*/  IMAD.X R18, R18, 0x1, R2, P2 ;  /* 0x0000000112127824 */ /* 0x000fc800010e0602 */
[----:B------:R-:W-:Y:S01]  /*55ba0*/  IMAD.MOV.U32 R7, RZ, RZ, R18 ;  /* 0x000000ffff077224 */ /* 0x000fe200078e0012 */
[----:B------:R1:W-:Y:S01]  /*55bb0*/  STL [R1+0x1224], R18 ;  /* 0x0012241201007387 */ /* 0x0003e20000100800 */
[----:B------:R-:W-:-:S03]  /*55bc0*/  IADD3.X R15, PT, PT, R15, R2, RZ, P3, !PT ;  /* 0x000000020f0f7210 */ /* 0x000fc60001ffe4ff */
[----:B------:R-:W-:Y:S04]  /*55bd0*/  STL [R1+0x1230], R5 ;  /* 0x0012300501007387 */ /* 0x000fe80000100800 */
[----:B------:R4:W-:Y:S04]  /*55be0*/  LDGSTS.E [R4+0x1f000], desc[UR8][R6.64], P1 ;  /* 0x1f00000006047fae */ /* 0x0009e800089a1008 */
[----:B------:R4:W-:Y:S04]  /*55bf0*/  STL [R1+0x122c], R15 ;  /* 0x00122c0f01007387 */ /* 0x0009e80000100800 */
[----:B-1----:R-:W3:Y:S01]  /*55c00*/  LDL.LU R18, [R1+0x12d0] ;  /* 0x0012d00001127983 */ /* 0x002ee20000300800 */
[----:B----4-:R-:W-:Y:S01]  /*55c10*/  MOV R6, R5 ;  /* 0x0000000500067202 */ /* 0x010fe20000000f00 */
[----:B------:R-:W-:-:S02]  /*55c20*/  IMAD.MOV.U32 R7, RZ, RZ, R15 ;  /* 0x000000ffff077224 */ /* 0x000fc400078e000f */
[----:B------:R-:W4:Y:S04]  /*55c30*/  LDL.LU R16, [R1+0x12d4] ;  /* 0x0012d40001107983 */ /* 0x000f280000300800 */
[----:B------:R-:W4:Y:S01]  /*55c40*/  LDL.LU R15, [R1+0x12d8] ;  /* 0x0012d800010f7983 */ /* 0x000f220000300800 */
[----:B------:R-:W-:-:S03]  /*55c50*/  IADD3 R12, P2, PT, R12, R0, RZ ;  /* 0x000000000c0c7210 */ /* 0x000fc60007f5e0ff */
[----:B------:R-:W4:Y:S04]  /*55c60*/  LDL.LU R5, [R1+0x12dc] ;  /* 0x0012dc0001057983 */ /* 0x000f280000300800 */
[----:B------:R1:W-:Y:S01]  /*55c70*/  LDGSTS.E [R4+0x1f100], desc[UR8][R6.64], P0 ;  /* 0x1f10000006047fae */ /* 0x0003e200081a1008 */
[----:B------:R-:W-:-:S03]  /*55c80*/  IADD3 R17, P3, PT, R17, R0, RZ ;  /* 0x0000000011117210 */ /* 0x000fc60007f7e0ff */
[----:B------:R1:W-:Y:S02]  /*55c90*/  STL [R1+0x1654], R12 ;  /* 0x0016540c01007387 */ /* 0x0003e40000100800 */
[----:B-1----:R-:W-:Y:S01]  /*55ca0*/  LOP3.LUT R4, R8, 0x10, RZ, 0x3c, !PT ;  /* 0x0000001008047812 */ /* 0x002fe200078e3cff */
[----:B------:R-:W-:-:S03]  /*55cb0*/  IMAD.X R57, R57, 0x1, R2, P2 ;  /* 0x0000000139397824 */ /* 0x000fc600010e0602 */
[----:B------:R-:W-:Y:S01]  /*55cc0*/  IADD3 R4, PT, PT, R4, UR7, RZ ;  /* 0x0000000704047c10 */ /* 0x000fe2000fffe0ff */
[----:B------:R-:W-:Y:S02]  /*55cd0*/  IMAD.MOV.U32 R6, RZ, RZ, R12 ;  /* 0x000000ffff067224 */ /* 0x000fe400078e000c */
[----:B------:R-:W-:Y:S01]  /*55ce0*/  IMAD.X R19, R19, 0x1, R2, P3 ;  /* 0x0000000113137824 */ /* 0x000fe200018e0602 */
[----:B------:R-:W-:Y:S01]  /*55cf0*/  MOV R7, R57 ;  /* 0x0000003900077202 */ /* 0x000fe20000000f00 */
[----:B------:R-:W-:Y:S04]  /*55d00*/  STL [R1+0x1650], R57 ;  /* 0x0016503901007387 */ /* 0x000fe80000100800 */
[----:B------:R-:W-:Y:S04]  /*55d10*/  STL [R1+0x165c], R17 ;  /* 0x00165c1101007387 */ /* 0x000fe80000100800 */
[----:B------:R-:W4:Y:S04]  /*55d20*/  LDL.LU R12, [R1+0x438] ;  /* 0x00043800010c7983 */ /* 0x000f280000300800 */
[----:B------:R1:W-:Y:S04]  /*55d30*/  STL [R1+0x1658], R19 ;  /* 0x0016581301007387 */ /* 0x0003e80000100800 */
[----:B------:R1:W-:Y:S04]  /*55d40*/  LDGSTS.E [R4+0x200], desc[UR8][R6.64], P1 ;  /* 0x0020000006047fae */ /* 0x0003e800089a1008 */
[----:B------:R-:W4:Y:S01]  /*55d50*/  LDL.LU R8, [R1+0x440] ;  /* 0x0004400001087983 */ /* 0x000f220000300800 */
[----:B-1----:R-:W-:-:S03]  /*55d60*/  IMAD.MOV.U32 R7, RZ, RZ, R19 ;  /* 0x000000ffff077224 */ /* 0x002fc600078e0013 */
[----:B------:R-:W4:Y:S01]  /*55d70*/  LDL.LU R19, [R1+0x434] ;  /* 0x0004340001137983 */ /* 0x000f220000300800 */
[----:B------:R-:W-:-:S03]  /*55d80*/  IMAD.MOV.U32 R6, RZ, RZ, R17 ;  /* 0x000000ffff067224 */ /* 0x000fc600078e0011 */
[----:B------:R-:W4:Y:S04]  /*55d90*/  LDL.LU R17, [R1+0x43c] ;  /* 0x00043c0001117983 */ /* 0x000f280000300800 */
[----:B------:R1:W-:Y:S01]  /*55da0*/  LDGSTS.E [R4+0x300], desc[UR8][R6.64], P0 ;  /* 0x0030000006047fae */ /* 0x0003e200081a1008 */
[----:B--2---:R-:W-:-:S05]  /*55db0*/  IADD3 R10, P2, PT, R10, R0, RZ ;  /* 0x000000000a0a7210 */ /* 0x004fca0007f5e0ff */
[----:B------:R2:W-:Y:S01]  /*55dc0*/  STL [R1+0x1364], R10 ;  /* 0x0013640a01007387 */ /* 0x0005e20000100800 */
[----:B------:R-:W-:Y:S01]  /*55dd0*/  IADD3 R11, P3, PT, R11, R0, RZ ;  /* 0x000000000b0b7210 */ /* 0x000fe20007f7e0ff */
[----:B-1----:R-:W-:Y:S01]  /*55de0*/  IMAD.MOV.U32 R6, RZ, RZ, R10 ;  /* 0x000000ffff067224 */ /* 0x002fe200078e000a */
[----:B---3--:R-:W-:-:S03]  /*55df0*/  IADD3.X R56, PT, PT, R56, R2, RZ, P2, !PT ;  /* 0x0000000238387210 */ /* 0x008fc600017fe4ff */
[----:B------:R-:W-:Y:S02]  /*55e00*/  IMAD.X R14, R14, 0x1, R2, P3 ;  /* 0x000000010e0e7824 */ /* 0x000fe400018e0602 */
[----:B------:R1:W-:Y:S04]  /*55e10*/  STL [R1+0x1360], R56 ;  /* 0x0013603801007387 */ /* 0x0003e80000100800 */
[----:B------:R3:W-:Y:S01]  /*55e20*/  STL [R1+0x136c], R11 ;  /* 0x00136c0b01007387 */ /* 0x0007e20000100800 */
[----:B------:R-:W-:-:S03]  /*55e30*/  MOV R7, R56 ;  /* 0x0000003800077202 */ /* 0x000fc60000000f00 */
[----:B--2---:R-:W2:Y:S04]  /*55e40*/  LDL.LU R10, [R1+0x4b8] ;  /* 0x0004b800010a7983 */ /* 0x004ea80000300800 */
[----:B------:R3:W-:Y:S04]  /*55e50*/  STL [R1+0x1368], R14 ;  /* 0x0013680e01007387 */ /* 0x0007e80000100800 */
[----:B------:R-:W2:Y:S04]  /*55e60*/  LDL.LU R57, [R1+0x4c0] ;  /* 0x0004c00001397983 */ /* 0x000ea80000300800 */
[----:B-1----:R-:W2:Y:S04]  /*55e70*/  LDL.LU R56, [R1+0x4b4] ;  /* 0x0004b40001387983 */ /* 0x002ea80000300800 */
[----:B------:R-:W2:Y:S04]  /*55e80*/  LDL.LU R58, [R1+0x4bc] ;  /* 0x0004bc00013a7983 */ /* 0x000ea80000300800 */
[----:B------:R1:W-:Y:S02]  /*55e90*/  LDGSTS.E [R4+0x1200], desc[UR8][R6.64], P1 ;  /* 0x0120000006047fae */ /* 0x0003e400089a1008 */
[----:B-1----:R-:W-:-:S02]  /*55ea0*/  IMAD.MOV.U32 R6, RZ, RZ, R11 ;  /* 0x000000ffff067224 */ /* 0x002fc400078e000b */
[----:B------:R-:W-:Y:S01]  /*55eb0*/  IMAD.MOV.U32 R7, RZ, RZ, R14 ;  /* 0x000000ffff077224 */ /* 0x000fe200078e000e */
[----:B---3--:R-:W3:Y:S04]  /*55ec0*/  LDL.LU R11, [R1+0x538] ;  /* 0x00053800010b7983 */ /* 0x008ee80000300800 */
[----:B------:R-:W3:Y:S04]  /*55ed0*/  LDL.LU R14, [R1+0x540] ;  /* 0x00054000010e7983 */ /* 0x000ee80000300800 */
[----:B------:R1:W-:Y:S01]  /*55ee0*/  LDGSTS.E [R4+0x1300], desc[UR8][R6.64], P0 ;  /* 0x0130000006047fae */ /* 0x0003e200081a1008 */
[----:B----4-:R-:W-:-:S04]  /*55ef0*/  IADD3 R16, P2, PT, R16, R0, RZ ;  /* 0x0000000010107210 */ /* 0x010fc80007f5e0ff */
[----:B------:R-:W-:Y:S02]  /*55f00*/  IADD3.X R18, PT, PT, R18, R2, RZ, P2, !PT ;  /* 0x0000000212127210 */ /* 0x000fe400017fe4ff */
[----:B------:R-:W-:Y:S01]  /*55f10*/  IADD3 R5, P3, PT, R5, R0, RZ ;  /* 0x0000000005057210 */ /* 0x000fe20007f7e0ff */
[----:B------:R4:W-:Y:S01]  /*55f20*/  STL [R1+0x12d4], R16 ;  /* 0x0012d41001007387 */ /* 0x0009e20000100800 */
[----:B-1----:R-:W-:Y:S01]  /*55f30*/  IMAD.MOV.U32 R6, RZ, RZ, R16 ;  /* 0x000000ffff067224 */ /* 0x002fe200078e0010 */
[----:B------:R-:W-:Y:S02]  /*55f40*/  MOV R7, R18 ;  /* 0x0000001200077202 */ /* 0x000fe40000000f00 */
[----:B------:R-:W-:Y:S01]  /*55f50*/  IMAD.X R15, R15, 0x1, R2, P3 ;  /* 0x000000010f0f7824 */ /* 0x000fe200018e0602 */
[----:B------:R1:W-:Y:S04]  /*55f60*/  STL [R1+0x12d0], R18 ;  /* 0x0012d01201007387 */ /* 0x0003e80000100800 */
[----:B------:R1:W-:Y:S04]  /*55f70*/  STL [R1+0x12dc], R5 ;  /* 0x0012dc0501007387 */ /* 0x0003e80000100800 */
[----:B----4-:R-:W4:Y:S04]  /*55f80*/  LDL.LU R16, [R1+0x534] ;  /* 0x0005340001107983 */ /* 0x010f280000300800 */
[----:B------:R1:W-:Y:S04]  /*55f90*/  STL [R1+0x12d8], R15 ;  /* 0x0012d80f01007387 */ /* 0x0003e80000100800 */
[----:B-1----:R-:W4:Y:S04]  /*55fa0*/  LDL.LU R18, [R1+0x53c] ;  /* 0x00053c0001127983 */ /* 0x002f280000300800 */
[----:B------:R1:W-:Y:S01]  /*55fb0*/  LDGSTS.E [R4+0x2200], desc[UR8][R6.64], P1 ;  /* 0x0220000006047fae */ /* 0x0003e200089a1008 */
[----:B------:R-:W-:Y:S01]  /*55fc0*/  IADD3 R12, P2, PT, R12, R0, RZ ;  /* 0x000000000c0c7210 */ /* 0x000fe20007f5e0ff */
[----:B-1----:R-:W-:-:S02]  /*55fd0*/  IMAD.MOV.U32 R6, RZ, RZ, R5 ;  /* 0x000000ffff067224 */ /* 0x002fc400078e0005 */
[----:B------:R-:W-:Y:S01]  /*55fe0*/  IMAD.MOV.U32 R7, RZ, RZ, R15 ;  /* 0x000000ffff077224 */ /* 0x000fe200078e000f */
[----:B------:R-:W4:Y:S04]  /*55ff0*/  LDL.LU R5, [R1+0x5b8] ;  /* 0x0005b80001057983 */ /* 0x000f280000300800 */
[----:B------:R-:W4:Y:S01]  /*56000*/  LDL.LU R15, [R1+0x5c0] ;  /* 0x0005c000010f7983 */ /* 0x000f220000300800 */
[----:B------:R-:W-:-:S03]  /*56010*/  IADD3 R8, P3, PT, R8, R0, RZ ;  /* 0x0000000008087210 */ /* 0x000fc60007f7e0ff */
[----:B------:R1:W-:Y:S04]  /*56020*/  STL [R1+0x438], R12 ;  /* 0x0004380c01007387 */ /* 0x0003e80000100800 */
[----:B------:R1:W-:Y:S01]  /*56030*/  LDGSTS.E [R4+0x2300], desc[UR8][R6.64], P0 ;  /* 0x0230000006047fae */ /* 0x0003e200081a1008 */
[----:B------:R-:W-:Y:S01]  /*56040*/  IADD3.X R19, PT, PT, R19, R2, RZ, P2, !PT ;  /* 0x0000000213137210 */ /* 0x000fe200017fe4ff */
[----:B------:R-:W-:-:S04]  /*56050*/  IMAD.X R17, R17, 0x1, R2, P3 ;  /* 0x0000000111117824 */ /* 0x000fc800018e0602 */
[----:B------:R1:W-:Y:S02]  /*56060*/  STL [R1+0x434], R19 ;  /* 0x0004341301007387 */ /* 0x0003e40000100800 */
[----:B-1----:R-:W-:Y:S02]  /*56070*/  IMAD.MOV.U32 R6, RZ, RZ, R12 ;  /* 0x000000ffff067224 */ /* 0x002fe400078e000c */
[----:B------:R-:W-:Y:S01]  /*56080*/  STL [R1+0x440], R8 ;  /* 0x0004400801007387 */ /* 0x000fe20000100800 */
[----:B------:R-:W-:-:S03]  /*56090*/  MOV R7, R19 ;  /* 0x0000001300077202 */ /* 0x000fc60000000f00 */
[----:B------:R-:W4:Y:S04]  /*560a0*/  LDL.LU R12, [R1+0x5b4] ;  /* 0x0005b400010c7983 */ /* 0x000f280000300800 */
[----:B------:R1:W-:Y:S04]  /*560b0*/  STL [R1+0x43c], R17 ;  /* 0x00043c1101007387 */ /* 0x0003e80000100800 */
[----:B------:R-:W4:Y:S04]  /*560c0*/  LDL.LU R19, [R1+0x5bc] ;  /* 0x0005bc0001137983 */ /* 0x000f280000300800 */
[----:B------:R1:W-:Y:S02]  /*560d0*/  LDGSTS.E [R4+0x3200], desc[UR8][R6.64], P1 ;  /* 0x0320000006047fae */ /* 0x0003e400089a1008 */
[----:B-1----:R-:W-:-:S02]  /*560e0*/  IMAD.MOV.U32 R6, RZ, RZ, R8 ;  /* 0x000000ffff067224 */ /* 0x002fc400078e0008 */
[----:B------:R-:W-:Y:S02]  /*560f0*/  IMAD.MOV.U32 R7, RZ, RZ, R17 ;  /* 0x000000ffff077224 */ /* 0x000fe400078e0011 */
[----:B------:R-:W4:Y:S04]  /*56100*/  LDL.LU R17, [R1+0x638] ;  /* 0x0006380001117983 */ /* 0x000f280000300800 */
[----:B------:R-:W4:Y:S04]  /*56110*/  LDL.LU R8, [R1+0x640] ;  /* 0x0006400001087983 */ /* 0x000f280000300800 */
[----:B------:R1:W-:Y:S01]  /*56120*/  LDGSTS.E [R4+0x3300], desc[UR8][R6.64], P0 ;  /* 0x0330000006047fae */ /* 0x0003e200081a1008 */
[----:B--2---:R-:W-:-:S02]  /*56130*/  IADD3 R10, P2, PT, R10, R0, RZ ;  /* 0x000000000a0a7210 */ /* 0x004fc40007f5e0ff */
[----:B------:R-:W-:Y:S02]  /*56140*/  IADD3 R57, P3, PT, R57, R0, RZ ;  /* 0x0000000039397210 */ /* 0x000fe40007f7e0ff */
[----:B------:R-:W-:Y:S01]  /*56150*/  IADD3.X R56, PT, PT, R56, R2, RZ, P2, !PT ;  /* 0x0000000238387210 */ /* 0x000fe200017fe4ff */
[----:B------:R-:W-:Y:S02]  /*56160*/  STL [R1+0x4b8], R10 ;  /* 0x0004b80a01007387 */ /* 0x000fe40000100800 */
[----:B------:R-:W-:Y:S02]  /*56170*/  IMAD.X R58, R58, 0x1, R2, P3 ;  /* 0x000000013a3a7824 */ /* 0x000fe400018e0602 */
[----:B------:R2:W-:Y:S01]  /*56180*/  STL [R1+0x4b4], R56 ;  /* 0x0004b43801007387 */ /* 0x0005e20000100800 */
[----:B-1----:R-:W-:-:S03]  /*56190*/  MOV R7, R56 ;  /* 0x0000003800077202 */ /* 0x002fc60000000f00 */
[----:B------:R-:W-:Y:S01]  /*561a0*/  STL [R1+0x4c0], R57 ;  /* 0x0004c03901007387 */ /* 0x000fe20000100800 */
[----:B------:R-:W-:-:S03]  /*561b0*/  IMAD.MOV.U32 R6, RZ, RZ, R10 ;  /* 0x000000ffff067224 */ /* 0x000fc600078e000a */
[----:B--2---:R-:W2:Y:S04]  /*561c0*/  LDL.LU R56, [R1+0x634] ;  /* 0x0006340001387983 */ /* 0x004ea80000300800 */
[----:B------:R-:W-:Y:S04]  /*561d0*/  STL [R1+0x4bc], R58 ;  /* 0x0004bc3a01007387 */ /* 0x000fe80000100800 */
[----:B------:R-:W2:Y:S01]  /*561e0*/  LDL.LU R10, [R1+0x63c] ;  /* 0x00063c00010a7983 */ /* 0x000ea20000300800 */
[----:B---3--:R-:W-:-:S03]  /*561f0*/  IADD3 R11, P2, PT, R11, R0, RZ ;  /* 0x000000000b0b7210 */ /* 0x008fc60007f5e0ff */
[----:B------:R1:W-:Y:S01]  /*56200*/  LDGSTS.E [R4+0x4200], desc[UR8][R6.64], P1 ;  /* 0x0420000006047fae */ /* 0x0003e200089a1008 */
[----:B------:R-:W-:-:S03]  /*56210*/  IADD3 R14, P3, PT, R14, R0, RZ ;  /* 0x000000000e0e7210 */ /* 0x000fc60007f7e0ff */
[----:B------:R-:W-:Y:S01]  /*56220*/  STL [R1+0x538], R11 ;  /* 0x0005380b01007387 */ /* 0x000fe20000100800 */
[----:B-1----:R-:W-:Y:S02]  /*56230*/  IMAD.MOV.U32 R6, RZ, RZ, R57 ;  /* 0x000000ffff067224 */ /* 0x002fe400078e0039 */
[----:B------:R-:W-:-:S05]  /*56240*/  IMAD.MOV.U32 R7, RZ, RZ, R58 ;  /* 0x000000ffff077224 */ /* 0x000fca00078e003a */
[----:B------:R1:W-:Y:S01]  /*56250*/  LDGSTS.E [R4+0x4300], desc[UR8][R6.64], P0 ;  /* 0x0430000006047fae */ /* 0x0003e200081a1008 */
[----:B----4-:R-:W-:Y:S01]  /*56260*/  IADD3.X R16, PT, PT, R16, R2, RZ, P2, !PT ;  /* 0x0000000210107210 */ /* 0x010fe200017fe4ff */
[----:B-1----:R-:W-:-:S03]  /*56270*/  IMAD.MOV.U32 R6, RZ, RZ, R11 ;  /* 0x000000ffff067224 */ /* 0x002fc600078e000b */
[----:B------:R-:W-:Y:S01]  /*56280*/  MOV R7, R16 ;  /* 0x0000001000077202 */ /* 0x000fe20000000f00 */
[----:B------:R1:W-:Y:S01]  /*56290*/  STL [R1+0x534], R16 ;  /* 0x0005341001007387 */ /* 0x0003e20000100800 */
[----:B------:R-:W-:-:S03]  /*562a0*/  IMAD.X R18, R18, 0x1, R2, P3 ;  /* 0x0000000112127824 */ /* 0x000fc600018e0602 */
[----:B------:R-:W-:Y:S04]  /*562b0*/  STL [R1+0x540], R14 ;  /* 0x0005400e01007387 */ /* 0x000fe80000100800 */
[----:B------:R3:W-:Y:S04]  /*562c0*/  LDGSTS.E [R4+0x5200], desc[UR8][R6.64], P1 ;  /* 0x0520000006047fae */ /* 0x0007e800089a1008 */
[----:B-1----:R-:W4:Y:S04]  /*562d0*/  LDL.LU R16, [R1+0x6b8] ;  /* 0x0006b80001107983 */ /* 0x002f280000300800 */
[----:B------:R1:W-:Y:S04]  /*562e0*/  STL [R1+0x53c], R18 ;  /* 0x00053c1201007387 */ /* 0x0003e80000100800 */
[----:B------:R-:W4:Y:S01]  /*562f0*/  LDL.LU R11, [R1+0x6c0] ;  /* 0x0006c000010b7983 */ /* 0x000f220000300800 */
[----:B------:R-:W-:Y:S01]  /*56300*/  IADD3 R5, P2, PT, R5, R0, RZ ;  /* 0x0000000005057210 */ /* 0x000fe20007f5e0ff */
[----:B---3--:R-:W-:-:S02]  /*56310*/  IMAD.MOV.U32 R6, RZ, RZ, R14 ;  /* 0x000000ffff067224 */ /* 0x008fc400078e000e */
[----:B------:R-:W-:Y:S01]  /*56320*/  IMAD.MOV.U32 R7, RZ, RZ, R18 ;  /* 0x000000ffff077224 */ /* 0x000fe200078e0012 */
[----:B------:R-:W-:Y:S01]  /*56330*/  IADD3 R15, P3, PT, R15, R0, RZ ;  /* 0x000000000f0f7210 */ /* 0x000fe20007f7e0ff */
[----:B-1----:R-:W3:Y:S04]  /*56340*/  LDL.LU R18, [R1+0x6b4] ;  /* 0x0006b40001127983 */ /* 0x002ee80000300800 */
[----:B------:R-:W3:Y:S04]  /*56350*/  LDL.LU R14, [R1+0x6bc] ;  /* 0x0006bc00010e7983 */ /* 0x000ee80000300800 */
[----:B------:R1:W-:Y:S04]  /*56360*/  LDGSTS.E [R4+0x5300], desc[UR8][R6.64], P0 ;  /* 0x0530000006047fae */ /* 0x0003e800081a1008 */
[----:B------:R-:W-:Y:S01]  /*56370*/  STL [R1+0x5b8], R5 ;  /* 0x0005b80501007387 */ /* 0x000fe20000100800 */
[----:B-1----:R-:W-:Y:S01]  /*56380*/  IMAD.MOV.U32 R6, RZ, RZ, R5 ;  /* 0x000000ffff067224 */ /* 0x002fe200078e0005 */
[----:B------:R-:W-:-:S04]  /*56390*/  IADD3.X R12, PT, PT, R12, R2, RZ, P2, !PT ;  /* 0x000000020c0c7210 */ /* 0x000fc800017fe4ff */
[----:B------:R-:W-:Y:S01]  /*563a0*/  MOV R7, R12 ;  /* 0x0000000c00077202 */ /* 0x000fe20000000f00 */
[----:B------:R1:W-:Y:S01]  /*563b0*/  STL [R1+0x5b4], R12 ;  /* 0x0005b40c01007387 */ /* 0x0003e20000100800 */
[----:B------:R-:W-:-:S03]  /*563c0*/  IMAD.X R19, R19, 0x1, R2, P3 ;  /* 0x0000000113137824 */ /* 0x000fc600018e0602 */
[----:B------:R-:W-:Y:S04]  /*563d0*/  STL [R1+0x5c0], R15 ;  /* 0x0005c00f01007387 */ /* 0x000fe80000100800 */
[----:B------:R1:W-:Y:S04]  /*563e0*/  LDGSTS.E [R4+0x6200], desc[UR8][R6.64], P1 ;  /* 0x0620000006047fae */ /* 0x0003e800089a1008 */
[----:B-1----:R-:W3:Y:S04]  /*563f0*/  LDL.LU R12, [R1+0x738] ;  /* 0x00073800010c7983 */ /* 0x002ee80000300800 */
[----:B------:R1:W-:Y:S04]  /*56400*/  STL [R1+0x5bc], R19 ;  /* 0x0005bc1301007387 */ /* 0x0003e80000100800 */
[----:B------:R-:W3:Y:S01]  /*56410*/  LDL.LU R5, [R1+0x740] ;  /* 0x0007400001057983 */ /* 0x000ee20000300800 */
[----:B------:R-:W-:-:S03]  /*56420*/  IMAD.MOV.U32 R7, RZ, RZ, R19 ;  /* 0x000000ffff077224 */ /* 0x000fc600078e0013 */
[----:B-1----:R-:W3:Y:S01]  /*56430*/  LDL.LU R19, [R1+0x734] ;  /* 0x0007340001137983 */ /* 0x002ee20000300800 */
[----:B------:R-:W-:-:S03]  /*56440*/  IMAD.MOV.U32 R6, RZ, RZ, R15 ;  /* 0x000000ffff067224 */ /* 0x000fc600078e000f */
[----:B------:R-:W3:Y:S01]  /*56450*/  LDL.LU R15, [R1+0x73c] ;  /* 0x00073c00010f7983 */ /* 0x000ee20000300800 */
[-C--:B------:R-:W-:Y:S02]  /*56460*/  IADD3 R17, P2, PT, R17, R0.reuse, RZ ;  /* 0x0000000011117210 */ /* 0x080fe40007f5e0ff */
[----:B------:R-:W-:Y:S01]  /*56470*/  IADD3 R8, P3, PT, R8, R0, RZ ;  /* 0x0000000008087210 */ /* 0x000fe20007f7e0ff */
[----:B------:R1:W-:Y:S04]  /*56480*/  LDGSTS.E [R4+0x6300], desc[UR8][R6.64], P0 ;  /* 0x0630000006047fae */ /* 0x0003e800081a1008 */
[----:B------:R2:W-:Y:S01]  /*56490*/  STL [R1+0x638], R17 ;  /* 0x0006381101007387 */ /* 0x0005e20000100800 */
[----:B-1----:R-:W-:Y:S01]  /*564a0*/  IMAD.MOV.U32 R6, RZ, RZ, R17 ;  /* 0x000000ffff067224 */ /* 0x002fe200078e0011 */
[----:B--2---:R-:W-:-:S05]  /*564b0*/  IADD3.X R56, PT, PT, R56, R2, RZ, P2, !PT ;  /* 0x0000000238387210 */ /* 0x004fca00017fe4ff */
[----:B------:R1:W-:Y:S01]  /*564c0*/  STL [R1+0x634], R56 ;  /* 0x0006343801007387 */ /* 0x0003e20000100800 */
[----:B------:R-:W-:-:S03]  /*564d0*/  IMAD.X R10, R10, 0x1, R2, P3 ;  /* 0x000000010a0a7824 */ /* 0x000fc600018e0602 */
[----:B------:R2:W-:Y:S01]  /*564e0*/  STL [R1+0x640], R8 ;  /* 0x0006400801007387 */ /* 0x0005e20000100800 */
[----:B------:R-:W-:-:S03]  /*564f0*/  MOV R7, R56 ;  /* 0x0000003800077202 */ /* 0x000fc60000000f00 */
[----:B------:R-:W3:Y:S04]  /*56500*/  LDL.LU R17, [R1+0x7b8] ;  /* 0x0007b80001117983 */ /* 0x000ee80000300800 */
[----:B------:R2:W-:Y:S04]  /*56510*/  STL [R1+0x63c], R10 ;  /* 0x00063c0a01007387 */ /* 0x0005e80000100800 */
[----:B------:R-:W3:Y:S04]  /*56520*/  LDL.LU R57, [R1+0x7c0] ;  /* 0x0007c00001397983 */ /* 0x000ee80000300800 */
[----:B-1----:R-:W3:Y:S04]  /*56530*/  LDL.LU R56, [R1+0x7b4] ;  /* 0x0007b40001387983 */ /* 0x002ee80000300800 */
[----:B------:R-:W3:Y:S04]  /*56540*/  LDL.LU R58, [R1+0x7bc] ;  /* 0x0007bc00013a7983 */ /* 0x000ee80000300800 */
[----:B------:R1:W-:Y:S02]  /*56550*/  LDGSTS.E [R4+0x7200], desc[UR8][R6.64], P1 ;  /* 0x0720000006047fae */ /* 0x0003e400089a1008 */
[----:B-1----:R-:W-:-:S02]  /*56560*/  IMAD.MOV.U32 R6, RZ, RZ, R8 ;  /* 0x000000ffff067224 */ /* 0x002fc400078e0008 */
[----:B------:R-:W-:Y:S01]  /*56570*/  IMAD.MOV.U32 R7, RZ, RZ, R10 ;  /* 0x000000ffff077224 */ /* 0x000fe200078e000a */
[----:B--2---:R-:W2:Y:S04]  /*56580*/  LDL.LU R8, [R1+0x838] ;  /* 0x0008380001087983 */ /* 0x004ea80000300800 */
[----:B------:R-:W2:Y:S04]  /*56590*/  LDL.LU R10, [R1+0x840] ;  /* 0x00084000010a7983 */ /* 0x000ea80000300800 */
[----:B------:R1:W-:Y:S01]  /*565a0*/  LDGSTS.E [R4+0x7300], desc[UR8][R6.64], P0 ;  /* 0x0730000006047fae */ /* 0x0003e200081a1008 */
[----:B----4-:R-:W-:-:S02]  /*565b0*/  IADD3 R16, P2, PT, R16, R0, RZ ;  /* 0x0000000010107210 */ /* 0x010fc40007f5e0ff */
[----:B------:R-:W-:-:S03]  /*565c0*/  IADD3 R11, P3, PT, R11, R0, RZ ;  /* 0x000000000b0b7210 */ /* 0x000fc60007f7e0ff */
[----:B------:R4:W-:Y:S01]  /*565d0*/  STL [R1+0x6b8], R16 ;  /* 0x0006b81001007387 */ /* 0x0009e20000100800 */
[----:B---3--:R-:W-:Y:S01]  /*565e0*/  IADD3.X R18, PT, PT, R18, R2, RZ, P2, !PT ;  /* 0x0000000212127210 */ /* 0x008fe200017fe4ff */
[----:B-1----:R-:W-:Y:S02]  /*565f0*/  IMAD.MOV.U32 R6, RZ, RZ, R16 ;  /* 0x000000ffff067224 */ /* 0x002fe400078e0010 */
[----:B------:R-:W-:Y:S02]  /*56600*/  IMAD.X R14, R14, 0x1, R2, P3 ;  /* 0x000000010e0e7824 */ /* 0x000fe400018e0602 */
[----:B------:R1:W-:Y:S01]  /*56610*/  STL [R1+0x6b4], R18 ;  /* 0x0006b41201007387 */ /* 0x0003e20000100800 */
[----:B------:R-:W-:-:S03]  /*56620*/  MOV R7, R18 ;  /* 0x0000001200077202 */ /* 0x000fc60000000f00 */
[----:B------:R3:W-:Y:S04]  /*56630*/  STL [R1+0x6c0], R11 ;  /* 0x0006c00b01007387 */ /* 0x0007e80000100800 */
[----:B----4-:R-:W4:Y:S04]  /*56640*/  LDL.LU R16, [R1+0x834] ;  /* 0x0008340001107983 */ /* 0x010f280000300800 */
[----:B------:R3:W-:Y:S04]  /*56650*/  STL [R1+0x6bc], R14 ;  /* 0x0006bc0e01007387 */ /* 0x0007e80000100800 */
[----:B-1----:R-:W4:Y:S04]  /*56660*/  LDL.LU R18, [R1+0x83c] ;  /* 0x00083c0001127983 */ /* 0x002f280000300800 */
[----:B------:R1:W-:Y:S02]  /*56670*/  LDGSTS.E [R4+0x8200], desc[UR8][R6.64], P1 ;  /* 0x0820000006047fae */ /* 0x0003e400089a1008 */
[----:B-1----:R-:W-:Y:S01]  /*56680*/  IMAD.MOV.U32 R6, RZ, RZ, R11 ;  /* 0x000000ffff067224 */ /* 0x002fe200078e000b */
[-C--:B------:R-:W-:Y:S01]  /*56690*/  IADD3 R12, P2, PT, R12, R0.reuse, RZ ;  /* 0x000000000c0c7210 */ /* 0x080fe20007f5e0ff */
[----:B------:R-:W-:Y:S01]  /*566a0*/  IMAD.MOV.U32 R7, RZ, RZ, R14 ;  /* 0x000000ffff077224 */ /* 0x000fe200078e000e */
[----:B---3--:R-:W3:Y:S04]  /*566b0*/  LDL.LU R11, [R1+0x8b8] ;  /* 0x0008b800010b7983 */ /* 0x008ee80000300800 */
[----:B------:R-:W3:Y:S01]  /*566c0*/  LDL.LU R14, [R1+0x8c0] ;  /* 0x0008c000010e7983 */ /* 0x000ee20000300800 */
[----:B------:R-:W-:-:S03]  /*566d0*/  IADD3 R5, P3, PT, R5, R0, RZ ;  /* 0x0000000005057210 */ /* 0x000fc60007f7e0ff */
[----:B------:R1:W-:Y:S01]  /*566e0*/  STL [R1+0x738], R12 ;  /* 0x0007380c01007387 */ /* 0x0003e20000100800 */
[----:B------:R-:W-:-:S03]  /*566f0*/  IADD3.X R19, PT, PT, R19, R2, RZ, P2, !PT ;  /* 0x0000000213137210 */ /* 0x000fc600017fe4ff */
[----:B------:R1:W-:Y:S01]  /*56700*/  LDGSTS.E [R4+0x8300], desc[UR8][R6.64], P0 ;  /* 0x0830000006047fae */ /* 0x0003e200081a1008 */
[----:B------:R-:W-:-:S03]  /*56710*/  IMAD.X R15, R15, 0x1, R2, P3 ;  /* 0x000000010f0f7824 */ /* 0x000fc600018e0602 */
[----:B------:R1:W-:Y:S04]  /*56720*/  STL [R1+0x734], R19 ;  /* 0x0007341301007387 */ /* 0x0003e80000100800 */
[----:B------:R-:W-:Y:S01]  /*56730*/  STL [R1+0x740], R5 ;  /* 0x0007400501007387 */ /* 0x000fe20000100800 */
[----:B-1----:R-:W-:-:S03]  /*56740*/  IMAD.MOV.U32 R6, RZ, RZ, R12 ;  /* 0x000000ffff067224 */ /* 0x002fc600078e000c */
[----:B------:R-:W3:Y:S01]  /*56750*/  LDL.LU R12, [R1+0x8b4] ;  /* 0x0008b400010c7983 */ /* 0x000ee20000300800 */
[----:B------:R-:W-:-:S03]  /*56760*/  MOV R7, R19 ;  /* 0x0000001300077202 */ /* 0x000fc60000000f00 */
[----:B------:R1:W-:Y:S04]  /*56770*/  STL [R1+0x73c], R15 ;  /* 0x00073c0f01007387 */ /* 0x0003e80000100800 */
[----:B------:R-:W3:Y:S04]  /*56780*/  LDL.LU R19, [R1+0x8bc] ;  /* 0x0008bc0001137983 */ /* 0x000ee80000300800 */
[----:B------:R1:W-:Y:S02]  /*56790*/  LDGSTS.E [R4+0x9200], desc[UR8][R6.64], P1 ;  /* 0x0920000006047fae */ /* 0x0003e400089a1008 */
[----:B-1----:R-:W-:-:S02]  /*567a0*/  IMAD.MOV.U32 R6, RZ, RZ, R5 ;  /* 0x000000ffff067224 */ /* 0x002fc400078e0005 */
[----:B------:R-:W-:Y:S02]  /*567b0*/  IMAD.MOV.U32 R7, RZ, RZ, R15 ;  /* 0x000000ffff077224 */ /* 0x000fe400078e000f */
[----:B------:R-:W3:Y:S04]  /*567c0*/  LDL.LU R15, [R1+0x938] ;  /* 0x00093800010f7983 */ /* 0x000ee80000300800 */
[----:B------:R-:W3:Y:S04]  /*567d0*/  LDL.LU R5, [R1+0x940] ;  /* 0x0009400001057983 */ /* 0x000ee80000300800 */
[----:B------:R1:W-:Y:S01]  /*567e0*/  LDGSTS.E [R4+0x9300], desc[UR8][R6.64], P0 ;  /* 0x0930000006047fae */ /* 0x0003e200081a1008 */
[----:B------:R-:W-:-:S02]  /*567f0*/  IADD3 R17, P2, PT, R17, R0, RZ ;  /* 0x0000000011117210 */ /* 0x000fc40007f5e0ff */
[----:B------:R-:W-:Y:S02]  /*56800*/  IADD3 R57, P3, PT, R57, R0, RZ ;  /* 0x0000000039397210 */ /* 0x000fe40007f7e0ff */
[----:B------:R-:W-:Y:S01]  /*56810*/  IADD3.X R56, PT, PT, R56, R2, RZ, P2, !PT ;  /* 0x0000000238387210 */ /* 0x000fe200017fe4ff */
[----:B------:R-:W-:Y:S02]  /*56820*/  STL [R1+0x7b8], R17 ;  /* 0x0007b81101007387 */ /* 0x000fe40000100800 */
[----:B------:R-:W-:Y:S02]  /*56830*/  IMAD.X R58, R58, 0x1, R2, P3 ;  /* 0x000000013a3a7824 */ /* 0x000fe400018e0602 */
[----:B------:R1:W-:Y:S02]  /*56840*/  STL [R1+0x7b4], R56 ;  /* 0x0007b43801007387 */ /* 0x0003e40000100800 */
[----:B-1----:R-:W-:Y:S02]  /*56850*/  MOV R7, R56 ;  /* 0x0000003800077202 */ /* 0x002fe40000000f00 */
[----:B------:R-:W-:Y:S01]  /*56860*/  STL [R1+0x7c0], R57 ;  /* 0x0007c03901007387 */ /* 0x000fe20000100800 */
[----:B------:R-:W-:-:S03]  /*56870*/  IMAD.MOV.U32 R6, RZ, RZ, R17 ;  /* 0x000000ffff067224 */ /* 0x000fc600078e0011 */
[----:B------:R-:W3:Y:S04]  /*56880*/  LDL.LU R56, [R1+0x934] ;  /* 0x0009340001387983 */ /* 0x000ee80000300800 */
[----:B------:R-:W-:Y:S04]  /*56890*/  STL [R1+0x7bc], R58 ;  /* 0x0007bc3a01007387 */ /* 0x000fe80000100800 */
[----:B------:R-:W3:Y:S01]  /*568a0*/  LDL.LU R17, [R1+0x93c] ;  /* 0x00093c0001117983 */ /* 0x000ee20000300800 */
[----:B--2---:R-:W-:-:S03]  /*568b0*/  IADD3 R8, P2, PT, R8, R0, RZ ;  /* 0x0000000008087210 */ /* 0x004fc60007f5e0ff */
        /* <DEDUP_REMOVED lines=16> */
[----:B--2---:R-:W-:-:S02]  /*569c0*/  IMAD.MOV.U32 R6, RZ, RZ, R10 ;  /* 0x000000ffff067224 */ /* 0x004fc400078e000a */
[----:B------:R-:W-:Y:S01]  /*569d0*/  IMAD.MOV.U32 R7, RZ, RZ, R18 ;  /* 0x000000ffff077224 */ /* 0x000fe200078e0012 */
[-C--:B---3--:R-:W-:Y:S01]  /*569e0*/  IADD3 R11, P2, PT, R11, R0.reuse, RZ ;  /* 0x000000000b0b7210 */ /* 0x088fe20007f5e0ff */
[----:B-1----:R-:W2:Y:S01]  /*569f0*/  LDL.LU R18, [R1+0x9b4] ;  /* 0x0009b40001127983 */ /* 0x002ea20000300800 */
[----:B------:R-:W-:-:S03]  /*56a00*/  IADD3 R14, P3, PT, R14, R0, RZ ;  /* 0x000000000e0e7210 */ /* 0x000fc60007f7e0ff */
        /* <DEDUP_REMOVED lines=20> */
[----:B------:R1:W-:Y:S02]  /*56b50*/  STL [R1+0x938], R15 ;  /* 0x0009380f01007387 */ /* 0x0003e40000100800 */
[----:B-1----:R-:W-:Y:S01]  /*56b60*/  IMAD.MOV.U32 R6, RZ, RZ, R15 ;  /* 0x000000ffff067224 */ /* 0x002fe200078e000f */
[----:B------:R-:W-:-:S05]  /*56b70*/  IADD3.X R56, PT, PT, R56, R2, RZ, P2, !PT ;  /* 0x0000000238387210 */ /* 0x000fca00017fe4ff */
        /* <DEDUP_REMOVED lines=12> */
[----:B------:R-:W3:Y:S04]  /*56c40*/  LDL.LU R5, [R1+0xb38] ;  /* 0x000b380001057983 */ /* 0x000ee80000300800 */
[----:B------:R-:W3:Y:S04]  /*56c50*/  LDL.LU R17, [R1+0xb40] ;  /* 0x000b400001117983 */ /* 0x000ee80000300800 */
[----:B------:R1:W-:Y:S01]  /*56c60*/  LDGSTS.E [R4+0xd300], desc[UR8][R6.64], P0 ;  /* 0x0d30000006047fae */ /* 0x0003e200081a1008 */
[----:B----4-:R-:W-:-:S02]  /*56c70*/  IADD3 R16, P2, PT, R16, R0, RZ ;  /* 0x0000000010107210 */ /* 0x010fc40007f5e0ff */
[----:B------:R-:W-:-:S03]  /*56c80*/  IADD3 R8, P3, PT, R8, R0, RZ ;  /* 0x0000000008087210 */ /* 0x000fc60007f7e0ff */
[----:B------:R4:W-:Y:S01]  /*56c90*/  STL [R1+0x9b8], R16 ;  /* 0x0009b81001007387 */ /* 0x0009e20000100800 */
[----:B--2---:R-:W-:Y:S01]  /*56ca0*/  IADD3.X R18, PT, PT, R18, R2, RZ, P2, !PT ;  /* 0x0000000212127210 */ /* 0x004fe200017fe4ff */
[----:B-1----:R-:W-:Y:S02]  /*56cb0*/  IMAD.MOV.U32 R6, RZ, RZ, R16 ;  /* 0x000000ffff067224 */ /* 0x002fe400078e0010 */
[----:B---3--:R-:W-:Y:S02]  /*56cc0*/  IMAD.X R10, R10, 0x1, R2, P3 ;  /* 0x000000010a0a7824 */ /* 0x008fe400018e0602 */
[----:B------:R1:W-:Y:S01]  /*56cd0*/  STL [R1+0x9b4], R18 ;  /* 0x0009b41201007387 */ /* 0x0003e20000100800 */
[----:B------:R-:W-:-:S03]  /*56ce0*/  MOV R7, R18 ;  /* 0x0000001200077202 */ /* 0x000fc60000000f00 */
[----:B------:R2:W-:Y:S04]  /*56cf0*/  STL [R1+0x9c0], R8 ;  /* 0x0009c00801007387 */ /* 0x0005e80000100800 */
[----:B----4-:R-:W3:Y:S04]  /*56d00*/  LDL.LU R16, [R1+0xb34] ;  /* 0x000b340001107983 */ /* 0x010ee80000300800 */
[----:B------:R4:W-:Y:S04]  /*56d10*/  STL [R1+0x9bc], R10 ;  /* 0x0009bc0a01007387 */ /* 0x0009e80000100800 */
[----:B-1----:R-:W3:Y:S04]  /*56d20*/  LDL.LU R18, [R1+0xb3c] ;  /* 0x000b3c0001127983 */ /* 0x002ee80000300800 */
[----:B------:R1:W-:Y:S02]  /*56d30*/  LDGSTS.E [R4+0xe200], desc[UR8][R6.64], P1 ;  /* 0x0e20000006047fae */ /* 0x0003e400089a1008 */
[----:B-1----:R-:W-:-:S02]  /*56d40*/  IMAD.MOV.U32 R6, RZ, RZ, R8 ;  /* 0x000000ffff067224 */ /* 0x002fc400078e0008 */
[----:B------:R-:W-:Y:S01]  /*56d50*/  IMAD.MOV.U32 R7, RZ, RZ, R10 ;  /* 0x000000ffff077224 */ /* 0x000fe200078e000a */
[----:B--2---:R-:W2:Y:S01]  /*56d60*/  LDL.LU R8, [R1+0xbb8] ;  /* 0x000bb80001087983 */ /* 0x004ea20000300800 */
[----:B------:R-:W-:-:S03]  /*56d70*/  IADD3 R12, P2, PT, R12, R0, RZ ;  /* 0x000000000c0c7210 */ /* 0x000fc60007f5e0ff */
[----:B----4-:R-:W4:Y:S01]  /*56d80*/  LDL.LU R10, [R1+0xbc0] ;  /* 0x000bc000010a7983 */ /* 0x010f220000300800 */
[----:B------:R-:W-:-:S03]  /*56d90*/  IADD3 R11, P3, PT, R11, R0, RZ ;  /* 0x000000000b0b7210 */ /* 0x000fc60007f7e0ff */
[----:B------:R1:W-:Y:S04]  /*56da0*/  STL [R1+0xa38], R12 ;  /* 0x000a380c01007387 */ /* 0x0003e80000100800 */
[----:B------:R1:W-:Y:S01]  /*56db0*/  LDGSTS.E [R4+0xe300], desc[UR8][R6.64], P0 ;  /* 0x0e30000006047fae */ /* 0x0003e200081a1008 */
[----:B------:R-:W-:Y:S01]  /*56dc0*/  IADD3.X R19, PT, PT, R19, R2, RZ, P2, !PT ;  /* 0x0000000213137210 */ /* 0x000fe200017fe4ff */
[----:B------:R-:W-:-:S04]  /*56dd0*/  IMAD.X R14, R14, 0x1, R2, P3 ;  /* 0x000000010e0e7824 */ /* 0x000fc800018e0602 */
[----:B------:R1:W-:Y:S04]  /*56de0*/  STL [R1+0xa34], R19 ;  /* 0x000a341301007387 */ /* 0x0003e80000100800 */
[----:B------:R-:W-:Y:S01]  /*56df0*/  STL [R1+0xa40], R11 ;  /* 0x000a400b01007387 */ /* 0x000fe20000100800 */
[----:B-1----:R-:W-:-:S03]  /*56e00*/  IMAD.MOV.U32 R6, RZ, RZ, R12 ;  /* 0x000000ffff067224 */ /* 0x002fc600078e000c */
[----:B------:R-:W4:Y:S01]  /*56e10*/  LDL.LU R12, [R1+0xbb4] ;  /* 0x000bb400010c7983 */ /* 0x000f220000300800 */
[----:B------:R-:W-:-:S03]  /*56e20*/  MOV R7, R19 ;  /* 0x0000001300077202 */ /* 0x000fc60000000f00 */
        /* <DEDUP_REMOVED lines=17> */
[----:B------:R-:W4:Y:S04]  /*56f40*/  LDL.LU R56, [R1+0xc34] ;  /* 0x000c340001387983 */ /* 0x000f280000300800 */
[----:B------:R-:W-:Y:S04]  /*56f50*/  STL [R1+0xabc], R58 ;  /* 0x000abc3a01007387 */ /* 0x000fe80000100800 */
[----:B------:R-:W4:Y:S01]  /*56f60*/  LDL.LU R15, [R1+0xc3c] ;  /* 0x000c3c00010f7983 */ /* 0x000f220000300800 */
[----:B------:R-:W-:-:S03]  /*56f70*/  IADD3 R5, P2, PT, R5, R0, RZ ;  /* 0x0000000005057210 */ /* 0x000fc60007f5e0ff */
[----:B------:R1:W-:Y:S01]  /*56f80*/  LDGSTS.E [R4+0x10200], desc[UR8][R6.64], P1 ;  /* 0x1020000006047fae */ /* 0x0003e200089a1008 */
[----:B------:R-:W-:-:S03]  /*56f90*/  IADD3 R17, P3, PT, R17, R0, RZ ;  /* 0x0000000011117210 */ /* 0x000fc60007f7e0ff */
[----:B------:R-:W-:Y:S01]  /*56fa0*/  STL [R1+0xb38], R5 ;  /* 0x000b380501007387 */ /* 0x000fe20000100800 */
[----:B-1----:R-:W-:Y:S02]  /*56fb0*/  IMAD.MOV.U32 R6, RZ, RZ, R57 ;  /* 0x000000ffff067224 */ /* 0x002fe400078e0039 */
[----:B------:R-:W-:-:S05]  /*56fc0*/  IMAD.MOV.U32 R7, RZ, RZ, R58 ;  /* 0x000000ffff077224 */ /* 0x000fca00078e003a */
[----:B------:R1:W-:Y:S02]  /*56fd0*/  LDGSTS.E [R4+0x10300], desc[UR8][R6.64], P0 ;  /* 0x1030000006047fae */ /* 0x0003e400081a1008 */
[----:B-1----:R-:W-:Y:S01]  /*56fe0*/  IMAD.MOV.U32 R6, RZ, RZ, R5 ;  /* 0x000000ffff067224 */ /* 0x002fe200078e0005 */
[----:B---3--:R-:W-:-:S04]  /*56ff0*/  IADD3.X R16, PT, PT, R16, R2, RZ, P2, !PT ;  /* 0x0000000210107210 */ /* 0x008fc800017fe4ff */
        /* <DEDUP_REMOVED lines=8> */
[----:B--2---:R-:W-:Y:S01]  /*57080*/  IADD3 R8, P2, PT, R8, R0, RZ ;  /* 0x0000000008087210 */ /* 0x004fe20007f5e0ff */
[----:B---3--:R-:W-:-:S02]  /*57090*/  IMAD.MOV.U32 R6, RZ, RZ, R17 ;  /* 0x000000ffff067224 */ /* 0x008fc400078e0011 */
[----:B------:R-:W-:Y:S01]  /*570a0*/  IMAD.MOV.U32 R7, RZ, RZ, R18 ;  /* 0x000000ffff077224 */ /* 0x000fe200078e0012 */
[----:B----4-:R-:W-:Y:S01]  /*570b0*/  IADD3 R10, P3, PT, R10, R0, RZ ;  /* 0x000000000a0a7210 */ /* 0x010fe20007f7e0ff */
[----:B-1----:R-:W2:Y:S04]  /*570c0*/  LDL.LU R18, [R1+0xcb4] ;  /* 0x000cb40001127983 */ /* 0x002ea80000300800 */
        /* <DEDUP_REMOVED lines=13> */
[----:B----4-:R-:W-:-:S03]  /*571a0*/  IMAD.MOV.U32 R7, RZ, RZ, R19 ;  /* 0x000000ffff077224 */ /* 0x010fc600078e0013 */
[----:B-1----:R-:W4:Y:S01]  /*571b0*/  LDL.LU R19, [R1+0xd34] ;  /* 0x000d340001137983 */ /* 0x002f220000300800 */
[----:B------:R-:W-:-:S03]  /*571c0*/  IMAD.MOV.U32 R6, RZ, RZ, R10 ;  /* 0x000000ffff067224 */ /* 0x000fc600078e000a */
[----:B------:R-:W4:Y:S01]  /*571d0*/  LDL.LU R10, [R1+0xd3c] ;  /* 0x000d3c00010a7983 */ /* 0x000f220000300800 */
        /* <DEDUP_REMOVED lines=10> */
[----:B------:R-:W4:Y:S04]  /*57280*/  LDL.LU R14, [R1+0xdb8] ;  /* 0x000db800010e7983 */ /* 0x000f280000300800 */
[----:B------:R1:W-:Y:S04]  /*57290*/  STL [R1+0xc3c], R15 ;  /* 0x000c3c0f01007387 */ /* 0x0003e80000100800 */
[----:B------:R-:W4:Y:S04]  /*572a0*/  LDL.LU R57, [R1+0xdc0] ;  /* 0x000dc00001397983 */ /* 0x000f280000300800 */
[----:B-1----:R-:W4:Y:S04]  /*572b0*/  LDL.LU R56, [R1+0xdb4] ;  /* 0x000db40001387983 */ /* 0x002f280000300800 */
[----:B------:R-:W4:Y:S04]  /*572c0*/  LDL.LU R58, [R1+0xdbc] ;  /* 0x000dbc00013a7983 */ /* 0x000f280000300800 */
[----:B------:R1:W-:Y:S02]  /*572d0*/  LDGSTS.E [R4+0x13200], desc[UR8][R6.64], P1 ;  /* 0x1320000006047fae */ /* 0x0003e400089a1008 */
[----:B-1----:R-:W-:-:S02]  /*572e0*/  IMAD.MOV.U32 R6, RZ, RZ, R11 ;  /* 0x000000ffff067224 */ /* 0x002fc400078e000b */
[----:B------:R-:W-:Y:S01]  /*572f0*/  IMAD.MOV.U32 R7, RZ, RZ, R15 ;  /* 0x000000ffff077224 */ /* 0x000fe200078e000f */
[----:B------:R-:W4:Y:S04]  /*57300*/  LDL.LU R11, [R1+0xe38] ;  /* 0x000e3800010b7983 */ /* 0x000f280000300800 */
[----:B------:R-:W4:Y:S04]  /*57310*/  LDL.LU R15, [R1+0xe40] ;  /* 0x000e4000010f7983 */ /* 0x000f280000300800 */
[----:B------:R1:W-:Y:S01]  /*57320*/  LDGSTS.E [R4+0x13300], desc[UR8][R6.64], P0 ;  /* 0x1330000006047fae */ /* 0x0003e200081a1008 */
[----:B------:R-:W-:-:S02]  /*57330*/  IADD3 R16, P2, PT, R16, R0, RZ ;  /* 0x0000000010107210 */ /* 0x000fc40007f5e0ff */
        /* <DEDUP_REMOVED lines=8> */
[----:B------:R-:W3:Y:S04]  /*573c0*/  LDL.LU R16, [R1+0xe34] ;  /* 0x000e340001107983 */ /* 0x000ee80000300800 */
[----:B------:R2:W-:Y:S04]  /*573d0*/  STL [R1+0xcbc], R17 ;  /* 0x000cbc1101007387 */ /* 0x0005e80000100800 */
[----:B-1----:R-:W3:Y:S04]  /*573e0*/  LDL.LU R18, [R1+0xe3c] ;  /* 0x000e3c0001127983 */ /* 0x002ee80000300800 */
[----:B------:R1:W-:Y:S02]  /*573f0*/  LDGSTS.E [R4+0x14200], desc[UR8][R6.64], P1 ;  /* 0x1420000006047fae */ /* 0x0003e400089a1008 */
[----:B-1----:R-:W-:Y:S01]  /*57400*/  IMAD.MOV.U32 R6, RZ, RZ, R5 ;  /* 0x000000ffff067224 */ /* 0x002fe200078e0005 */
[-C--:B------:R-:W-:Y:S01]  /*57410*/  IADD3 R12, P2, PT, R12, R0.reuse, RZ ;  /* 0x000000000c0c7210 */ /* 0x080fe20007f5e0ff */
[----:B------:R-:W-:Y:S01]  /*57420*/  IMAD.MOV.U32 R7, RZ, RZ, R17 ;  /* 0x000000ffff077224 */ /* 0x000fe200078e0011 */
[----:B--2---:R-:W2:Y:S04]  /*57430*/  LDL.LU R5, [R1+0xeb8] ;  /* 0x000eb80001057983 */ /* 0x004ea80000300800 */
[----:B------:R-:W2:Y:S01]  /*57440*/  LDL.LU R17, [R1+0xec0] ;  /* 0x000ec00001117983 */ /* 0x000ea20000300800 */
[----:B------:R-:W-:-:S03]  /*57450*/  IADD3 R8, P3, PT, R8, R0, RZ ;  /* 0x0000000008087210 */ /* 0x000fc60007f7e0ff */
[----:B------:R1:W-:Y:S01]  /*57460*/  STL [R1+0xd38], R12 ;  /* 0x000d380c01007387 */ /* 0x0003e20000100800 */
[----:B----4-:R-:W-:-:S03]  /*57470*/  IADD3.X R19, PT, PT, R19, R2, RZ, P2, !PT ;  /* 0x0000000213137210 */ /* 0x010fc600017fe4ff */
[----:B------:R4:W-:Y:S01]  /*57480*/  LDGSTS.E [R4+0x14300], desc[UR8][R6.64], P0 ;  /* 0x1430000006047fae */ /* 0x0009e200081a1008 */
[----:B------:R-:W-:-:S03]  /*57490*/  IMAD.X R10, R10, 0x1, R2, P3 ;  /* 0x000000010a0a7824 */ /* 0x000fc600018e0602 */
[----:B------:R1:W-:Y:S04]  /*574a0*/  STL [R1+0xd34], R19 ;  /* 0x000d341301007387 */ /* 0x0003e80000100800 */
[----:B------:R4:W-:Y:S02]  /*574b0*/  STL [R1+0xd40], R8 ;  /* 0x000d400801007387 */ /* 0x0009e40000100800 */
[----:B----4-:R-:W-:Y:S02]  /*574c0*/  IMAD.MOV.U32 R6, RZ, RZ, R12 ;  /* 0x000000ffff067224 */ /* 0x010fe400078e000c */
[----:B-1----:R-:W4:Y:S01]  /*574d0*/  LDL.LU R12, [R1+0xeb4] ;  /* 0x000eb400010c7983 */ /* 0x002f220000300800 */
[----:B------:R-:W-:-:S03]  /*574e0*/  MOV R7, R19 ;  /* 0x0000001300077202 */ /* 0x000fc60000000f00 */
[----:B------:R1:W-:Y:S04]  /*574f0*/  STL [R1+0xd3c], R10 ;  /* 0x000d3c0a01007387 */ /* 0x0003e80000100800 */
        /* <DEDUP_REMOVED lines=36> */
[----:B---3--:R-:W-:-:S02]  /*57740*/  IMAD.MOV.U32 R6, RZ, RZ, R15 ;  /* 0x000000ffff067224 */ /* 0x008fc400078e000f */
[----:B------:R-:W-:Y:S01]  /*57750*/  IMAD.MOV.U32 R7, RZ, RZ, R18 ;  /* 0x000000ffff077224 */ /* 0x000fe200078e0012 */
[-C--:B--2---:R-:W-:Y:S01]  /*57760*/  IADD3 R5, P2, PT, R5, R0.reuse, RZ ;  /* 0x0000000005057210 */ /* 0x084fe20007f5e0ff */
[----:B-1----:R-:W2:Y:S01]  /*57770*/  LDL.LU R18, [R1+0xfb4] ;  /* 0x000fb40001127983 */ /* 0x002ea20000300800 */
[----:B------:R-:W-:-:S03]  /*57780*/  IADD3 R17, P3, PT, R17, R0, RZ ;  /* 0x0000000011117210 */ /* 0x000fc60007f7e0ff */
[----:B------:R-:W3:Y:S04]  /*57790*/  LDL.LU R15, [R1+0xfbc] ;  /* 0x000fbc00010f7983 */ /* 0x000ee80000300800 */
[----:B------:R1:W-:Y:S04]  /*577a0*/  LDGSTS.E [R4+0x17300], desc[UR8][R6.64], P0 ;  /* 0x1730000006047fae */ /* 0x0003e800081a1008 */
[----:B------:R-:W-:Y:S01]  /*577b0*/  STL [R1+0xeb8], R5 ;  /* 0x000eb80501007387 */ /* 0x000fe20000100800 */
[----:B-1----:R-:W-:Y:S01]  /*577c0*/  IMAD.MOV.U32 R6, RZ, RZ, R5 ;  /* 0x000000ffff067224 */ /* 0x002fe200078e0005 */
[----:B----4-:R-:W-:-:S04]  /*577d0*/  IADD3.X R12, PT, PT, R12, R2, RZ, P2, !PT ;  /* 0x000000020c0c7210 */ /* 0x010fc800017fe4ff */
        /* <DEDUP_REMOVED lines=33> */
[----:B------:R-:W-:-:S05]  /*579f0*/  IADD3 R16, P2, PT, R16, R0, RZ ;  /* 0x0000000010107210 */ /* 0x000fca0007f5e0ff */
[----:B------:R2:W-:Y:S01]  /*57a00*/  STL [R1+0xfb8], R16 ;  /* 0x000fb81001007387 */ /* 0x0005e20000100800 */
[----:B------:R-:W-:Y:S01]  /*57a10*/  IADD3 R11, P3, PT, R11, R0, RZ ;  /* 0x000000000b0b7210 */ /* 0x000fe20007f7e0ff */
[----:B-1----:R-:W-:Y:S01]  /*57a20*/  IMAD.MOV.U32 R6, RZ, RZ, R16 ;  /* 0x000000ffff067224 */ /* 0x002fe200078e0010 */
[----:B--2---:R-:W-:-:S04]  /*57a30*/  IADD3.X R18, PT, PT, R18, R2, RZ, P2, !PT ;  /* 0x0000000212127210 */ /* 0x004fc800017fe4ff */
[----:B------:R-:W-:Y:S01]  /*57a40*/  MOV R7, R18 ;  /* 0x0000001200077202 */ /* 0x000fe20000000f00 */
[----:B------:R1:W-:Y:S01]  /*57a50*/  STL [R1+0xfb4], R18 ;  /* 0x000fb41201007387 */ /* 0x0003e20000100800 */
[----:B---3--:R-:W-:-:S03]  /*57a60*/  IMAD.X R15, R15, 0x1, R2, P3 ;  /* 0x000000010f0f7824 */ /* 0x008fc600018e0602 */
[----:B------:R-:W-:Y:S04]  /*57a70*/  STL [R1+0xfc0], R11 ;  /* 0x000fc00b01007387 */ /* 0x000fe80000100800 */
[----:B------:R-:W2:Y:S04]  /*57a80*/  LDL.LU R16, [R1+0x1134] ;  /* 0x0011340001107983 */ /* 0x000ea80000300800 */
[----:B------:R3:W-:Y:S04]  /*57a90*/  LDGSTS.E [R4+0x1a200], desc[UR8][R6.64], P1 ;  /* 0x1a20000006047fae */ /* 0x0007e800089a1008 */
[----:B------:R3:W-:Y:S04]  /*57aa0*/  STL [R1+0xfbc], R15 ;  /* 0x000fbc0f01007387 */ /* 0x0007e80000100800 */
[----:B-1----:R-:W2:Y:S01]  /*57ab0*/  LDL.LU R18, [R1+0x113c] ;  /* 0x00113c0001127983 */ /* 0x002ea20000300800 */
[----:B---3--:R-:W-:-:S02]  /*57ac0*/  IMAD.MOV.U32 R6, RZ, RZ, R11 ;  /* 0x000000ffff067224 */ /* 0x008fc400078e000b */
[----:B------:R-:W-:Y:S02]  /*57ad0*/  IMAD.MOV.U32 R7, RZ, RZ, R15 ;  /* 0x000000ffff077224 */ /* 0x000fe400078e000f */
[----:B------:R-:W3:Y:S04]  /*57ae0*/  LDL.LU R15, [R1+0x11b8] ;  /* 0x0011b800010f7983 */ /* 0x000ee80000300800 */
[----:B------:R-:W3:Y:S04]  /*57af0*/  LDL.LU R11, [R1+0x11c0] ;  /* 0x0011c000010b7983 */ /* 0x000ee80000300800 */
[----:B------:R1:W-:Y:S01]  /*57b00*/  LDGSTS.E [R4+0x1a300], desc[UR8][R6.64], P0 ;  /* 0x1a30000006047fae */ /* 0x0003e200081a1008 */
[----:B------:R-:W-:-:S05]  /*57b10*/  IADD3 R12, P2, PT, R12, R0, RZ ;  /* 0x000000000c0c7210 */ /* 0x000fca0007f5e0ff */
[----:B------:R-:W-:Y:S01]  /*57b20*/  STL [R1+0x1038], R12 ;  /* 0x0010380c01007387 */ /* 0x000fe20000100800 */
[----:B------:R-:W-:Y:S02]  /*57b30*/  IADD3 R5, P3, PT, R5, R0, RZ ;  /* 0x0000000005057210 */ /* 0x000fe40007f7e0ff */
[----:B----4-:R-:W-:-:S03]  /*57b40*/  IADD3.X R19, PT, PT, R19, R2, RZ, P2, !PT ;  /* 0x0000000213137210 */ /* 0x010fc600017fe4ff */
[----:B------:R-:W-:Y:S02]  /*57b50*/  IMAD.X R17, R17, 0x1, R2, P3 ;  /* 0x0000000111117824 */ /* 0x000fe400018e0602 */
[----:B------:R4:W-:Y:S01]  /*57b60*/  STL [R1+0x1034], R19 ;  /* 0x0010341301007387 */ /* 0x0009e20000100800 */
[----:B-1----:R-:W-:-:S03]  /*57b70*/  MOV R7, R19 ;  /* 0x0000001300077202 */ /* 0x002fc60000000f00 */
[----:B------:R-:W-:Y:S01]  /*57b80*/  STL [R1+0x1040], R5 ;  /* 0x0010400501007387 */ /* 0x000fe20000100800 */
[----:B------:R-:W-:-:S03]  /*57b90*/  IMAD.MOV.U32 R6, RZ, RZ, R12 ;  /* 0x000000ffff067224 */ /* 0x000fc600078e000c */
[----:B----4-:R-:W4:Y:S04]  /*57ba0*/  LDL.LU R19, [R1+0x11b4] ;  /* 0x0011b40001137983 */ /* 0x010f280000300800 */
        /* <DEDUP_REMOVED lines=14> */
[----:B-1----:R-:W-:Y:S01]  /*57c90*/  MOV R7, R56 ;  /* 0x0000003800077202 */ /* 0x002fe20000000f00 */
[----:B------:R-:W-:Y:S01]  /*57ca0*/  IMAD.MOV.U32 R6, RZ, RZ, R8 ;  /* 0x000000ffff067224 */ /* 0x000fe200078e0008 */
[----:B------:R-:W-:Y:S04]  /*57cb0*/  STL [R1+0x10c0], R57 ;  /* 0x0010c03901007387 */ /* 0x000fe80000100800 */
[----:B------:R1:W-:Y:S04]  /*57cc0*/  LDGSTS.E [R4+0x1c200], desc[UR8][R6.64], P1 ;  /* 0x1c20000006047fae */ /* 0x0003e800089a1008 */
[----:B------:R-:W4:Y:S04]  /*57cd0*/  LDL.LU R56, [R1+0x1234] ;  /* 0x0012340001387983 */ /* 0x000f280000300800 */
[----:B------:R-:W-:Y:S04]  /*57ce0*/  STL [R1+0x10bc], R58 ;  /* 0x0010bc3a01007387 */ /* 0x000fe80000100800 */
[----:B------:R-:W4:Y:S01]  /*57cf0*/  LDL.LU R8, [R1+0x123c] ;  /* 0x00123c0001087983 */ /* 0x000f220000300800 */
[----:B------:R-:W-:Y:S01]  /*57d00*/  IADD3 R10, P2, PT, R10, R0, RZ ;  /* 0x000000000a0a7210 */ /* 0x000fe20007f5e0ff */
[----:B-1----:R-:W-:-:S02]  /*57d10*/  IMAD.MOV.U32 R6, RZ, RZ, R57 ;  /* 0x000000ffff067224 */ /* 0x002fc400078e0039 */
[----:B------:R-:W-:Y:S01]  /*57d20*/  IMAD.MOV.U32 R7, RZ, RZ, R58 ;  /* 0x000000ffff077224 */ /* 0x000fe200078e003a */
[----:B------:R-:W-:-:S04]  /*57d30*/  IADD3 R14, P3, PT, R14, R0, RZ ;  /* 0x000000000e0e7210 */ /* 0x000fc80007f7e0ff */
[----:B------:R1:W-:Y:S04]  /*57d40*/  LDGSTS.E [R4+0x1c300], desc[UR8][R6.64], P0 ;  /* 0x1c30000006047fae */ /* 0x0003e800081a1008 */
[----:B------:R2:W-:Y:S01]  /*57d50*/  STL [R1+0x1138], R10 ;  /* 0x0011380a01007387 */ /* 0x0005e20000100800 */
[----:B-1----:R-:W-:Y:S01]  /*57d60*/  IMAD.MOV.U32 R6, RZ, RZ, R10 ;  /* 0x000000ffff067224 */ /* 0x002fe200078e000a */
[----:B--2---:R-:W-:-:S04]  /*57d70*/  IADD3.X R16, PT, PT, R16, R2, RZ, P2, !PT ;  /* 0x0000000210107210 */ /* 0x004fc800017fe4ff */
[----:B------:R-:W-:Y:S01]  /*57d80*/  MOV R7, R16 ;  /* 0x0000001000077202 */ /* 0x000fe20000000f00 */
[----:B------:R1:W-:Y:S04]  /*57d90*/  STL [R1+0x1134], R16 ;  /* 0x0011341001007387 */ /* 0x0003e80000100800 */
[----:B------:R2:W-:Y:S01]  /*57da0*/  LDGSTS.E [R4+0x1d200], desc[UR8][R6.64], P1 ;  /* 0x1d20000006047fae */ /* 0x0005e200089a1008 */
[----:B------:R-:W-:-:S03]  /*57db0*/  IMAD.X R18, R18, 0x1, R2, P3 ;  /* 0x0000000112127824 */ /* 0x000fc600018e0602 */
[----:B------:R1:W-:Y:S04]  /*57dc0*/  STL [R1+0x1140], R14 ;  /* 0x0011400e01007387 */ /* 0x0003e80000100800 */
[----:B------:R-:W4:Y:S01]  /*57dd0*/  LDL.LU R10, [R1+0x1664] ;  /* 0x00166400010a7983 */ /* 0x000f220000300800 */
[-C--:B---3--:R-:W-:Y:S01]  /*57de0*/  IADD3 R15, P2, PT, R15, R0.reuse, RZ ;  /* 0x000000000f0f7210 */ /* 0x088fe20007f5e0ff */
[----:B--2---:R-:W-:Y:S02]  /*57df0*/  IMAD.MOV.U32 R6, RZ, RZ, R14 ;  /* 0x000000ffff067224 */ /* 0x004fe400078e000e */
[----:B------:R-:W-:Y:S01]  /*57e00*/  IMAD.MOV.U32 R7, RZ, RZ, R18 ;  /* 0x000000ffff077224 */ /* 0x000fe200078e0012 */
[----:B------:R-:W-:Y:S01]  /*57e10*/  IADD3 R11, P3, PT, R11, R0, RZ ;  /* 0x000000000b0b7210 */ /* 0x000fe20007f7e0ff */
[----:B------:R2:W-:Y:S04]  /*57e20*/  STL [R1+0x113c], R18 ;  /* 0x00113c1201007387 */ /* 0x0005e80000100800 */
[----:B------:R3:W-:Y:S04]  /*57e30*/  LDGSTS.E [R4+0x1d300], desc[UR8][R6.64], P0 ;  /* 0x1d30000006047fae */ /* 0x0007e800081a1008 */
[----:B-1----:R-:W4:Y:S04]  /*57e40*/  LDL.LU R16, [R1+0x166c] ;  /* 0x00166c0001107983 */ /* 0x002f280000300800 */
[----:B------:R-:W4:Y:S01]  /*57e50*/  LDL.LU R14, [R1+0x1660] ;  /* 0x00166000010e7983 */ /* 0x000f220000300800 */
[----:B---3--:R-:W-:-:S03]  /*57e60*/  IMAD.MOV.U32 R6, RZ, RZ, R15 ;  /* 0x000000ffff067224 */ /* 0x008fc600078e000f */
[----:B--2---:R-:W2:Y:S04]  /*57e70*/  LDL.LU R18, [R1+0x1668] ;  /* 0x0016680001127983 */ /* 0x004ea80000300800 */
[----:B------:R-:W-:Y:S01]  /*57e80*/  STL [R1+0x11b8], R15 ;  /* 0x0011b80f01007387 */ /* 0x000fe20000100800 */
[----:B----4-:R-:W-:-:S04]  /*57e90*/  IADD3.X R19, PT, PT, R19, R2, RZ, P2, !PT ;  /* 0x0000000213137210 */ /* 0x010fc800017fe4ff */
[----:B------:R-:W-:Y:S01]  /*57ea0*/  MOV R7, R19 ;  /* 0x0000001300077202 */ /* 0x000fe20000000f00 */
[----:B------:R-:W-:Y:S01]  /*57eb0*/  STL [R1+0x11b4], R19 ;  /* 0x0011b41301007387 */ /* 0x000fe20000100800 */
[----:B------:R-:W-:-:S03]  /*57ec0*/  IMAD.X R12, R12, 0x1, R2, P3 ;  /* 0x000000010c0c7824 */ /* 0x000fc600018e0602 */
[----:B------:R-:W-:Y:S04]  /*57ed0*/  STL [R1+0x11c0], R11 ;  /* 0x0011c00b01007387 */ /* 0x000fe80000100800 */
[----:B------:R1:W-:Y:S04]  /*57ee0*/  LDGSTS.E [R4+0x1e200], desc[UR8][R6.64], P1 ;  /* 0x1e20000006047fae */ /* 0x0003e800089a1008 */
[----:B------:R3:W-:Y:S01]  /*57ef0*/  STL [R1+0x11bc], R12 ;  /* 0x0011bc0c01007387 */ /* 0x0007e20000100800 */
[----:B-1----:R-:W-:Y:S02]  /*57f00*/  IMAD.MOV.U32 R7, RZ, RZ, R12 ;  /* 0x000000ffff077224 */ /* 0x002fe400078e000c */
[----:B------:R-:W-:Y:S01]  /*57f10*/  IMAD.MOV.U32 R6, RZ, RZ, R11 ;  /* 0x000000ffff067224 */ /* 0x000fe200078e000b */
[----:B---3--:R-:W3:Y:S04]  /*57f20*/  LDL.LU R12, [R1+0x1370] ;  /* 0x00137000010c7983 */ /* 0x008ee80000300800 */
[----:B------:R-:W4:Y:S04]  /*57f30*/  LDL.LU R11, [R1+0x1374] ;  /* 0x00137400010b7983 */ /* 0x000f280000300800 */
[----:B------:R-:W3:Y:S04]  /*57f40*/  LDL.LU R19, [R1+0x1378] ;  /* 0x0013780001137983 */ /* 0x000ee80000300800 */
[----:B------:R-:W3:Y:S01]  /*57f50*/  LDL.LU R15, [R1+0x137c] ;  /* 0x00137c00010f7983 */ /* 0x000ee20000300800 */
[----:B------:R-:W-:-:S02]  /*57f60*/  IADD3 R17, P2, PT, R17, R0, RZ ;  /* 0x0000000011117210 */ /* 0x000fc40007f5e0ff */
[----:B------:R-:W-:Y:S01]  /*57f70*/  IADD3 R5, P3, PT, R5, R0, RZ ;  /* 0x0000000005057210 */ /* 0x000fe20007f7e0ff */
[----:B------:R1:W-:Y:S04]  /*57f80*/  LDGSTS.E [R4+0x1e300], desc[UR8][R6.64], P0 ;  /* 0x1e30000006047fae */ /* 0x0003e800081a1008 */
[----:B------:R1:W-:Y:S02]  /*57f90*/  STL [R1+0x1238], R17 ;  /* 0x0012381101007387 */ /* 0x0003e40000100800 */
[----:B-1----:R-:W-:Y:S01]  /*57fa0*/  IMAD.MOV.U32 R6, RZ, RZ, R17 ;  /* 0x000000ffff067224 */ /* 0x002fe200078e0011 */
[----:B------:R-:W-:-:S04]  /*57fb0*/  IADD3.X R56, PT, PT, R56, R2, RZ, P2, !PT ;  /* 0x0000000238387210 */ /* 0x000fc800017fe4ff */
[----:B------:R-:W-:Y:S01]  /*57fc0*/  MOV R7, R56 ;  /* 0x0000003800077202 */ /* 0x000fe20000000f00 */
[----:B------:R-:W-:Y:S01]  /*57fd0*/  STL [R1+0x1234], R56 ;  /* 0x0012343801007387 */ /* 0x000fe20000100800 */
[----:B------:R-:W-:-:S03]  /*57fe0*/  IMAD.X R8, R8, 0x1, R2, P3 ;  /* 0x0000000108087824 */ /* 0x000fc600018e0602 */
[----:B------:R-:W-:Y:S04]  /*57ff0*/  STL [R1+0x1240], R5 ;  /* 0x0012400501007387 */ /* 0x000fe80000100800 */
[----:B------:R1:W-:Y:S04]  /*58000*/  STL [R1+0x123c], R8 ;  /* 0x00123c0801007387 */ /* 0x0003e80000100800 */
[----:B------:R-:W3:Y:S04]  /*58010*/  LDL.LU R17, [R1+0x12e4] ;  /* 0x0012e40001117983 */ /* 0x000ee80000300800 */
[----:B------:R1:W-:Y:S02]  /*58020*/  LDGSTS.E [R4+0x1f200], desc[UR8][R6.64], P1 ;  /* 0x1f20000006047fae */ /* 0x0003e400089a1008 */
[----:B-1----:R-:W-:-:S02]  /*58030*/  IMAD.MOV.U32 R7, RZ, RZ, R8 ;  /* 0x000000ffff077224 */ /* 0x002fc400078e0008 */
[----:B------:R-:W3:Y:S01]  /*58040*/  LDL.LU R8, [R1+0x12ec] ;  /* 0x0012ec0001087983 */ /* 0x000ee20000300800 */
[----:B------:R-:W-:-:S03]  /*58050*/  IMAD.MOV.U32 R6, RZ, RZ, R5 ;  /* 0x000000ffff067224 */ /* 0x000fc600078e0005 */
[----:B------:R-:W3:Y:S01]  /*58060*/  LDL.LU R56, [R1+0x12e0] ;  /* 0x0012e00001387983 */ /* 0x000ee20000300800 */
[----:B------:R-:W-:-:S03]  /*58070*/  SHF.L.U32 R5, R13, 0x2, RZ ;  /* 0x000000020d057819 */ /* 0x000fc600000006ff */
[----:B------:R-:W3:Y:S04]  /*58080*/  LDL.LU R13, [R1+0x12e8] ;  /* 0x0012e800010d7983 */ /* 0x000ee80000300800 */
[----:B------:R1:W-:Y:S02]  /*58090*/  LDGSTS.E [R4+0x1f300], desc[UR8][R6.64], P0 ;  /* 0x1f30000006047fae */ /* 0x0003e400081a1008 */
[----:B-1----:R-:W-:-:S05]  /*580a0*/  LOP3.LUT R4, R5, 0x20, RZ, 0x3c, !PT ;  /* 0x0000002005047812 */ /* 0x002fca00078e3cff */
[----:B------:R-:W-:Y:S01]  /*580b0*/  VIADD R4, R4, UR7 ;  /* 0x0000000704047c36 */ /* 0x000fe20008000000 */
[----:B------:R-:W-:-:S05]  /*580c0*/  IADD3 R10, P2, PT, R10, R0, RZ ;  /* 0x000000000a0a7210 */ /* 0x000fca0007f5e0ff */
[----:B------:R-:W-:Y:S01]  /*580d0*/  STL [R1+0x1664], R10 ;  /* 0x0016640a01007387 */ /* 0x000fe20000100800 */
[----:B------:R-:W-:Y:S01]  /*580e0*/  IMAD.MOV.U32 R6, RZ, RZ, R10 ;  /* 0x000000ffff067224 */ /* 0x000fe200078e000a */
[----:B------:R-:W-:Y:S01]  /*580f0*/  IADD3 R16, P3, PT, R16, R0, RZ ;  /* 0x0000000010107210 */ /* 0x000fe20007f7e0ff */
[----:B------:R-:W-:-:S04]  /*58100*/  IMAD.X R14, R14, 0x1, R2, P2 ;  /* 0x000000010e0e7824 */ /* 0x000fc800010e0602 */
[----:B------:R-:W-:Y:S01]  /*58110*/  STL [R1+0x166c], R16 ;  /* 0x00166c1001007387 */ /* 0x000fe20000100800 */
[----:B------:R-:W-:-:S03]  /*58120*/  IMAD.MOV.U32 R7, RZ, RZ, R14 ;  /* 0x000000ffff077224 */ /* 0x000fc600078e000e */
[----:B------:R1:W-:Y:S01]  /*58130*/  STL [R1+0x1660], R14 ;  /* 0x0016600e01007387 */ /* 0x0003e20000100800 */
[----:B--2---:R-:W-:-:S03]  /*58140*/  IADD3.X R18, PT, PT, R18, R2, RZ, P3, !PT ;  /* 0x0000000212127210 */ /* 0x004fc60001ffe4ff */
[----:B------:R2:W-:Y:S04]  /*58150*/  LDGSTS.E [R4+0x400], desc[UR8][R6.64], P1 ;  /* 0x0040000006047fae */ /* 0x0005e800089a1008 */
[----:B-1----:R-:W3:Y:S04]  /*58160*/  LDL.LU R14, [R1+0x448] ;  /* 0x00044800010e7983 */ /* 0x002ee80000300800 */
[----:B------:R-:W3:Y:S01]  /*58170*/  LDL.LU R10, [R1+0x450] ;  /* 0x00045000010a7983 */ /* 0x000ee20000300800 */
[----:B--2---:R-:W-:Y:S01]  /*58180*/  IMAD.MOV.U32 R7, RZ, RZ, R18 ;  /* 0x000000ffff077224 */ /* 0x004fe200078e0012 */
[----:B------:R-:W-:-:S02]  /*58190*/  MOV R6, R16 ;  /* 0x0000001000067202 */ /* 0x000fc40000000f00 */
[----:B------:R1:W-:Y:S04]  /*581a0*/  STL [R1+0x1668], R18 ;  /* 0x0016681201007387 */ /* 0x0003e80000100800 */
[----:B------:R2:W-:Y:S04]  /*581b0*/  LDGSTS.E [R4+0x500], desc[UR8][R6.64], P0 ;  /* 0x0050000006047fae */ /* 0x0005e800081a1008 */
[----:B-1----:R-:W3:Y:S04]  /*581c0*/  LDL.LU R18, [R1+0x444] ;  /* 0x0004440001127983 */ /* 0x002ee80000300800 */
[----:B------:R-:W3:Y:S01]  /*581d0*/  LDL.LU R16, [R1+0x44c] ;  /* 0x00044c0001107983 */ /* 0x000ee20000300800 */
[----:B----4-:R-:W-:-:S05]  /*581e0*/  IADD3 R11, P2, PT, R11, R0, RZ ;  /* 0x000000000b0b7210 */ /* 0x010fca0007f5e0ff */
[----:B---3--:R-:W-:Y:S01]  /*581f0*/  IMAD.X R12, R12, 0x1, R2, P2 ;  /* 0x000000010c0c7824 */ /* 0x008fe200010e0602 */
[----:B------:R-:W-:Y:S01]  /*58200*/  IADD3 R15, P3, PT, R15, R0, RZ ;  /* 0x000000000f0f7210 */ /* 0x000fe20007f7e0ff */
[----:B------:R-:W-:Y:S01]  /*58210*/  STL [R1+0x1374], R11 ;  /* 0x0013740b01007387 */ /* 0x000fe20000100800 */
[----:B--2---:R-:W-:Y:S02]  /*58220*/  IMAD.MOV.U32 R6, RZ, RZ, R11 ;  /* 0x000000ffff067224 */ /* 0x004fe400078e000b */
[----:B------:R-:W-:Y:S01]  /*58230*/  IADD3.X R19, PT, PT, R19, R2, RZ, P3, !PT ;  /* 0x0000000213137210 */ /* 0x000fe20001ffe4ff */
[----:B------:R1:W-:Y:S01]  /*58240*/  STL [R1+0x1370], R12 ;  /* 0x0013700c01007387 */ /* 0x0003e20000100800 */
[----:B------:R-:W-:-:S03]  /*58250*/  IMAD.MOV.U32 R7, RZ, RZ, R12 ;  /* 0x000000ffff077224 */ /* 0x000fc600078e000c */
[----:B------:R-:W-:Y:S04]  /*58260*/  STL [R1+0x137c], R15 ;  /* 0x00137c0f01007387 */ /* 0x000fe80000100800 */
[----:B------:R2:W-:Y:S04]  /*58270*/  LDGSTS.E [R4+0x1400], desc[UR8][R6.64], P1 ;  /* 0x0140000006047fae */ /* 0x0005e800089a1008 */
[----:B-1----:R-:W3:Y:S04]  /*58280*/  LDL.LU R12, [R1+0x4c8] ;  /* 0x0004c800010c7983 */ /* 0x002ee80000300800 */
[----:B------:R1:W-:Y:S04]  /*58290*/  STL [R1+0x1378], R19 ;  /* 0x0013781301007387 */ /* 0x0003e80000100800 */
[----:B------:R-:W4:Y:S01]  /*582a0*/  LDL.LU R11, [R1+0x4d0] ;  /* 0x0004d000010b7983 */ /* 0x000f220000300800 */
[----:B--2---:R-:W-:-:S03]  /*582b0*/  IMAD.MOV.U32 R7, RZ, RZ, R19 ;  /* 0x000000ffff077224 */ /* 0x004fc600078e0013 */
[----:B-1----:R-:W2:Y:S01]  /*582c0*/  LDL.LU R19, [R1+0x4c4] ;  /* 0x0004c40001137983 */ /* 0x002ea20000300800 */
[----:B------:R-:W-:-:S03]  /*582d0*/  MOV R6, R15 ;  /* 0x0000000f00067202 */ /* 0x000fc60000000f00 */
[----:B------:R-:W2:Y:S04]  /*582e0*/  LDL.LU R15, [R1+0x4cc] ;  /* 0x0004cc00010f7983 */ /* 0x000ea80000300800 */
[----:B------:R1:W-:Y:S01]  /*582f0*/  LDGSTS.E [R4+0x1500], desc[UR8][R6.64], P0 ;  /* 0x0150000006047fae */ /* 0x0003e200081a1008 */
[----:B------:R-:W-:-:S05]  /*58300*/  IADD3 R17, P2, PT, R17, R0, RZ ;  /* 0x0000000011117210 */ /* 0x000fca0007f5e0ff */
[----:B------:R1:W-:Y:S02]  /*58310*/  STL [R1+0x12e4], R17 ;  /* 0x0012e41101007387 */ /* 0x0003e40000100800 */
[----:B-1----:R-:W-:Y:S01]  /*58320*/  IMAD.MOV.U32 R6, RZ, RZ, R17 ;  /* 0x000000ffff067224 */ /* 0x002fe200078e0011 */
[----:B------:R-:W-:Y:S01]  /*58330*/  IADD3 R8, P3, PT, R8, R0, RZ ;  /* 0x0000000008087210 */ /* 0x000fe20007f7e0ff */
[----:B------:R-:W-:-:S03]  /*58340*/  IMAD.X R56, R56, 0x1, R2, P2 ;  /* 0x0000000138387824 */ /* 0x000fc600010e0602 */
[----:B------:R-:W-:Y:S02]  /*58350*/  IADD3.X R13, PT, PT, R13, R2, RZ, P3, !PT ;  /* 0x000000020d0d7210 */ /* 0x000fe40001ffe4ff */
[----:B------:R1:W-:Y:S04]  /*58360*/  STL [R1+0x12e0], R56 ;  /* 0x0012e03801007387 */ /* 0x0003e80000100800 */
[----:B------:R1:W-:Y:S04]  /*58370*/  STL [R1+0x12ec], R8 ;  /* 0x0012ec0801007387 */ /* 0x0003e80000100800 */
[----:B------:R-:W2:Y:S01]  /*58380*/  LDL.LU R17, [R1+0x548] ;  /* 0x0005480001117983 */ /* 0x000ea20000300800 */
[----:B------:R-:W-:-:S03]  /*58390*/  IMAD.MOV.U32 R7, RZ, RZ, R56 ;  /* 0x000000ffff077224 */ /* 0x000fc600078e0038 */
[----:B------:R1:W-:Y:S04]  /*583a0*/  STL [R1+0x12e8], R13 ;  /* 0x0012e80d01007387 */ /* 0x0003e80000100800 */
[----:B------:R-:W2:Y:S04]  /*583b0*/  LDL.LU R57, [R1+0x550] ;  /* 0x0005500001397983 */ /* 0x000ea80000300800 */
[----:B-1----:R-:W2:Y:S04]  /*583c0*/  LDL.LU R56, [R1+0x544] ;  /* 0x0005440001387983 */ /* 0x002ea80000300800 */
[----:B------:R-:W2:Y:S04]  /*583d0*/  LDL.LU R58, [R1+0x54c] ;  /* 0x00054c00013a7983 */ /* 0x000ea80000300800 */
[----:B------:R1:W-:Y:S02]  /*583e0*/  LDGSTS.E [R4+0x2400], desc[UR8][R6.64], P1 ;  /* 0x0240000006047fae */ /* 0x0003e400089a1008 */
[----:B-1----:R-:W-:Y:S01]  /*583f0*/  MOV R6, R8 ;  /* 0x0000000800067202 */ /* 0x002fe20000000f00 */
[----:B------:R-:W-:Y:S01]  /*58400*/  IMAD.MOV.U32 R7, RZ, RZ, R13 ;  /* 0x000000ffff077224 */ /* 0x000fe200078e000d */
[----:B------:R-:W2:Y:S04]  /*58410*/  LDL.LU R8, [R1+0x5c8] ;  /* 0x0005c80001087983 */ /* 0x000ea80000300800 */
[----:B------:R-:W2:Y:S04]  /*58420*/  LDL.LU R13, [R1+0x5d0] ;  /* 0x0005d000010d7983 */ /* 0x000ea80000300800 */
[----:B------:R1:W-:Y:S01]  /*58430*/  LDGSTS.E [R4+0x2500], desc[UR8][R6.64], P0 ;  /* 0x0250000006047fae */ /* 0x0003e200081a1008 */
[----:B------:R-:W-:-:S02]  /*58440*/  IADD3 R14, P2, PT, R14, R0, RZ ;  /* 0x000000000e0e7210 */ /* 0x000fc40007f5e0ff */
[----:B------:R-:W-:-:S03]  /*58450*/  IADD3 R10, P3, PT, R10, R0, RZ ;  /* 0x000000000a0a7210 */ /* 0x000fc60007f7e0ff */
[----:B------:R1:W-:Y:S02]  /*58460*/  STL [R1+0x448], R14 ;  /* 0x0004480e01007387 */ /* 0x0003e40000100800 */
[----:B-1----:R-:W-:Y:S02]  /*58470*/  IMAD.MOV.U32 R6, RZ, RZ, R14 ;  /* 0x000000ffff067224 */ /* 0x002fe400078e000e */
[----:B------:R-:W-:Y:S01]  /*58480*/  IMAD.X R18, R18, 0x1, R2, P2 ;  /* 0x0000000112127824 */ /* 0x000fe200010e0602 */
[----:B------:R-:W-:-:S04]  /*58490*/  IADD3.X R16, PT, PT, R16, R2, RZ, P3, !PT ;  /* 0x0000000210107210 */ /* 0x000fc80001ffe4ff */
[----:B------:R1:W-:Y:S01]  /*584a0*/  STL [R1+0x444], R18 ;  /* 0x0004441201007387 */ /* 0x0003e20000100800 */
[----:B------:R-:W-:-:S03]  /*584b0*/  IMAD.MOV.U32 R7, RZ, RZ, R18 ;  /* 0x000000ffff077224 */ /* 0x000fc600078e0012 */
[----:B------:R1:W-:Y:S04]  /*584c0*/  STL [R1+0x450], R10 ;  /* 0x0004500a01007387 */ /* 0x0003e80000100800 */
[----:B------:R-:W2:Y:S04]  /*584d0*/  LDL.LU R14, [R1+0x5c4] ;  /* 0x0005c400010e7983 */ /* 0x000ea80000300800 */
[----:B------:R3:W-:Y:S04]  /*584e0*/  STL [R1+0x44c], R16 ;  /* 0x00044c1001007387 */ /* 0x0007e80000100800 */
[----:B-1----:R-:W2:Y:S04]  /*584f0*/  LDL.LU R18, [R1+0x5cc] ;  /* 0x0005cc0001127983 */ /* 0x002ea80000300800 */
[----:B------:R1:W-:Y:S02]  /*58500*/  LDGSTS.E [R4+0x3400], desc[UR8][R6.64], P1 ;  /* 0x0340000006047fae */ /* 0x0003e400089a1008 */
[----:B-1----:R-:W-:Y:S01]  /*58510*/  MOV R6, R10 ;  /* 0x0000000a00067202 */ /* 0x002fe20000000f00 */
[----:B------:R-:W-:Y:S01]  /*58520*/  IMAD.MOV.U32 R7, RZ, RZ, R16 ;  /* 0x000000ffff077224 */ /* 0x000fe200078e0010 */
[----:B------:R-:W2:Y:S04]  /*58530*/  LDL.LU R10, [R1+0x648] ;  /* 0x00064800010a7983 */ /* 0x000ea80000300800 */
[----:B---3--:R-:W3:Y:S01]  /*58540*/  LDL.LU R16, [R1+0x650] ;  /* 0x0006500001107983 */ /* 0x008ee20000300800 */
[----:B------:R-:W-:-:S03]  /*58550*/  IADD3 R12, P2, PT, R12, R0, RZ ;  /* 0x000000000c0c7210 */ /* 0x000fc60007f5e0ff */
[----:B------:R1:W-:Y:S04]  /*58560*/  LDGSTS.E [R4+0x3500], desc[UR8][R6.64], P0 ;  /* 0x0350000006047fae */ /* 0x0003e800081a1008 */
[----:B------:R2:W-:Y:S01]  /*58570*/  STL [R1+0x4c8], R12 ;  /* 0x0004c80c01007387 */ /* 0x0005e20000100800 */
[----:B----4-:R-:W-:Y:S01]  /*58580*/  IADD3 R11, P3, PT, R11, R0, RZ ;  /* 0x000000000b0b7210 */ /* 0x010fe20007f7e0ff */
[----:B--2---:R-:W-:Y:S02]  /*58590*/  IMAD.X R19, R19, 0x1, R2, P2 ;  /* 0x0000000113137824 */ /* 0x004fe400010e0602 */
[----:B-1----:R-:W-:Y:S01]  /*585a0*/  IMAD.MOV.U32 R6, RZ, RZ, R12 ;  /* 0x000000ffff067224 */ /* 0x002fe200078e000c */
[----:B------:R-:W-:Y:S02]  /*585b0*/  IADD3.X R15, PT, PT, R15, R2, RZ, P3, !PT ;  /* 0x000000020f0f7210 */ /* 0x000fe40001ffe4ff */
[----:B------:R1:W-:Y:S04]  /*585c0*/  STL [R1+0x4c4], R19 ;  /* 0x0004c41301007387 */ /* 0x0003e80000100800 */
[----:B------:R-:W-:Y:S04]  /*585d0*/  STL [R1+0x4d0], R11 ;  /* 0x0004d00b01007387 */ /* 0x000fe80000100800 */
[----:B------:R-:W2:Y:S01]  /*585e0*/  LDL.LU R12, [R1+0x644] ;  /* 0x00064400010c7983 */ /* 0x000ea20000300800 */
[----:B------:R-:W-:-:S03]  /*585f0*/  IMAD.MOV.U32 R7, RZ, RZ, R19 ;  /* 0x000000ffff077224 */ /* 0x000fc600078e0013 */
[----:B------:R4:W-:Y:S04]  /*58600*/  STL [R1+0x4cc], R15 ;  /* 0x0004cc0f01007387 */ /* 0x0009e80000100800 */
[----:B-1----:R-:W2:Y:S04]  /*58610*/  LDL.LU R19, [R1+0x64c] ;  /* 0x00064c0001137983 */ /* 0x002ea80000300800 */
[----:B------:R1:W-:Y:S02]  /*58620*/  LDGSTS.E [R4+0x4400], desc[UR8][R6.64], P1 ;  /* 0x0440000006047fae */ /* 0x0003e400089a1008 */
[----:B-1----:R-:W-:Y:S01]  /*58630*/  MOV R6, R11 ;  /* 0x0000000b00067202 */ /* 0x002fe20000000f00 */
[----:B------:R-:W-:-:S02]  /*58640*/  IMAD.MOV.U32 R7, RZ, RZ, R15 ;  /* 0x000000ffff077224 */ /* 0x000fc400078e000f */
[----:B----4-:R-:W4:Y:S04]  /*58650*/  LDL.LU R15, [R1+0x6c8] ;  /* 0x0006c800010f7983 */ /* 0x010f280000300800 */
[----:B------:R-:W4:Y:S04]  /*58660*/  LDL.LU R11, [R1+0x6d0] ;  /* 0x0006d000010b7983 */ /* 0x000f280000300800 */
[----:B------:R1:W-:Y:S01]  /*58670*/  LDGSTS.E [R4+0x4500], desc[UR8][R6.64], P0 ;  /* 0x0450000006047fae */ /* 0x0003e200081a1008 */
[----:B------:R-:W-:-:S05]  /*58680*/  IADD3 R17, P2, PT, R17, R0, RZ ;  /* 0x0000000011117210 */ /* 0x000fca0007f5e0ff */
[----:B------:R-:W-:Y:S01]  /*58690*/  STL [R1+0x548], R17 ;  /* 0x0005481101007387 */ /* 0x000fe20000100800 */
[----:B------:R-:W-:Y:S01]  /*586a0*/  IADD3 R57, P3, PT, R57, R0, RZ ;  /* 0x0000000039397210 */ /* 0x000fe20007f7e0ff */
[----:B------:R-:W-:-:S03]  /*586b0*/  IMAD.X R56, R56, 0x1, R2, P2 ;  /* 0x0000000138387824 */ /* 0x000fc600010e0602 */
[----:B------:R-:W-:Y:S02]  /*586c0*/  IADD3.X R58, PT, PT, R58, R2, RZ, P3, !PT ;  /* 0x000000023a3a7210 */ /* 0x000fe40001ffe4ff */
[----:B------:R1:W-:Y:S02]  /*586d0*/  STL [R1+0x544], R56 ;  /* 0x0005443801007387 */ /* 0x0003e40000100800 */
[----:B-1----:R-:W-:Y:S02]  /*586e0*/  IMAD.MOV.U32 R7, RZ, RZ, R56 ;  /* 0x000000ffff077224 */ /* 0x002fe400078e0038 */
        /* <DEDUP_REMOVED lines=9> */
[----:B-1----:R-:W-:Y:S01]  /*58780*/  MOV R6, R57 ;  /* 0x0000003900067202 */ /* 0x002fe20000000f00 */
[----:B------:R-:W-:-:S05]  /*58790*/  IMAD.MOV.U32 R7, RZ, RZ, R58 ;  /* 0x000000ffff077224 */ /* 0x000fca00078e003a */
[----:B------:R1:W-:Y:S02]  /*587a0*/  LDGSTS.E [R4+0x5500], desc[UR8][R6.64], P0 ;  /* 0x0550000006047fae */ /* 0x0003e400081a1008 */
[----:B-1----:R-:W-:Y:S02]  /*587b0*/  IMAD.MOV.U32 R6, RZ, RZ, R8 ;  /* 0x000000ffff067224 */ /* 0x002fe400078e0008 */
[----:B------:R-:W-:-:S04]  /*587c0*/  IMAD.X R14, R14, 0x1, R2, P2 ;  /* 0x000000010e0e7824 */ /* 0x000fc800010e0602 */
        /* <DEDUP_REMOVED lines=8> */
[-C--:B------:R-:W-:Y:S01]  /*58850*/  IADD3 R10, P2, PT, R10, R0.reuse, RZ ;  /* 0x000000000a0a7210 */ /* 0x080fe20007f5e0ff */
[----:B---3--:R-:W-:Y:S01]  /*58860*/  IMAD.MOV.U32 R7, RZ, RZ, R18 ;  /* 0x000000ffff077224 */ /* 0x008fe200078e0012 */
[----:B------:R-:W-:Y:S01]  /*58870*/  MOV R6, R13 ;  /* 0x0000000d00067202 */ /* 0x000fe20000000f00 */
[----:B-1----:R-:W3:Y:S01]  /*58880*/  LDL.LU R18, [R1+0x744] ;  /* 0x0007440001127983 */ /* 0x002ee20000300800 */
[----:B------:R-:W-:-:S03]  /*58890*/  IADD3 R16, P3, PT, R16, R0, RZ ;  /* 0x0000000010107210 */ /* 0x000fc60007f7e0ff */
[----:B------:R-:W3:Y:S04]  /*588a0*/  LDL.LU R13, [R1+0x74c] ;  /* 0x00074c00010d7983 */ /* 0x000ee80000300800 */
        /* <DEDUP_REMOVED lines=9> */
[----:B-1----:R-:W3:Y:S04]  /*58940*/  LDL.LU R12, [R1+0x7c8] ;  /* 0x0007c800010c7983 */ /* 0x002ee80000300800 */
[----:B------:R1:W-:Y:S04]  /*58950*/  STL [R1+0x64c], R19 ;  /* 0x00064c1301007387 */ /* 0x0003e80000100800 */
[----:B------:R-:W3:Y:S01]  /*58960*/  LDL.LU R10, [R1+0x7d0] ;  /* 0x0007d000010a7983 */ /* 0x000ee20000300800 */
[----:B--2---:R-:W-:-:S03]  /*58970*/  IMAD.MOV.U32 R7, RZ, RZ, R19 ;  /* 0x000000ffff077224 */ /* 0x004fc600078e0013 */
[----:B-1----:R-:W2:Y:S01]  /*58980*/  LDL.LU R19, [R1+0x7c4] ;  /* 0x0007c40001137983 */ /* 0x002ea20000300800 */
[----:B------:R-:W-:-:S03]  /*58990*/  MOV R6, R16 ;  /* 0x0000001000067202 */ /* 0x000fc60000000f00 */
[----:B------:R-:W2:Y:S01]  /*589a0*/  LDL.LU R16, [R1+0x7cc] ;  /* 0x0007cc0001107983 */ /* 0x000ea20000300800 */
[-C--:B----4-:R-:W-:Y:S02]  /*589b0*/  IADD3 R15, P2, PT, R15, R0.reuse, RZ ;  /* 0x000000000f0f7210 */ /* 0x090fe40007f5e0ff */
[----:B------:R-:W-:Y:S01]  /*589c0*/  IADD3 R11, P3, PT, R11, R0, RZ ;  /* 0x000000000b0b7210 */ /* 0x000fe20007f7e0ff */
[----:B------:R1:W-:Y:S04]  /*589d0*/  LDGSTS.E [R4+0x7500], desc[UR8][R6.64], P0 ;  /* 0x0750000006047fae */ /* 0x0003e800081a1008 */
[----:B------:R4:W-:Y:S01]  /*589e0*/  STL [R1+0x6c8], R15 ;  /* 0x0006c80f01007387 */ /* 0x0009e20000100800 */
[----:B-1----:R-:W-:Y:S02]  /*589f0*/  IMAD.MOV.U32 R6, RZ, RZ, R15 ;  /* 0x000000ffff067224 */ /* 0x002fe400078e000f */
[----:B------:R-:W-:-:S05]  /*58a00*/  IMAD.X R56, R56, 0x1, R2, P2 ;  /* 0x0000000138387824 */ /* 0x000fca00010e0602 */
[----:B------:R1:W-:Y:S01]  /*58a10*/  STL [R1+0x6c4], R56 ;  /* 0x0006c43801007387 */ /* 0x0003e20000100800 */
[----:B------:R-:W-:-:S03]  /*58a20*/  IADD3.X R17, PT, PT, R17, R2, RZ, P3, !PT ;  /* 0x0000000211117210 */ /* 0x000fc60001ffe4ff */
[----:B------:R1:W-:Y:S04]  /*58a30*/  STL [R1+0x6d0], R11 ;  /* 0x0006d00b01007387 */ /* 0x0003e80000100800 */
[----:B----4-:R-:W4:Y:S01]  /*58a40*/  LDL.LU R15, [R1+0x848] ;  /* 0x00084800010f7983 */ /* 0x010f220000300800 */
[----:B------:R-:W-:-:S03]  /*58a50*/  IMAD.MOV.U32 R7, RZ, RZ, R56 ;  /* 0x000000ffff077224 */ /* 0x000fc600078e0038 */
[----:B------:R1:W-:Y:S04]  /*58a60*/  STL [R1+0x6cc], R17 ;  /* 0x0006cc1101007387 */ /* 0x0003e80000100800 */
[----:B------:R-:W4:Y:S04]  /*58a70*/  LDL.LU R57, [R1+0x850] ;  /* 0x0008500001397983 */ /* 0x000f280000300800 */
[----:B-1----:R-:W4:Y:S04]  /*58a80*/  LDL.LU R56, [R1+0x844] ;  /* 0x0008440001387983 */ /* 0x002f280000300800 */
        /* <DEDUP_REMOVED lines=10> */
[----:B---3--:R-:W-:Y:S02]  /*58b30*/  IMAD.X R18, R18, 0x1, R2, P2 ;  /* 0x0000000112127824 */ /* 0x008fe400010e0602 */
[----:B-1----:R-:W-:Y:S01]  /*58b40*/  IMAD.MOV.U32 R6, RZ, RZ, R14 ;  /* 0x000000ffff067224 */ /* 0x002fe200078e000e */
[----:B------:R-:W-:Y:S02]  /*58b50*/  IADD3.X R13, PT, PT, R13, R2, RZ, P3, !PT ;  /* 0x000000020d0d7210 */ /* 0x000fe40001ffe4ff */
[----:B------:R1:W-:Y:S01]  /*58b60*/  STL [R1+0x744], R18 ;  /* 0x0007441201007387 */ /* 0x0003e20000100800 */
[----:B------:R-:W-:-:S03]  /*58b70*/  IMAD.MOV.U32 R7, RZ, RZ, R18 ;  /* 0x000000ffff077224 */ /* 0x000fc600078e0012 */
[----:B------:R3:W-:Y:S04]  /*58b80*/  STL [R1+0x750], R8 ;  /* 0x0007500801007387 */ /* 0x0007e80000100800 */
[----:B------:R-:W4:Y:S04]  /*58b90*/  LDL.LU R14, [R1+0x8c4] ;  /* 0x0008c400010e7983 */ /* 0x000f280000300800 */
[----:B------:R3:W-:Y:S04]  /*58ba0*/  STL [R1+0x74c], R13 ;  /* 0x00074c0d01007387 */ /* 0x0007e80000100800 */
[----:B-1----:R-:W4:Y:S04]  /*58bb0*/  LDL.LU R18, [R1+0x8cc] ;  /* 0x0008cc0001127983 */ /* 0x002f280000300800 */
[----:B------:R1:W-:Y:S02]  /*58bc0*/  LDGSTS.E [R4+0x9400], desc[UR8][R6.64], P1 ;  /* 0x0940000006047fae */ /* 0x0003e400089a1008 */
[----:B-1----:R-:W-:Y:S01]  /*58bd0*/  MOV R6, R8 ;  /* 0x0000000800067202 */ /* 0x002fe20000000f00 */
[----:B------:R-:W-:Y:S01]  /*58be0*/  IMAD.MOV.U32 R7, RZ, RZ, R13 ;  /* 0x000000ffff077224 */ /* 0x000fe200078e000d */
[----:B---3--:R-:W3:Y:S04]  /*58bf0*/  LDL.LU R8, [R1+0x948] ;  /* 0x0009480001087983 */ /* 0x008ee80000300800 */
[----:B------:R-:W3:Y:S01]  /*58c00*/  LDL.LU R13, [R1+0x950] ;  /* 0x00095000010d7983 */ /* 0x000ee20000300800 */
[----:B------:R-:W-:-:S03]  /*58c10*/  IADD3 R12, P2, PT, R12, R0, RZ ;  /* 0x000000000c0c7210 */ /* 0x000fc60007f5e0ff */
[----:B------:R1:W-:Y:S04]  /*58c20*/  LDGSTS.E [R4+0x9500], desc[UR8][R6.64], P0 ;  /* 0x0950000006047fae */ /* 0x0003e800081a1008 */
[----:B------:R2:W-:Y:S01]  /*58c30*/  STL [R1+0x7c8], R12 ;  /* 0x0007c80c01007387 */ /* 0x0005e20000100800 */
[----:B------:R-:W-:Y:S01]  /*58c40*/  IADD3 R10, P3, PT, R10, R0, RZ ;  /* 0x000000000a0a7210 */ /* 0x000fe20007f7e0ff */
        /* <DEDUP_REMOVED lines=12> */
[----:B------:R-:W2:Y:S04]  /*58d10*/  LDL.LU R16, [R1+0x9c8] ;  /* 0x0009c80001107983 */ /* 0x000ea80000300800 */
[----:B------:R-:W2:Y:S04]  /*58d20*/  LDL.LU R10, [R1+0x9d0] ;  /* 0x0009d000010a7983 */ /* 0x000ea80000300800 */
[----:B------:R1:W-:Y:S01]  /*58d30*/  LDGSTS.E [R4+0xa500], desc[UR8][R6.64], P0 ;  /* 0x0a50000006047fae */ /* 0x0003e200081a1008 */
[----:B----4-:R-:W-:-:S05]  /*58d40*/  IADD3 R15, P2, PT, R15, R0, RZ ;  /* 0x000000000f0f7210 */ /* 0x010fca0007f5e0ff */
[----:B------:R-:W-:Y:S01]  /*58d50*/  STL [R1+0x848], R15 ;  /* 0x0008480f01007387 */ /* 0x000fe20000100800 */
[----:B------:R-:W-:Y:S01]  /*58d60*/  IADD3 R57, P3, PT, R57, R0, RZ ;  /* 0x0000000039397210 */ /* 0x000fe20007f7e0ff */
[----:B------:R-:W-:-:S03]  /*58d70*/  IMAD.X R56, R56, 0x1, R2, P2 ;  /* 0x0000000138387824 */ /* 0x000fc600010e0602 */
[----:B------:R-:W-:Y:S02]  /*58d80*/  IADD3.X R58, PT, PT, R58, R2, RZ, P3, !PT ;  /* 0x000000023a3a7210 */ /* 0x000fe40001ffe4ff */
[----:B------:R4:W-:Y:S01]  /*58d90*/  STL [R1+0x844], R56 ;  /* 0x0008443801007387 */ /* 0x0009e20000100800 */
[----:B-1----:R-:W-:-:S03]  /*58da0*/  IMAD.MOV.U32 R7, RZ, RZ, R56 ;  /* 0x000000ffff077224 */ /* 0x002fc600078e0038 */
[----:B------:R-:W-:Y:S01]  /*58db0*/  STL [R1+0x850], R57 ;  /* 0x0008503901007387 */ /* 0x000fe20000100800 */
[----:B------:R-:W-:-:S03]  /*58dc0*/  IMAD.MOV.U32 R6, RZ, RZ, R15 ;  /* 0x000000ffff067224 */ /* 0x000fc600078e000f */
[----:B----4-:R-:W4:Y:S04]  /*58dd0*/  LDL.LU R56, [R1+0x9c4] ;  /* 0x0009c40001387983 */ /* 0x010f280000300800 */
        /* <DEDUP_REMOVED lines=19> */
[-C--:B---3--:R-:W-:Y:S01]  /*58f10*/  IADD3 R8, P2, PT, R8, R0.reuse, RZ ;  /* 0x0000000008087210 */ /* 0x088fe20007f5e0ff */
[----:B------:R-:W-:Y:S01]  /*58f20*/  IMAD.MOV.U32 R7, RZ, RZ, R18 ;  /* 0x000000ffff077224 */ /* 0x000fe200078e0012 */
        /* <DEDUP_REMOVED lines=20> */
[-C--:B------:R-:W-:Y:S02]  /*59070*/  IADD3 R16, P2, PT, R16, R0.reuse, RZ ;  /* 0x0000000010107210 */ /* 0x080fe40007f5e0ff */
[----:B------:R-:W-:Y:S01]  /*59080*/  IADD3 R10, P3, PT, R10, R0, RZ ;  /* 0x000000000a0a7210 */ /* 0x000fe20007f7e0ff */
[----:B------:R1:W-:Y:S04]  /*59090*/  LDGSTS.E [R4+0xd500], desc[UR8][R6.64], P0 ;  /* 0x0d50000006047fae */ /* 0x0003e800081a1008 */
[----:B------:R4:W-:Y:S01]  /*590a0*/  STL [R1+0x9c8], R16 ;  /* 0x0009c81001007387 */ /* 0x0009e20000100800 */
[----:B-1----:R-:W-:Y:S02]  /*590b0*/  IMAD.MOV.U32 R6, RZ, RZ, R16 ;  /* 0x000000ffff067224 */ /* 0x002fe400078e0010 */
[----:B----4-:R-:W-:-:S05]  /*590c0*/  IMAD.X R56, R56, 0x1, R2, P2 ;  /* 0x0000000138387824 */ /* 0x010fca00010e0602 */
[----:B------:R1:W-:Y:S01]  /*590d0*/  STL [R1+0x9c4], R56 ;  /* 0x0009c43801007387 */ /* 0x0003e20000100800 */
[----:B------:R-:W-:-:S03]  /*590e0*/  IADD3.X R15, PT, PT, R15, R2, RZ, P3, !PT ;  /* 0x000000020f0f7210 */ /* 0x000fc60001ffe4ff */
        /* <DEDUP_REMOVED lines=10> */
[----:B----4-:R-:W4:Y:S04]  /*59190*/  LDL.LU R10, [R1+0xbc8] ;  /* 0x000bc800010a7983 */ /* 0x010f280000300800 */
        /* <DEDUP_REMOVED lines=47> */
[----:B------:R-:W2:Y:S04]  /*59490*/  LDL.LU R56, [R1+0xcc4] ;  /* 0x000cc40001387983 */ /* 0x000ea80000300800 */
[----:B------:R-:W-:Y:S04]  /*594a0*/  STL [R1+0xb4c], R58 ;  /* 0x000b4c3a01007387 */ /* 0x000fe80000100800 */
[----:B------:R-:W2:Y:S01]  /*594b0*/  LDL.LU R16, [R1+0xccc] ;  /* 0x000ccc0001107983 */ /* 0x000ea20000300800 */
[----:B----4-:R-:W-:-:S03]  /*594c0*/  IADD3 R10, P2, PT, R10, R0, RZ ;  /* 0x000000000a0a7210 */ /* 0x010fc60007f5e0ff */
        /* <DEDUP_REMOVED lines=13> */
[----:B-1----:R-:W2:Y:S04]  /*595a0*/  LDL.LU R14, [R1+0xd48] ;  /* 0x000d4800010e7983 */ /* 0x002ea80000300800 */
[----:B------:R1:W-:Y:S04]  /*595b0*/  STL [R1+0xbcc], R18 ;  /* 0x000bcc1201007387 */ /* 0x0003e80000100800 */
[----:B------:R-:W2:Y:S01]  /*595c0*/  LDL.LU R10, [R1+0xd50] ;  /* 0x000d5000010a7983 */ /* 0x000ea20000300800 */
[-C--:B---3--:R-:W-:Y:S01]  /*595d0*/  IADD3 R11, P2, PT, R11, R0.reuse, RZ ;  /* 0x000000000b0b7210 */ /* 0x088fe20007f5e0ff */
[----:B----4-:R-:W-:Y:S01]  /*595e0*/  IMAD.MOV.U32 R7, RZ, RZ, R18 ;  /* 0x000000ffff077224 */ /* 0x010fe200078e0012 */
[----:B------:R-:W-:Y:S01]  /*595f0*/  MOV R6, R15 ;  /* 0x0000000f00067202 */ /* 0x000fe20000000f00 */
[----:B-1----:R-:W3:Y:S01]  /*59600*/  LDL.LU R18, [R1+0xd44] ;  /* 0x000d440001127983 */ /* 0x002ee20000300800 */
[----:B------:R-:W-:-:S03]  /*59610*/  IADD3 R17, P3, PT, R17, R0, RZ ;  /* 0x0000000011117210 */ /* 0x000fc60007f7e0ff */
[----:B------:R-:W4:Y:S04]  /*59620*/  LDL.LU R15, [R1+0xd4c] ;  /* 0x000d4c00010f7983 */ /* 0x000f280000300800 */
        /* <DEDUP_REMOVED lines=12> */
[----:B--2---:R-:W-:-:S03]  /*596f0*/  IMAD.MOV.U32 R7, RZ, RZ, R19 ;  /* 0x000000ffff077224 */ /* 0x004fc600078e0013 */
[----:B-1----:R-:W2:Y:S01]  /*59700*/  LDL.LU R19, [R1+0xdc4] ;  /* 0x000dc40001137983 */ /* 0x002ea20000300800 */
[----:B------:R-:W-:-:S03]  /*59710*/  MOV R6, R17 ;  /* 0x0000001100067202 */ /* 0x000fc60000000f00 */
[----:B------:R-:W2:Y:S01]  /*59720*/  LDL.LU R17, [R1+0xdcc] ;  /* 0x000dcc0001117983 */ /* 0x000ea20000300800 */
[-C--:B------:R-:W-:Y:S02]  /*59730*/  IADD3 R13, P2, PT, R13, R0.reuse, RZ ;  /* 0x000000000d0d7210 */ /* 0x080fe40007f5e0ff */
[----:B------:R-:W-:Y:S01]  /*59740*/  IADD3 R8, P3, PT, R8, R0, RZ ;  /* 0x0000000008087210 */ /* 0x000fe20007f7e0ff */
[----:B------:R1:W-:Y:S04]  /*59750*/  LDGSTS.E [R4+0x13500], desc[UR8][R6.64], P0 ;  /* 0x1350000006047fae */ /* 0x0003e800081a1008 */
[----:B------:R1:W-:Y:S02]  /*59760*/  STL [R1+0xcc8], R13 ;  /* 0x000cc80d01007387 */ /* 0x0003e40000100800 */
[----:B-1----:R-:W-:-:S02]  /*59770*/  IMAD.MOV.U32 R6, RZ, RZ, R13 ;  /* 0x000000ffff067224 */ /* 0x002fc400078e000d */
[----:B------:R-:W-:-:S05]  /*59780*/  IMAD.X R56, R56, 0x1, R2, P2 ;  /* 0x0000000138387824 */ /* 0x000fca00010e0602 */
        /* <DEDUP_REMOVED lines=15> */
[----:B------:R-:W-:-:S05]  /*59880*/  IADD3 R14, P2, PT, R14, R0, RZ ;  /* 0x000000000e0e7210 */ /* 0x000fca0007f5e0ff */
[----:B------:R4:W-:Y:S01]  /*59890*/  STL [R1+0xd48], R14 ;  /* 0x000d480e01007387 */ /* 0x0009e20000100800 */
[----:B------:R-:W-:Y:S01]  /*598a0*/  IADD3 R10, P3, PT, R10, R0, RZ ;  /* 0x000000000a0a7210 */ /* 0x000fe20007f7e0ff */
[----:B---3--:R-:W-:Y:S02]  /*598b0*/  IMAD.X R18, R18, 0x1, R2, P2 ;  /* 0x0000000112127824 */ /* 0x008fe400010e0602 */
[----:B-1----:R-:W-:Y:S01]  /*598c0*/  IMAD.MOV.U32 R6, RZ, RZ, R14 ;  /* 0x000000ffff067224 */ /* 0x002fe200078e000e */
[----:B----4-:R-:W-:Y:S02]  /*598d0*/  IADD3.X R15, PT, PT, R15, R2, RZ, P3, !PT ;  /* 0x000000020f0f7210 */ /* 0x010fe40001ffe4ff */
        /* <DEDUP_REMOVED lines=50> */
[----:B----4-:R-:W-:-:S04]  /*59c00*/  IMAD.X R14, R14, 0x1, R2, P2 ;  /* 0x000000010e0e7824 */ /* 0x010fc800010e0602 */
        /* <DEDUP_REMOVED lines=8> */
[----:B---3--:R-:W-:Y:S01]  /*59c90*/  IADD3 R10, P2, PT, R10, R0, RZ ;  /* 0x000000000a0a7210 */ /* 0x008fe20007f5e0ff */
        /* <DEDUP_REMOVED lines=18> */
[----:B------:R-:W-:-:S02]  /*59dc0*/  MOV R6, R15 ;  /* 0x0000000f00067202 */ /* 0x000fc40000000f00 */
[----:B-1----:R-:W2:Y:S04]  /*59dd0*/  LDL.LU R19, [R1+0x10c4] ;  /* 0x0010c40001137983 */ /* 0x002ea80000300800 */
        /* <DEDUP_REMOVED lines=10> */
[----:B------:R-:W2:Y:S04]  /*59e80*/  LDL.LU R57, [R1+0x1148] ;  /* 0x0011480001397983 */ /* 0x000ea80000300800 */
[----:B------:R1:W-:Y:S04]  /*59e90*/  STL [R1+0xfcc], R13 ;  /* 0x000fcc0d01007387 */ /* 0x0003e80000100800 */
[----:B------:R-:W2:Y:S04]  /*59ea0*/  LDL.LU R17, [R1+0x1150] ;  /* 0x0011500001117983 */ /* 0x000ea80000300800 */
[----:B------:R-:W2:Y:S01]  /*59eb0*/  LDL.LU R58, [R1+0x1144] ;  /* 0x00114400013a7983 */ /* 0x000ea20000300800 */
[----:B------:R-:W-:-:S03]  /*59ec0*/  IMAD.MOV.U32 R7, RZ, RZ, R56 ;  /* 0x000000ffff077224 */ /* 0x000fc600078e0038 */
[----:B-1----:R-:W2:Y:S04]  /*59ed0*/  LDL.LU R56, [R1+0x114c] ;  /* 0x00114c0001387983 */ /* 0x002ea80000300800 */
        /* <DEDUP_REMOVED lines=31> */
[----:B------:R2:W-:Y:S01]  /*5a0d0*/  STL [R1+0x10d0], R10 ;  /* 0x0010d00a01007387 */ /* 0x0005e20000100800 */
[----:B------:R-:W-:-:S03]  /*5a0e0*/  IMAD.MOV.U32 R7, RZ, RZ, R19 ;  /* 0x000000ffff077224 */ /* 0x000fc600078e0013 */
[----:B------:R-:W3:Y:S04]  /*5a0f0*/  LDL.LU R12, [R1+0x1244] ;  /* 0x00124400010c7983 */ /* 0x000ee80000300800 */
[----:B------:R2:W-:Y:S04]  /*5a100*/  STL [R1+0x10cc], R15 ;  /* 0x0010cc0f01007387 */ /* 0x0005e80000100800 */
[----:B-1----:R-:W3:Y:S04]  /*5a110*/  LDL.LU R19, [R1+0x124c] ;  /* 0x00124c0001137983 */ /* 0x002ee80000300800 */
[----:B------:R1:W-:Y:S02]  /*5a120*/  LDGSTS.E [R4+0x1c400], desc[UR8][R6.64], P1 ;  /* 0x1c40000006047fae */ /* 0x0003e400089a1008 */
[----:B-1----:R-:W-:Y:S01]  /*5a130*/  MOV R6, R10 ;  /* 0x0000000a00067202 */ /* 0x002fe20000000f00 */
[----:B------:R-:W-:Y:S01]  /*5a140*/  IMAD.MOV.U32 R7, RZ, RZ, R15 ;  /* 0x000000ffff077224 */ /* 0x000fe200078e000f */
[----:B--2---:R-:W2:Y:S04]  /*5a150*/  LDL.LU R10, [R1+0x1674] ;  /* 0x00167400010a7983 */ /* 0x004ea80000300800 */
[----:B------:R1:W-:Y:S04]  /*5a160*/  LDGSTS.E [R4+0x1c500], desc[UR8][R6.64], P0 ;  /* 0x1c50000006047fae */ /* 0x0003e800081a1008 */
[----:B------:R-:W2:Y:S01]  /*5a170*/  LDL.LU R15, [R1+0x167c] ;  /* 0x00167c00010f7983 */ /* 0x000ea20000300800 */
[----:B------:R-:W-:-:S05]  /*5a180*/  IADD3 R57, P2, PT, R57, R0, RZ ;  /* 0x0000000039397210 */ /* 0x000fca0007f5e0ff */
[----:B-1----:R-:W-:Y:S01]  /*5a190*/  IMAD.MOV.U32 R6, RZ, RZ, R57 ;  /* 0x000000ffff067224 */ /* 0x002fe200078e0039 */
[----:B------:R-:W-:Y:S01]  /*5a1a0*/  IADD3 R17, P3, PT, R17, R0, RZ ;  /* 0x0000000011117210 */ /* 0x000fe20007f7e0ff */
[----:B------:R-:W-:Y:S01]  /*5a1b0*/  IMAD.X R58, R58, 0x1, R2, P2 ;  /* 0x000000013a3a7824 */ /* 0x000fe200010e0602 */
[----:B------:R-:W-:Y:S03]  /*5a1c0*/  STL [R1+0x1148], R57 ;  /* 0x0011483901007387 */ /* 0x000fe60000100800 */
[----:B------:R-:W-:Y:S01]  /*5a1d0*/  IMAD.MOV.U32 R7, RZ, RZ, R58 ;  /* 0x000000ffff077224 */ /* 0x000fe200078e003a */
[----:B------:R-:W-:Y:S01]  /*5a1e0*/  IADD3.X R56, PT, PT, R56, R2, RZ, P3, !PT ;  /* 0x0000000238387210 */ /* 0x000fe20001ffe4ff */
[----:B------:R-:W-:Y:S04]  /*5a1f0*/  STL [R1+0x1144], R58 ;  /* 0x0011443a01007387 */ /* 0x000fe80000100800 */
[----:B------:R1:W-:Y:S04]  /*5a200*/  STL [R1+0x1150], R17 ;  /* 0x0011501101007387 */ /* 0x0003e80000100800 */
[----:B------:R1:W-:Y:S04]  /*5a210*/  LDGSTS.E [R4+0x1d400], desc[UR8][R6.64], P1 ;  /* 0x1d40000006047fae */ /* 0x0003e800089a1008 */
[----:B------:R1:W-:Y:S02]  /*5a220*/  STL [R1+0x114c], R56 ;  /* 0x00114c3801007387 */ /* 0x0003e40000100800 */
[----:B-1----:R-:W-:-:S02]  /*5a230*/  MOV R6, R17 ;  /* 0x0000001100067202 */ /* 0x002fc40000000f00 */
[----:B------:R-:W2:Y:S01]  /*5a240*/  LDL.LU R17, [R1+0x1670] ;  /* 0x0016700001117983 */ /* 0x000ea20000300800 */
[----:B------:R-:W-:Y:S01]  /*5a250*/  IMAD.MOV.U32 R7, RZ, RZ, R56 ;  /* 0x000000ffff077224 */ /* 0x000fe200078e0038 */
[-C--:B------:R-:W-:Y:S02]  /*5a260*/  IADD3 R11, P2, PT, R11, R0.reuse, RZ ;  /* 0x000000000b0b7210 */ /* 0x080fe40007f5e0ff */
[----:B------:R-:W2:Y:S01]  /*5a270*/  LDL.LU R56, [R1+0x1678] ;  /* 0x0016780001387983 */ /* 0x000ea20000300800 */
[----:B------:R-:W-:-:S03]  /*5a280*/  IADD3 R13, P3, PT, R13, R0, RZ ;  /* 0x000000000d0d7210 */ /* 0x000fc60007f7e0ff */
[----:B------:R1:W-:Y:S04]  /*5a290*/  LDGSTS.E [R4+0x1d500], desc[UR8][R6.64], P0 ;  /* 0x1d50000006047fae */ /* 0x0003e800081a1008 */
[----:B------:R4:W-:Y:S01]  /*5a2a0*/  STL [R1+0x11c8], R11 ;  /* 0x0011c80b01007387 */ /* 0x0009e20000100800 */
[----:B-1----:R-:W-:Y:S02]  /*5a2b0*/  IMAD.MOV.U32 R6, RZ, RZ, R11 ;  /* 0x000000ffff067224 */ /* 0x002fe400078e000b */
[----:B----4-:R-:W-:-:S04]  /*5a2c0*/  IMAD.X R14, R14, 0x1, R2, P2 ;  /* 0x000000010e0e7824 */ /* 0x010fc800010e0602 */
[----:B------:R-:W-:Y:S01]  /*5a2d0*/  IMAD.MOV.U32 R7, RZ, RZ, R14 ;  /* 0x000000ffff077224 */ /* 0x000fe200078e000e */
[----:B------:R1:W-:Y:S01]  /*5a2e0*/  STL [R1+0x11c4], R14 ;  /* 0x0011c40e01007387 */ /* 0x0003e20000100800 */
[----:B------:R-:W-:-:S03]  /*5a2f0*/  IADD3.X R18, PT, PT, R18, R2, RZ, P3, !PT ;  /* 0x0000000212127210 */ /* 0x000fc60001ffe4ff */
[----:B------:R4:W-:Y:S04]  /*5a300*/  STL [R1+0x11d0], R13 ;  /* 0x0011d00d01007387 */ /* 0x0009e80000100800 */
[----:B------:R-:W2:Y:S04]  /*5a310*/  LDL.LU R11, [R1+0x1384] ;  /* 0x00138400010b7983 */ /* 0x000ea80000300800 */
[----:B------:R3:W-:Y:S04]  /*5a320*/  STL [R1+0x11cc], R18 ;  /* 0x0011cc1201007387 */ /* 0x0007e80000100800 */
[----:B------:R3:W-:Y:S04]  /*5a330*/  LDGSTS.E [R4+0x1e400], desc[UR8][R6.64], P1 ;  /* 0x1e40000006047fae */ /* 0x0007e800089a1008 */
[----:B-1----:R-:W2:Y:S01]  /*5a340*/  LDL.LU R14, [R1+0x138c] ;  /* 0x00138c00010e7983 */ /* 0x002ea20000300800 */
[----:B---3--:R-:W-:-:S02]  /*5a350*/  IADD3 R8, P2, PT, R8, R0, RZ ;  /* 0x0000000008087210 */ /* 0x008fc40007f5e0ff */
[----:B------:R-:W-:Y:S02]  /*5a360*/  IADD3 R16, P3, PT, R16, R0, RZ ;  /* 0x0000000010107210 */ /* 0x000fe40007f7e0ff */
[----:B------:R-:W-:Y:S01]  /*5a370*/  MOV R6, R13 ;  /* 0x0000000d00067202 */ /* 0x000fe20000000f00 */
[----:B------:R-:W-:Y:S01]  /*5a380*/  IMAD.MOV.U32 R7, RZ, RZ, R18 ;  /* 0x000000ffff077224 */ /* 0x000fe200078e0012 */
[----:B----4-:R-:W3:Y:S04]  /*5a390*/  LDL.LU R13, [R1+0x1380] ;  /* 0x00138000010d7983 */ /* 0x010ee80000300800 */
[----:B------:R-:W4:Y:S04]  /*5a3a0*/  LDL.LU R18, [R1+0x1388] ;  /* 0x0013880001127983 */ /* 0x000f280000300800 */
[----:B------:R1:W-:Y:S04]  /*5a3b0*/  LDGSTS.E [R4+0x1e500], desc[UR8][R6.64], P0 ;  /* 0x1e50000006047fae */ /* 0x0003e800081a1008 */
[----:B------:R-:W-:Y:S01]  /*5a3c0*/  STL [R1+0x1248], R8 ;  /* 0x0012480801007387 */ /* 0x000fe20000100800 */
[----:B-1----:R-:W-:-:S02]  /*5a3d0*/  IMAD.MOV.U32 R6, RZ, RZ, R8 ;  /* 0x000000ffff067224 */ /* 0x002fc400078e0008 */
        /* <DEDUP_REMOVED lines=9> */
[----:B------:R-:W-:Y:S01]  /*5a470*/  IMAD.MOV.U32 R7, RZ, RZ, R19 ;  /* 0x000000ffff077224 */ /* 0x000fe200078e0013 */
[----:B------:R-:W-:-:S02]  /*5a480*/  MOV R6, R16 ;  /* 0x0000001000067202 */ /* 0x000fc40000000f00 */
[----:B-1----:R-:W4:Y:S04]  /*5a490*/  LDL.LU R19, [R1+0x12f0] ;  /* 0x0012f00001137983 */ /* 0x002f280000300800 */
[----:B------:R-:W4:Y:S01]  /*5a4a0*/  LDL.LU R16, [R1+0x12f8] ;  /* 0x0012f80001107983 */ /* 0x000f220000300800 */
[-C--:B--2---:R-:W-:Y:S02]  /*5a4b0*/  IADD3 R10, P2, PT, R10, R0.reuse, RZ ;  /* 0x000000000a0a7210 */ /* 0x084fe40007f5e0ff */
[----:B------:R-:W-:Y:S01]  /*5a4c0*/  IADD3 R15, P3, PT, R15, R0, RZ ;  /* 0x000000000f0f7210 */ /* 0x000fe20007f7e0ff */
[----:B------:R1:W-:Y:S04]  /*5a4d0*/  LDGSTS.E [R4+0x1f500], desc[UR8][R6.64], P0 ;  /* 0x1f50000006047fae */ /* 0x0003e800081a1008 */
[----:B------:R-:W-:Y:S01]  /*5a4e0*/  STL [R1+0x1674], R10 ;  /* 0x0016740a01007387 */ /* 0x000fe20000100800 */
[----:B-1----:R-:W-:Y:S01]  /*5a4f0*/  LOP3.LUT R4, R5, 0x30, RZ, 0x3c, !PT ;  /* 0x0000003005047812 */ /* 0x002fe200078e3cff */
[----:B------:R-:W-:-:S02]  /*5a500*/  IMAD.MOV.U32 R6, RZ, RZ, R10 ;  /* 0x000000ffff067224 */ /* 0x000fc400078e000a */
[----:B------:R-:W-:Y:S01]  /*5a510*/  STL [R1+0x167c], R15 ;  /* 0x00167c0f01007387 */ /* 0x000fe20000100800 */
[----:B------:R-:W-:Y:S01]  /*5a520*/  IADD3 R4, PT, PT, R4, UR7, RZ ;  /* 0x0000000704047c10 */ /* 0x000fe2000fffe0ff */
[--C-:B------:R-:W-:Y:S02]  /*5a530*/  IMAD.X R17, R17, 0x1, R2.reuse, P2 ;  /* 0x0000000111117824 */ /* 0x100fe400010e0602 */
[----:B------:R-:W-:-:S03]  /*5a540*/  IMAD.X R56, R56, 0x1, R2, P3 ;  /* 0x0000000138387824 */ /* 0x000fc600018e0602 */
[----:B------:R-:W-:Y:S01]  /*5a550*/  MOV R7, R17 ;  /* 0x0000001100077202 */ /* 0x000fe20000000f00 */
[----:B------:R1:W-:Y:S04]  /*5a560*/  STL [R1+0x1670], R17 ;  /* 0x0016701101007387 */ /* 0x0003e80000100800 */
[----:B------:R2:W-:Y:S04]  /*5a570*/  LDGSTS.E [R4+0x600], desc[UR8][R6.64], P1 ;  /* 0x0060000006047fae */ /* 0x0005e800089a1008 */
[----:B-1----:R-:W4:Y:S04]  /*5a580*/  LDL.LU R17, [R1+0x458] ;  /* 0x0004580001117983 */ /* 0x002f280000300800 */
[----:B------:R-:W4:Y:S01]  /*5a590*/  LDL.LU R10, [R1+0x460] ;  /* 0x00046000010a7983 */ /* 0x000f220000300800 */
[----:B--2---:R-:W-:-:S03]  /*5a5a0*/  IMAD.MOV.U32 R7, RZ, RZ, R56 ;  /* 0x000000ffff077224 */ /* 0x004fc600078e0038 */
[----:B------:R1:W-:Y:S01]  /*5a5b0*/  STL [R1+0x1678], R56 ;  /* 0x0016783801007387 */ /* 0x0003e20000100800 */
[----:B------:R-:W-:-:S05]  /*5a5c0*/  IMAD.MOV.U32 R6, RZ, RZ, R15 ;  /* 0x000000ffff067224 */ /* 0x000fca00078e000f */
[----:B------:R2:W-:Y:S04]  /*5a5d0*/  LDGSTS.E [R4+0x700], desc[UR8][R6.64], P0 ;  /* 0x0070000006047fae */ /* 0x0005e800081a1008 */
[----:B-1----:R-:W4:Y:S04]  /*5a5e0*/  LDL.LU R56, [R1+0x454] ;  /* 0x0004540001387983 */ /* 0x002f280000300800 */
[----:B------:R-:W4:Y:S01]  /*5a5f0*/  LDL.LU R15, [R1+0x45c] ;  /* 0x00045c00010f7983 */ /* 0x000f220000300800 */
[----:B------:R-:W-:-:S05]  /*5a600*/  IADD3 R11, P2, PT, R11, R0, RZ ;  /* 0x000000000b0b7210 */ /* 0x000fca0007f5e0ff */
[----:B------:R-:W-:Y:S01]  /*5a610*/  STL [R1+0x1384], R11 ;  /* 0x0013840b01007387 */ /* 0x000fe20000100800 */
[----:B--2---:R-:W-:Y:S01]  /*5a620*/  IMAD.MOV.U32 R6, RZ, RZ, R11 ;  /* 0x000000ffff067224 */ /* 0x004fe200078e000b */
[----:B------:R-:W-:Y:S02]  /*5a630*/  IADD3 R14, P3, PT, R14, R0, RZ ;  /* 0x000000000e0e7210 */ /* 0x000fe40007f7e0ff */
[----:B---3--:R-:W-:-:S03]  /*5a640*/  IADD3.X R13, PT, PT, R13, R2, RZ, P2, !PT ;  /* 0x000000020d0d7210 */ /* 0x008fc600017fe4ff */
[----:B----4-:R-:W-:Y:S01]  /*5a650*/  IMAD.X R18, R18, 0x1, R2, P3 ;  /* 0x0000000112127824 */ /* 0x010fe200018e0602 */
[----:B------:R-:W-:Y:S01]  /*5a660*/  MOV R7, R13 ;  /* 0x0000000d00077202 */ /* 0x000fe20000000f00 */
[----:B------:R1:W-:Y:S04]  /*5a670*/  STL [R1+0x1380], R13 ;  /* 0x0013800d01007387 */ /* 0x0003e80000100800 */
[----:B------:R-:W-:Y:S04]  /*5a680*/  STL [R1+0x138c], R14 ;  /* 0x00138c0e01007387 */ /* 0x000fe80000100800 */
[----:B------:R2:W-:Y:S04]  /*5a690*/  LDGSTS.E [R4+0x1600], desc[UR8][R6.64], P1 ;  /* 0x0160000006047fae */ /* 0x0005e800089a1008 */
[----:B-1----:R-:W3:Y:S04]  /*5a6a0*/  LDL.LU R13, [R1+0x4d8] ;  /* 0x0004d800010d7983 */ /* 0x002ee80000300800 */
[----:B------:R1:W-:Y:S04]  /*5a6b0*/  STL [R1+0x1388], R18 ;  /* 0x0013881201007387 */ /* 0x0003e80000100800 */
[----:B------:R-:W4:Y:S01]  /*5a6c0*/  LDL.LU R11, [R1+0x4e0] ;  /* 0x0004e000010b7983 */ /* 0x000f220000300800 */
[----:B--2---:R-:W-:-:S02]  /*5a6d0*/  IMAD.MOV.U32 R7, RZ, RZ, R18 ;  /* 0x000000ffff077224 */ /* 0x004fc400078e0012 */
[----:B------:R-:W-:Y:S01]  /*5a6e0*/  IMAD.MOV.U32 R6, RZ, RZ, R14 ;  /* 0x000000ffff067224 */ /* 0x000fe200078e000e */
[----:B-1----:R-:W2:Y:S04]  /*5a6f0*/  LDL.LU R18, [R1+0x4d4] ;  /* 0x0004d40001127983 */ /* 0x002ea80000300800 */
[----:B------:R-:W2:Y:S04]  /*5a700*/  LDL.LU R14, [R1+0x4dc] ;  /* 0x0004dc00010e7983 */ /* 0x000ea80000300800 */
[----:B------:R1:W-:Y:S01]  /*5a710*/  LDGSTS.E [R4+0x1700], desc[UR8][R6.64], P0 ;  /* 0x0170000006047fae */ /* 0x0003e200081a1008 */
[----:B------:R-:W-:-:S02]  /*5a720*/  IADD3 R12, P2, PT, R12, R0, RZ ;  /* 0x000000000c0c7210 */ /* 0x000fc40007f5e0ff */
[----:B------:R-:W-:-:S03]  /*5a730*/  IADD3 R8, P3, PT, R8, R0, RZ ;  /* 0x0000000008087210 */ /* 0x000fc60007f7e0ff */
[----:B------:R1:W-:Y:S01]  /*5a740*/  STL [R1+0x12f4], R12 ;  /* 0x0012f40c01007387 */ /* 0x0003e20000100800 */
[----:B------:R-:W-:Y:S01]  /*5a750*/  IADD3.X R19, PT, PT, R19, R2, RZ, P2, !PT ;  /* 0x0000000213137210 */ /* 0x000fe200017fe4ff */
[----:B-1----:R-:W-:Y:S02]  /*5a760*/  IMAD.MOV.U32 R6, RZ, RZ, R12 ;  /* 0x000000ffff067224 */ /* 0x002fe400078e000c */
[----:B------:R-:W-:Y:S02]  /*5a770*/  IMAD.X R16, R16, 0x1, R2, P3 ;  /* 0x0000000110107824 */ /* 0x000fe400018e0602 */
[----:B------:R1:W-:Y:S04]  /*5a780*/  STL [R1+0x12f0], R19 ;  /* 0x0012f01301007387 */ /* 0x0003e80000100800 */
[----:B------:R1:W-:Y:S01]  /*5a790*/  STL [R1+0x12fc], R8 ;  /* 0x0012fc0801007387 */ /* 0x0003e20000100800 */
[----:B------:R-:W-:-:S03]  /*5a7a0*/  MOV R7, R19 ;  /* 0x0000001300077202 */ /* 0x000fc60000000f00 */
[----:B------:R-:W2:Y:S04]  /*5a7b0*/  LDL.LU R12, [R1+0x558] ;  /* 0x00055800010c7983 */ /* 0x000ea80000300800 */
[----:B------:R1:W-:Y:S04]  /*5a7c0*/  STL [R1+0x12f8], R16 ;  /* 0x0012f81001007387 */ /* 0x0003e80000100800 */
[----:B------:R-:W2:Y:S04]  /*5a7d0*/  LDL.LU R57, [R1+0x560] ;  /* 0x0005600001397983 */ /* 0x000ea80000300800 */
[----:B-1----:R-:W2:Y:S04]  /*5a7e0*/  LDL.LU R19, [R1+0x554] ;  /* 0x0005540001137983 */ /* 0x002ea80000300800 */
[----:B------:R-:W2:Y:S04]  /*5a7f0*/  LDL.LU R58, [R1+0x55c] ;  /* 0x00055c00013a7983 */ /* 0x000ea80000300800 */
[----:B------:R1:W-:Y:S02]  /*5a800*/  LDGSTS.E [R4+0x2600], desc[UR8][R6.64], P1 ;  /* 0x0260000006047fae */ /* 0x0003e400089a1008 */
[----:B-1----:R-:W-:-:S02]  /*5a810*/  IMAD.MOV.U32 R6, RZ, RZ, R8 ;  /* 0x000000ffff067224 */ /* 0x002fc400078e0008 */
[----:B------:R-:W-:Y:S01]  /*5a820*/  IMAD.MOV.U32 R7, RZ, RZ, R16 ;  /* 0x000000ffff077224 */ /* 0x000fe200078e0010 */
[----:B------:R-:W2:Y:S04]  /*5a830*/  LDL.LU R8, [R1+0x5d8] ;  /* 0x0005d80001087983 */ /* 0x000ea80000300800 */
[----:B------:R-:W2:Y:S04]  /*5a840*/  LDL.LU R16, [R1+0x5e0] ;  /* 0x0005e00001107983 */ /* 0x000ea80000300800 */
[----:B------:R1:W-:Y:S01]  /*5a850*/  LDGSTS.E [R4+0x2700], desc[UR8][R6.64], P0 ;  /* 0x0270000006047fae */ /* 0x0003e200081a1008 */
[----:B------:R-:W-:-:S02]  /*5a860*/  IADD3 R17, P2, PT, R17, R0, RZ ;  /* 0x0000000011117210 */ /* 0x000fc40007f5e0ff */
[----:B------:R-:W-:-:S03]  /*5a870*/  IADD3 R10, P3, PT, R10, R0, RZ ;  /* 0x000000000a0a7210 */ /* 0x000fc60007f7e0ff */
[----:B------:R1:W-:Y:S02]  /*5a880*/  STL [R1+0x458], R17 ;  /* 0x0004581101007387 */ /* 0x0003e40000100800 */
[----:B-1----:R-:W-:Y:S01]  /*5a890*/  IMAD.MOV.U32 R6, RZ, RZ, R17 ;  /* 0x000000ffff067224 */ /* 0x002fe200078e0011 */
[----:B------:R-:W-:Y:S01]  /*5a8a0*/  IADD3.X R56, PT, PT, R56, R2, RZ, P2, !PT ;  /* 0x0000000238387210 */ /* 0x000fe200017fe4ff */
[----:B------:R-:W-:-:S04]  /*5a8b0*/  IMAD.X R15, R15, 0x1, R2, P3 ;  /* 0x000000010f0f7824 */ /* 0x000fc800018e0602 */
[----:B------:R1:W-:Y:S04]  /*5a8c0*/  STL [R1+0x454], R56 ;  /* 0x0004543801007387 */ /* 0x0003e80000100800 */
[----:B------:R1:W-:Y:S01]  /*5a8d0*/  STL [R1+0x460], R10 ;  /* 0x0004600a01007387 */ /* 0x0003e20000100800 */
[----:B------:R-:W-:-:S03]  /*5a8e0*/  MOV R7, R56 ;  /* 0x0000003800077202 */ /* 0x000fc60000000f00 */
[----:B------:R-:W2:Y:S04]  /*5a8f0*/  LDL.LU R17, [R1+0x5d4] ;  /* 0x0005d40001117983 */ /* 0x000ea80000300800 */
[----:B------:R1:W-:Y:S04]  /*5a900*/  STL [R1+0x45c], R15 ;  /* 0x00045c0f01007387 */ /* 0x0003e80000100800 */
[----:B-1----:R-:W2:Y:S04]  /*5a910*/  LDL.LU R56, [R1+0x5dc] ;  /* 0x0005dc0001387983 */ /* 0x002ea80000300800 */
[----:B------:R1:W-:Y:S02]  /*5a920*/  LDGSTS.E [R4+0x3600], desc[UR8][R6.64], P1 ;  /* 0x0360000006047fae */ /* 0x0003e400089a1008 */
[----:B-1----:R-:W-:-:S02]  /*5a930*/  IMAD.MOV.U32 R6, RZ, RZ, R10 ;  /* 0x000000ffff067224 */ /* 0x002fc400078e000a */
[----:B------:R-:W-:Y:S01]  /*5a940*/  IMAD.MOV.U32 R7, RZ, RZ, R15 ;  /* 0x000000ffff077224 */ /* 0x000fe200078e000f */
[----:B------:R-:W2:Y:S04]  /*5a950*/  LDL.LU R10, [R1+0x658] ;  /* 0x00065800010a7983 */ /* 0x000ea80000300800 */
[----:B------:R-:W2:Y:S04]  /*5a960*/  LDL.LU R15, [R1+0x660] ;  /* 0x00066000010f7983 */ /* 0x000ea80000300800 */
[----:B------:R1:W-:Y:S01]  /*5a970*/  LDGSTS.E [R4+0x3700], desc[UR8][R6.64], P0 ;  /* 0x0370000006047fae */ /* 0x0003e200081a1008 */
[----:B---3--:R-:W-:-:S02]  /*5a980*/  IADD3 R13, P2, PT, R13, R0, RZ ;  /* 0x000000000d0d7210 */ /* 0x008fc40007f5e0ff */
[----:B----4-:R-:W-:-:S03]  /*5a990*/  IADD3 R11, P3, PT, R11, R0, RZ ;  /* 0x000000000b0b7210 */ /* 0x010fc60007f7e0ff */
[----:B------:R3:W-:Y:S01]  /*5a9a0*/  STL [R1+0x4d8], R13 ;  /* 0x0004d80d01007387 */ /* 0x0007e20000100800 */
[----:B--2---:R-:W-:Y:S01]  /*5a9b0*/  IADD3.X R18, PT, PT, R18, R2, RZ, P2, !PT ;  /* 0x0000000212127210 */ /* 0x004fe200017fe4ff */
[----:B-1----:R-:W-:Y:S02]  /*5a9c0*/  IMAD.MOV.U32 R6, RZ, RZ, R13 ;  /* 0x000000ffff067224 */ /* 0x002fe400078e000d */
[----:B------:R-:W-:Y:S02]  /*5a9d0*/  IMAD.X R14, R14, 0x1, R2, P3 ;  /* 0x000000010e0e7824 */ /* 0x000fe400018e0602 */
[----:B------:R1:W-:Y:S01]  /*5a9e0*/  STL [R1+0x4d4], R18 ;  /* 0x0004d41201007387 */ /* 0x0003e20000100800 */
[----:B------:R-:W-:-:S03]  /*5a9f0*/  MOV R7, R18 ;  /* 0x0000001200077202 */ /* 0x000fc60000000f00 */
[----:B------:R-:W-:Y:S04]  /*5aa00*/  STL [R1+0x4e0], R11 ;  /* 0x0004e00b01007387 */ /* 0x000fe80000100800 */
[----:B---3--:R-:W2:Y:S04]  /*5aa10*/  LDL.LU R13, [R1+0x654] ;  /* 0x00065400010d7983 */ /* 0x008ea80000300800 */
[----:B------:R3:W-:Y:S04]  /*5aa20*/  STL [R1+0x4dc], R14 ;  /* 0x0004dc0e01007387 */ /* 0x0007e80000100800 */
[----:B-1----:R-:W4:Y:S04]  /*5aa30*/  LDL.LU R18, [R1+0x65c] ;  /* 0x00065c0001127983 */ /* 0x002f280000300800 */
[----:B------:R1:W-:Y:S01]  /*5aa40*/  LDGSTS.E [R4+0x4600], desc[UR8][R6.64], P1 ;  /* 0x0460000006047fae */ /* 0x0003e200089a1008 */
[----:B------:R-:W-:Y:S01]  /*5aa50*/  IADD3 R12, P2, PT, R12, R0, RZ ;  /* 0x000000000c0c7210 */ /* 0x000fe20007f5e0ff */
[----:B-1----:R-:W-:-:S02]  /*5aa60*/  IMAD.MOV.U32 R6, RZ, RZ, R11 ;  /* 0x000000ffff067224 */ /* 0x002fc400078e000b */
[----:B------:R-:W-:Y:S02]  /*5aa70*/  IMAD.MOV.U32 R7, RZ, RZ, R14 ;  /* 0x000000ffff077224 */ /* 0x000fe400078e000e */
[----:B---3--:R-:W3:Y:S01]  /*5aa80*/  LDL.LU R14, [R1+0x6d8] ;  /* 0x0006d800010e7983 */ /* 0x008ee20000300800 */
[----:B------:R-:W-:-:S03]  /*5aa90*/  IADD3 R57, P3, PT, R57, R0, RZ ;  /* 0x0000000039397210 */ /* 0x000fc60007f7e0ff */
[----:B------:R-:W3:Y:S01]  /*5aaa0*/  LDL.LU R11, [R1+0x6e0] ;  /* 0x0006e000010b7983 */ /* 0x000ee20000300800 */
[----:B------:R-:W-:-:S03]  /*5aab0*/  IADD3.X R19, PT, PT, R19, R2, RZ, P2, !PT ;  /* 0x0000000213137210 */ /* 0x000fc600017fe4ff */
[----:B------:R-:W-:Y:S01]  /*5aac0*/  STL [R1+0x558], R12 ;  /* 0x0005580c01007387 */ /* 0x000fe20000100800 */
[----:B------:R-:W-:-:S03]  /*5aad0*/  IMAD.X R58, R58, 0x1, R2, P3 ;  /* 0x000000013a3a7824 */ /* 0x000fc600018e0602 */
[----:B------:R1:W-:Y:S04]  /*5aae0*/  LDGSTS.E [R4+0x4700], desc[UR8][R6.64], P0 ;  /* 0x0470000006047fae */ /* 0x0003e800081a1008 */
[----:B------:R1:W-:Y:S04]  /*5aaf0*/  STL [R1+0x554], R19 ;  /* 0x0005541301007387 */ /* 0x0003e80000100800 */
[----:B------:R-:W-:Y:S01]  /*5ab00*/  STL [R1+0x560], R57 ;  /* 0x0005603901007387 */ /* 0x000fe20000100800 */
[----:B-1----:R-:W-:-:S03]  /*5ab10*/  MOV R7, R19 ;  /* 0x0000001300077202 */ /* 0x002fc60000000f00 */
[----:B------:R-:W3:Y:S01]  /*5ab20*/  LDL.LU R19, [R1+0x6d4] ;  /* 0x0006d40001137983 */ /* 0x000ee20000300800 */
[----:B------:R-:W-:-:S03]  /*5ab30*/  IMAD.MOV.U32 R6, RZ, RZ, R12 ;  /* 0x000000ffff067224 */ /* 0x000fc600078e000c */
[----:B------:R-:W-:Y:S04]  /*5ab40*/  STL [R1+0x55c], R58 ;  /* 0x00055c3a01007387 */ /* 0x000fe80000100800 */
[----:B------:R-:W3:Y:S01]  /*5ab50*/  LDL.LU R12, [R1+0x6dc] ;  /* 0x0006dc00010c7983 */ /* 0x000ee20000300800 */
        /* <DEDUP_REMOVED lines=19> */
[----:B------:R-:W-:Y:S01]  /*5ac90*/  IMAD.MOV.U32 R6, RZ, RZ, R16 ;  /* 0x000000ffff067224 */ /* 0x000fe200078e0010 */
[-C--:B------:R-:W-:Y:S02]  /*5aca0*/  IADD3 R10, P2, PT, R10, R0.reuse, RZ ;  /* 0x000000000a0a7210 */ /* 0x080fe40007f5e0ff */
[----:B------:R-:W3:Y:S01]  /*5acb0*/  LDL.LU R16, [R1+0x75c] ;  /* 0x00075c0001107983 */ /* 0x000ee20000300800 */
[----:B------:R-:W-:-:S03]  /*5acc0*/  IADD3 R15, P3, PT, R15, R0, RZ ;  /* 0x000000000f0f7210 */ /* 0x000fc60007f7e0ff */
[----:B------:R1:W-:Y:S04]  /*5acd0*/  LDGSTS.E [R4+0x6700], desc[UR8][R6.64], P0 ;  /* 0x0670000006047fae */ /* 0x0003e800081a1008 */
[----:B------:R-:W-:Y:S01]  /*5ace0*/  STL [R1+0x658], R10 ;  /* 0x0006580a01007387 */ /* 0x000fe20000100800 */
[----:B-1----:R-:W-:Y:S01]  /*5acf0*/  IMAD.MOV.U32 R6, RZ, RZ, R10 ;  /* 0x000000ffff067224 */ /* 0x002fe200078e000a */
[----:B--2---:R-:W-:-:S04]  /*5ad00*/  IADD3.X R13, PT, PT, R13, R2, RZ, P2, !PT ;  /* 0x000000020d0d7210 */ /* 0x004fc800017fe4ff */
[----:B------:R-:W-:Y:S01]  /*5ad10*/  MOV R7, R13 ;  /* 0x0000000d00077202 */ /* 0x000fe20000000f00 */
[----:B------:R1:W-:Y:S01]  /*5ad20*/  STL [R1+0x654], R13 ;  /* 0x0006540d01007387 */ /* 0x0003e20000100800 */
[----:B----4-:R-:W-:-:S03]  /*5ad30*/  IMAD.X R18, R18, 0x1, R2, P3 ;  /* 0x0000000112127824 */ /* 0x010fc600018e0602 */
        /* <DEDUP_REMOVED lines=8> */
[----:B------:R-:W-:Y:S01]  /*5adc0*/  IMAD.MOV.U32 R6, RZ, RZ, R15 ;  /* 0x000000ffff067224 */ /* 0x000fe200078e000f */
[----:B------:R-:W-:Y:S02]  /*5add0*/  IADD3 R11, P3, PT, R11, R0, RZ ;  /* 0x000000000b0b7210 */ /* 0x000fe40007f7e0ff */
[----:B------:R-:W3:Y:S04]  /*5ade0*/  LDL.LU R15, [R1+0x7dc] ;  /* 0x0007dc00010f7983 */ /* 0x000ee80000300800 */
[----:B------:R1:W-:Y:S04]  /*5adf0*/  STL [R1+0x6d8], R14 ;  /* 0x0006d80e01007387 */ /* 0x0003e80000100800 */
[----:B------:R1:W-:Y:S01]  /*5ae00*/  LDGSTS.E [R4+0x7700], desc[UR8][R6.64], P0 ;  /* 0x0770000006047fae */ /* 0x0003e200081a1008 */
[----:B------:R-:W-:Y:S01]  /*5ae10*/  IADD3.X R19, PT, PT, R19, R2, RZ, P2, !PT ;  /* 0x0000000213137210 */ /* 0x000fe200017fe4ff */
[----:B-1----:R-:W-:-:S04]  /*5ae20*/  IMAD.MOV.U32 R6, RZ, RZ, R14 ;  /* 0x000000ffff067224 */ /* 0x002fc800078e000e */
        /* <DEDUP_REMOVED lines=24> */
[----:B------:R-:W3:Y:S04]  /*5afb0*/  LDL.LU R17, [R1+0x8d4] ;  /* 0x0008d40001117983 */ /* 0x000ee80000300800 */
[----:B------:R1:W-:Y:S04]  /*5afc0*/  STL [R1+0x75c], R16 ;  /* 0x00075c1001007387 */ /* 0x0003e80000100800 */
[----:B-1----:R-:W3:Y:S04]  /*5afd0*/  LDL.LU R56, [R1+0x8dc] ;  /* 0x0008dc0001387983 */ /* 0x002ee80000300800 */
        /* <DEDUP_REMOVED lines=14> */
[----:B------:R-:W-:Y:S04]  /*5b0c0*/  STL [R1+0x7e0], R10 ;  /* 0x0007e00a01007387 */ /* 0x000fe80000100800 */
[----:B----4-:R-:W2:Y:S04]  /*5b0d0*/  LDL.LU R13, [R1+0x954] ;  /* 0x00095400010d7983 */ /* 0x010ea80000300800 */
        /* <DEDUP_REMOVED lines=274> */
[----:B------:R-:W-:Y:S01]  /*5c200*/  IADD3 R11, P3, PT, R11, R0, RZ ;  /* 0x000000000b0b7210 */ /* 0x000fe20007f7e0ff */
[----:B------:R-:W-:Y:S02]  /*5c210*/  IMAD.MOV.U32 R6, RZ, RZ, R14 ;  /* 0x000000ffff067224 */ /* 0x000fe400078e000e */
[----:B------:R-:W3:Y:S04]  /*5c220*/  LDL.LU R14, [R1+0x10dc] ;  /* 0x0010dc00010e7983 */ /* 0x000ee80000300800 */
[----:B------:R1:W-:Y:S04]  /*5c230*/  STL [R1+0xfd8], R12 ;  /* 0x000fd80c01007387 */ /* 0x0003e80000100800 */
[----:B------:R1:W-:Y:S01]  /*5c240*/  LDGSTS.E [R4+0x19700], desc[UR8][R6.64], P0 ;  /* 0x1970000006047fae */ /* 0x0003e200081a1008 */
[----:B------:R-:W-:Y:S01]  /*5c250*/  IADD3.X R19, PT, PT, R19, R2, RZ, P2, !PT ;  /* 0x0000000213137210 */ /* 0x000fe200017fe4ff */
[----:B-1----:R-:W-:-:S04]  /*5c260*/  IMAD.MOV.U32 R6, RZ, RZ, R12 ;  /* 0x000000ffff067224 */ /* 0x002fc800078e000c */
[----:B------:R1:W-:Y:S01]  /*5c270*/  STL [R1+0xfd4], R19 ;  /* 0x000fd41301007387 */ /* 0x0003e20000100800 */
[----:B------:R-:W-:-:S03]  /*5c280*/  IMAD.X R16, R16, 0x1, R2, P3 ;  /* 0x0000000110107824 */ /* 0x000fc600018e0602 */
[----:B------:R1:W-:Y:S04]  /*5c290*/  STL [R1+0xfe0], R11 ;  /* 0x000fe00b01007387 */ /* 0x0003e80000100800 */
[----:B------:R-:W3:Y:S04]  /*5c2a0*/  LDL.LU R57, [R1+0x1158] ;  /* 0x0011580001397983 */ /* 0x000ee80000300800 */
[----:B------:R1:W-:Y:S04]  /*5c2b0*/  STL [R1+0xfdc], R16 ;  /* 0x000fdc1001007387 */ /* 0x0003e80000100800 */
[----:B------:R-:W3:Y:S04]  /*5c2c0*/  LDL.LU R12, [R1+0x1160] ;  /* 0x00116000010c7983 */ /* 0x000ee80000300800 */
[----:B------:R-:W3:Y:S01]  /*5c2d0*/  LDL.LU R58, [R1+0x1154] ;  /* 0x00115400013a7983 */ /* 0x000ee20000300800 */
[----:B------:R-:W-:-:S03]  /*5c2e0*/  MOV R7, R19 ;  /* 0x0000001300077202 */ /* 0x000fc60000000f00 */
[----:B-1----:R-:W3:Y:S04]  /*5c2f0*/  LDL.LU R19, [R1+0x115c] ;  /* 0x00115c0001137983 */ /* 0x002ee80000300800 */
[----:B------:R1:W-:Y:S02]  /*5c300*/  LDGSTS.E [R4+0x1a600], desc[UR8][R6.64], P1 ;  /* 0x1a60000006047fae */ /* 0x0003e400089a1008 */
[----:B-1----:R-:W-:Y:S02]  /*5c310*/  IMAD.MOV.U32 R6, RZ, RZ, R11 ;  /* 0x000000ffff067224 */ /* 0x002fe400078e000b */
[----:B------:R-:W-:Y:S01]  /*5c320*/  IMAD.MOV.U32 R7, RZ, RZ, R16 ;  /* 0x000000ffff077224 */ /* 0x000fe200078e0010 */
[----:B------:R-:W3:Y:S04]  /*5c330*/  LDL.LU R11, [R1+0x11d8] ;  /* 0x0011d800010b7983 */ /* 0x000ee80000300800 */
[----:B------:R-:W3:Y:S04]  /*5c340*/  LDL.LU R16, [R1+0x11e0] ;  /* 0x0011e00001107983 */ /* 0x000ee80000300800 */
[----:B------:R1:W-:Y:S01]  /*5c350*/  LDGSTS.E [R4+0x1a700], desc[UR8][R6.64], P0 ;  /* 0x1a70000006047fae */ /* 0x0003e200081a1008 */
[----:B------:R-:W-:-:S05]  /*5c360*/  IADD3 R17, P2, PT, R17, R0, RZ ;  /* 0x0000000011117210 */ /* 0x000fca0007f5e0ff */
[----:B------:R1:W-:Y:S01]  /*5c370*/  STL [R1+0x1058], R17 ;  /* 0x0010581101007387 */ /* 0x0003e20000100800 */
[----:B------:R-:W-:Y:S02]  /*5c380*/  IADD3 R8, P3, PT, R8, R0, RZ ;  /* 0x0000000008087210 */ /* 0x000fe40007f7e0ff */
[----:B------:R-:W-:Y:S01]  /*5c390*/  IADD3.X R56, PT, PT, R56, R2, RZ, P2, !PT ;  /* 0x0000000238387210 */ /* 0x000fe200017fe4ff */
[----:B-1----:R-:W-:Y:S02]  /*5c3a0*/  IMAD.MOV.U32 R6, RZ, RZ, R17 ;  /* 0x000000ffff067224 */ /* 0x002fe400078e0011 */
[----:B------:R-:W-:Y:S02]  /*5c3b0*/  IMAD.X R15, R15, 0x1, R2, P3 ;  /* 0x000000010f0f7824 */ /* 0x000fe400018e0602 */
[----:B------:R1:W-:Y:S04]  /*5c3c0*/  STL [R1+0x1054], R56 ;  /* 0x0010543801007387 */ /* 0x0003e80000100800 */
[----:B------:R1:W-:Y:S04]  /*5c3d0*/  STL [R1+0x1060], R8 ;  /* 0x0010600801007387 */ /* 0x0003e80000100800 */
[----:B------:R-:W3:Y:S01]  /*5c3e0*/  LDL.LU R17, [R1+0x11d4] ;  /* 0x0011d40001117983 */ /* 0x000ee20000300800 */
[----:B------:R-:W-:-:S03]  /*5c3f0*/  MOV R7, R56 ;  /* 0x0000003800077202 */ /* 0x000fc60000000f00 */
        /* <DEDUP_REMOVED lines=8> */
[----:B----4-:R-:W-:-:S05]  /*5c480*/  IADD3 R13, P2, PT, R13, R0, RZ ;  /* 0x000000000d0d7210 */ /* 0x010fca0007f5e0ff */
[----:B------:R4:W-:Y:S01]  /*5c490*/  STL [R1+0x10d8], R13 ;  /* 0x0010d80d01007387 */ /* 0x0009e20000100800 */
[----:B------:R-:W-:Y:S01]  /*5c4a0*/  IADD3 R10, P3, PT, R10, R0, RZ ;  /* 0x000000000a0a7210 */ /* 0x000fe20007f7e0ff */
[----:B-1----:R-:W-:Y:S01]  /*5c4b0*/  IMAD.MOV.U32 R6, RZ, RZ, R13 ;  /* 0x000000ffff067224 */ /* 0x002fe200078e000d */
[----:B--2---:R-:W-:-:S04]  /*5c4c0*/  IADD3.X R18, PT, PT, R18, R2, RZ, P2, !PT ;  /* 0x0000000212127210 */ /* 0x004fc800017fe4ff */
[----:B------:R-:W-:Y:S01]  /*5c4d0*/  MOV R7, R18 ;  /* 0x0000001200077202 */ /* 0x000fe20000000f00 */
[----:B------:R1:W-:Y:S01]  /*5c4e0*/  STL [R1+0x10d4], R18 ;  /* 0x0010d41201007387 */ /* 0x0003e20000100800 */
[----:B---3--:R-:W-:-:S03]  /*5c4f0*/  IMAD.X R14, R14, 0x1, R2, P3 ;  /* 0x000000010e0e7824 */ /* 0x008fc600018e0602 */
[----:B------:R2:W-:Y:S04]  /*5c500*/  STL [R1+0x10e0], R10 ;  /* 0x0010e00a01007387 */ /* 0x0005e80000100800 */
[----:B----4-:R-:W3:Y:S04]  /*5c510*/  LDL.LU R13, [R1+0x1254] ;  /* 0x00125400010d7983 */ /* 0x010ee80000300800 */
[----:B------:R4:W-:Y:S04]  /*5c520*/  LDGSTS.E [R4+0x1c600], desc[UR8][R6.64], P1 ;  /* 0x1c60000006047fae */ /* 0x0009e800089a1008 */
[----:B------:R2:W-:Y:S04]  /*5c530*/  STL [R1+0x10dc], R14 ;  /* 0x0010dc0e01007387 */ /* 0x0005e80000100800 */
[----:B-1----:R-:W3:Y:S01]  /*5c540*/  LDL.LU R18, [R1+0x125c] ;  /* 0x00125c0001127983 */ /* 0x002ee20000300800 */
[----:B----4-:R-:W-:-:S02]  /*5c550*/  IMAD.MOV.U32 R6, RZ, RZ, R10 ;  /* 0x000000ffff067224 */ /* 0x010fc400078e000a */
[----:B------:R-:W-:Y:S01]  /*5c560*/  IMAD.MOV.U32 R7, RZ, RZ, R14 ;  /* 0x000000ffff077224 */ /* 0x000fe200078e000e */
[----:B--2---:R-:W2:Y:S04]  /*5c570*/  LDL.LU R10, [R1+0x1680] ;  /* 0x00168000010a7983 */ /* 0x004ea80000300800 */
[----:B------:R1:W-:Y:S01]  /*5c580*/  LDGSTS.E [R4+0x1c700], desc[UR8][R6.64], P0 ;  /* 0x1c70000006047fae */ /* 0x0003e200081a1008 */
[----:B------:R-:W-:-:S03]  /*5c590*/  IADD3 R57, P2, PT, R57, R0, RZ ;  /* 0x0000000039397210 */ /* 0x000fc60007f5e0ff */
[----:B------:R-:W4:Y:S01]  /*5c5a0*/  LDL.LU R14, [R1+0x13d8] ;  /* 0x0013d800010e7983 */ /* 0x000f220000300800 */
[----:B------:R-:W-:Y:S02]  /*5c5b0*/  IADD3 R12, P3, PT, R12, R0, RZ ;  /* 0x000000000c0c7210 */ /* 0x000fe40007f7e0ff */
[----:B------:R-:W-:Y:S01]  /*5c5c0*/  IADD3.X R58, PT, PT, R58, R2, RZ, P2, !PT ;  /* 0x000000023a3a7210 */ /* 0x000fe200017fe4ff */
[----:B-1----:R-:W-:-:S03]  /*5c5d0*/  IMAD.MOV.U32 R6, RZ, RZ, R57 ;  /* 0x000000ffff067224 */ /* 0x002fc600078e0039 */
[----:B------:R-:W-:Y:S01]  /*5c5e0*/  MOV R7, R58 ;  /* 0x0000003a00077202 */ /* 0x000fe20000000f00 */
[----:B------:R-:W-:Y:S01]  /*5c5f0*/  IMAD.X R19, R19, 0x1, R2, P3 ;  /* 0x0000000113137824 */ /* 0x000fe200018e0602 */
[----:B------:R-:W-:Y:S04]  /*5c600*/  STL [R1+0x1158], R57 ;  /* 0x0011583901007387 */ /* 0x000fe80000100800 */
[----:B------:R-:W-:Y:S04]  /*5c610*/  STL [R1+0x1154], R58 ;  /* 0x0011543a01007387 */ /* 0x000fe80000100800 */
[----:B------:R1:W-:Y:S04]  /*5c620*/  STL [R1+0x1160], R12 ;  /* 0x0011600c01007387 */ /* 0x0003e80000100800 */
[----:B------:R1:W-:Y:S04]  /*5c630*/  LDGSTS.E [R4+0x1d600], desc[UR8][R6.64], P1 ;  /* 0x1d60000006047fae */ /* 0x0003e800089a1008 */
[----:B------:R1:W-:Y:S02]  /*5c640*/  STL [R1+0x115c], R19 ;  /* 0x00115c1301007387 */ /* 0x0003e40000100800 */
[----:B-1----:R-:W-:-:S02]  /*5c650*/  IMAD.MOV.U32 R6, RZ, RZ, R12 ;  /* 0x000000ffff067224 */ /* 0x002fc400078e000c */
[----:B------:R-:W4:Y:S01]  /*5c660*/  LDL.LU R12, [R1+0x13d4] ;  /* 0x0013d400010c7983 */ /* 0x000f220000300800 */
[----:B------:R-:W-:-:S03]  /*5c670*/  IMAD.MOV.U32 R7, RZ, RZ, R19 ;  /* 0x000000ffff077224 */ /* 0x000fc600078e0013 */
[----:B------:R-:W4:Y:S01]  /*5c680*/  LDL.LU R19, [R1+0x13cc] ;  /* 0x0013cc0001137983 */ /* 0x000f220000300800 */
[-C--:B------:R-:W-:Y:S02]  /*5c690*/  IADD3 R11, P2, PT, R11, R0.reuse, RZ ;  /* 0x000000000b0b7210 */ /* 0x080fe40007f5e0ff */
[----:B------:R-:W-:Y:S01]  /*5c6a0*/  IADD3 R16, P3, PT, R16, R0, RZ ;  /* 0x0000000010107210 */ /* 0x000fe20007f7e0ff */
[----:B------:R1:W-:Y:S04]  /*5c6b0*/  LDGSTS.E [R4+0x1d700], desc[UR8][R6.64], P0 ;  /* 0x1d70000006047fae */ /* 0x0003e800081a1008 */
[----:B------:R1:W-:Y:S02]  /*5c6c0*/  STL [R1+0x11d8], R11 ;  /* 0x0011d80b01007387 */ /* 0x0003e40000100800 */
[----:B-1----:R-:W-:Y:S01]  /*5c6d0*/  IMAD.MOV.U32 R6, RZ, RZ, R11 ;  /* 0x000000ffff067224 */ /* 0x002fe200078e000b */
[----:B------:R-:W-:-:S04]  /*5c6e0*/  IADD3.X R17, PT, PT, R17, R2, RZ, P2, !PT ;  /* 0x0000000211117210 */ /* 0x000fc800017fe4ff */
[----:B------:R-:W-:Y:S01]  /*5c6f0*/  MOV R7, R17 ;  /* 0x0000001100077202 */ /* 0x000fe20000000f00 */
[----:B------:R1:W-:Y:S01]  /*5c700*/  STL [R1+0x11d4], R17 ;  /* 0x0011d41101007387 */ /* 0x0003e20000100800 */
[----:B------:R-:W-:-:S03]  /*5c710*/  IMAD.X R56, R56, 0x1, R2, P3 ;  /* 0x0000000138387824 */ /* 0x000fc600018e0602 */
[----:B------:R1:W-:Y:S04]  /*5c720*/  STL [R1+0x11e0], R16 ;  /* 0x0011e01001007387 */ /* 0x0003e80000100800 */
[----:B------:R-:W4:Y:S04]  /*5c730*/  LDL.LU R11, [R1+0x1394] ;  /* 0x00139400010b7983 */ /* 0x000f280000300800 */
[----:B------:R1:W-:Y:S04]  /*5c740*/  STL [R1+0x11dc], R56 ;  /* 0x0011dc3801007387 */ /* 0x0003e80000100800 */
[----:B------:R1:W-:Y:S04]  /*5c750*/  LDGSTS.E [R4+0x1e600], desc[UR8][R6.64], P1 ;  /* 0x1e60000006047fae */ /* 0x0003e800089a1008 */
[----:B-1----:R-:W4:Y:S01]  /*5c760*/  LDL.LU R17, [R1+0x139c] ;  /* 0x00139c0001117983 */ /* 0x002f220000300800 */
[----:B------:R-:W-:Y:S01]  /*5c770*/  IADD3 R8, P2, PT, R8, R0, RZ ;  /* 0x0000000008087210 */ /* 0x000fe20007f5e0ff */
[----:B------:R-:W-:-:S02]  /*5c780*/  IMAD.MOV.U32 R6, RZ, RZ, R16 ;  /* 0x000000ffff067224 */ /* 0x000fc400078e0010 */
[----:B------:R-:W4:Y:S01]  /*5c790*/  LDL.LU R16, [R1+0x1390] ;  /* 0x0013900001107983 */ /* 0x000f220000300800 */
[----:B------:R-:W-:-:S03]  /*5c7a0*/  IMAD.MOV.U32 R7, RZ, RZ, R56 ;  /* 0x000000ffff077224 */ /* 0x000fc600078e0038 */
[----:B------:R-:W4:Y:S01]  /*5c7b0*/  LDL.LU R56, [R1+0x1398] ;  /* 0x0013980001387983 */ /* 0x000f220000300800 */
[----:B------:R-:W-:-:S03]  /*5c7c0*/  IADD3 R15, P3, PT, R15, R0, RZ ;  /* 0x000000000f0f7210 */ /* 0x000fc60007f7e0ff */
[----:B------:R1:W-:Y:S04]  /*5c7d0*/  LDGSTS.E [R4+0x1e700], desc[UR8][R6.64], P0 ;  /* 0x1e70000006047fae */ /* 0x0003e800081a1008 */
[----:B------:R-:W-:Y:S01]  /*5c7e0*/  STL [R1+0x1258], R8 ;  /* 0x0012580801007387 */ /* 0x000fe20000100800 */
[----:B-1----:R-:W-:Y:S01]  /*5c7f0*/  IMAD.MOV.U32 R6, RZ, RZ, R8 ;  /* 0x000000ffff067224 */ /* 0x002fe200078e0008 */
[----:B---3--:R-:W-:-:S04]  /*5c800*/  IADD3.X R13, PT, PT, R13, R2, RZ, P2, !PT ;  /* 0x000000020d0d7210 */ /* 0x008fc800017fe4ff */
[----:B------:R-:W-:Y:S01]  /*5c810*/  MOV R7, R13 ;  /* 0x0000000d00077202 */ /* 0x000fe20000000f00 */
[----:B------:R1:W-:Y:S04]  /*5c820*/  STL [R1+0x1254], R13 ;  /* 0x0012540d01007387 */ /* 0x0003e80000100800 */
[----:B------:R-:W-:Y:S01]  /*5c830*/  STL [R1+0x1260], R15 ;  /* 0x0012600f01007387 */ /* 0x000fe20000100800 */
[----:B------:R-:W-:-:S03]  /*5c840*/  IMAD.X R18, R18, 0x1, R2, P3 ;  /* 0x0000000112127824 */ /* 0x000fc600018e0602 */
[----:B------:R3:W-:Y:S04]  /*5c850*/  LDGSTS.E [R4+0x1f600], desc[UR8][R6.64], P1 ;  /* 0x1f60000006047fae */ /* 0x0007e800089a1008 */
[----:B-1----:R-:W4:Y:S04]  /*5c860*/  LDL.LU R13, [R1+0x1304] ;  /* 0x00130400010d7983 */ /* 0x002f280000300800 */
[----:B------:R1:W-:Y:S01]  /*5c870*/  STL [R1+0x125c], R18 ;  /* 0x00125c1201007387 */ /* 0x0003e20000100800 */
[----:B--2---:R-:W-:-:S03]  /*5c880*/  IADD3 R10, P2, PT, R10, R0, RZ ;  /* 0x000000000a0a7210 */ /* 0x004fc60007f5e0ff */
[----:B------:R-:W2:Y:S01]  /*5c890*/  LDL.LU R8, [R1+0x130c] ;  /* 0x00130c0001087983 */ /* 0x000ea20000300800 */
[----:B---3--:R-:W-:Y:S02]  /*5c8a0*/  IMAD.MOV.U32 R6, RZ, RZ, R15 ;  /* 0x000000ffff067224 */ /* 0x008fe400078e000f */
[----:B------:R-:W-:Y:S02]  /*5c8b0*/  IMAD.MOV.U32 R7, RZ, RZ, R18 ;  /* 0x000000ffff077224 */ /* 0x000fe400078e0012 */
[----:B-1----:R-:W3:Y:S01]  /*5c8c0*/  LDL.LU R18, [R1+0x1300] ;  /* 0x0013000001127983 */ /* 0x002ee20000300800 */
[----:B----4-:R-:W-:-:S03]  /*5c8d0*/  IADD3 R14, P3, PT, R14, R0, RZ ;  /* 0x000000000e0e7210 */ /* 0x010fc60007f7e0ff */
[----:B------:R1:W-:Y:S04]  /*5c8e0*/  LDGSTS.E [R4+0x1f700], desc[UR8][R6.64], P0 ;  /* 0x1f70000006047fae */ /* 0x0003e800081a1008 */
[----:B------:R-:W4:Y:S04]  /*5c8f0*/  LDL.LU R15, [R1+0x1308] ;  /* 0x00130800010f7983 */ /* 0x000f280000300800 */
[----:B------:R-:W-:Y:S01]  /*5c900*/  STL [R1+0x1680], R10 ;  /* 0x0016800a01007387 */ /* 0x000fe20000100800 */
[----:B-1----:R-:W-:-:S03]  /*5c910*/  LOP3.LUT R4, R5, 0x40, RZ, 0x3c, !PT ;  /* 0x0000004005047812 */ /* 0x002fc600078e3cff */
[----:B------:R-:W-:Y:S01]  /*5c920*/  STL [R1+0x13d8], R14 ;  /* 0x0013d80e01007387 */ /* 0x000fe20000100800 */
[----:B------:R-:W-:Y:S01]  /*5c930*/  MOV R6, R10 ;  /* 0x0000000a00067202 */ /* 0x000fe20000000f00 */
[----:B------:R-:W-:Y:S01]  /*5c940*/  VIADD R4, R4, UR7 ;  /* 0x0000000704047c36 */ /* 0x000fe20008000000 */
[----:B------:R-:W-:Y:S01]  /*5c950*/  IADD3.X R12, PT, PT, R12, R2, RZ, P2, !PT ;  /* 0x000000020c0c7210 */ /* 0x000fe200017fe4ff */
[----:B------:R-:W-:-:S04]  /*5c960*/  IMAD.X R19, R19, 0x1, R2, P3 ;  /* 0x0000000113137824 */ /* 0x000fc800018e0602 */
[----:B------:R1:W-:Y:S01]  /*5c970*/  STL [R1+0x13d4], R12 ;  /* 0x0013d40c01007387 */ /* 0x0003e20000100800 */
[----:B------:R-:W-:-:S05]  /*5c980*/  IMAD.MOV.U32 R7, RZ, RZ, R12 ;  /* 0x000000ffff077224 */ /* 0x000fca00078e000c */
[----:B------:R1:W-:Y:S04]  /*5c990*/  LDGSTS.E [R4+0x800], desc[UR8][R6.64], P1 ;  /* 0x0080000006047fae */ /* 0x0003e800089a1008 */
[----:B-1----:R-:W4:Y:S04]  /*5c9a0*/  LDL.LU R12, [R1+0x468] ;  /* 0x00046800010c7983 */ /* 0x002f280000300800 */
[----:B------:R-:W4:Y:S04]  /*5c9b0*/  LDL.LU R10, [R1+0x470] ;  /* 0x00047000010a7983 */ /* 0x000f280000300800 */
[----:B------:R1:W-:Y:S01]  /*5c9c0*/  STL [R1+0x13cc], R19 ;  /* 0x0013cc1301007387 */ /* 0x0003e20000100800 */
[----:B------:R-:W-:Y:S01]  /*5c9d0*/  MOV R7, R19 ;  /* 0x0000001300077202 */ /* 0x000fe20000000f00 */
[----:B------:R-:W-:-:S05]  /*5c9e0*/  IMAD.MOV.U32 R6, RZ, RZ, R14 ;  /* 0x000000ffff067224 */ /* 0x000fca00078e000e */
[----:B------:R1:W-:Y:S04]  /*5c9f0*/  LDGSTS.E [R4+0x900], desc[UR8][R6.64], P0 ;  /* 0x0090000006047fae */ /* 0x0003e800081a1008 */
[----:B-1----:R-:W4:Y:S04]  /*5ca00*/  LDL.LU R19, [R1+0x464] ;  /* 0x0004640001137983 */ /* 0x002f280000300800 */
[----:B------:R-:W4:Y:S01]  /*5ca10*/  LDL.LU R14, [R1+0x46c] ;  /* 0x00046c00010e7983 */ /* 0x000f220000300800 */
[----:B------:R-:W-:-:S04]  /*5ca20*/  IADD3 R11, P2, PT, R11, R0, RZ ;  /* 0x000000000b0b7210 */ /* 0x000fc80007f5e0ff */
[----:B------:R-:W-:Y:S01]  /*5ca30*/  MOV R6, R11 ;  /* 0x0000000b00067202 */ /* 0x000fe20000000f00 */
[----:B------:R-:W-:Y:S01]  /*5ca40*/  STL [R1+0x1394], R11 ;  /* 0x0013940b01007387 */ /* 0x000fe20000100800 */
[----:B------:R-:W-:Y:S01]  /*5ca50*/  IADD3 R17, P3, PT, R17, R0, RZ ;  /* 0x0000000011117210 */ /* 0x000fe20007f7e0ff */
[----:B------:R-:W-:-:S04]  /*5ca60*/  IMAD.X R16, R16, 0x1, R2, P2 ;  /* 0x0000000110107824 */ /* 0x000fc800010e0602 */
[----:B------:R-:W-:Y:S01]  /*5ca70*/  IMAD.X R56, R56, 0x1, R2, P3 ;  /* 0x0000000138387824 */ /* 0x000fe200018e0602 */
[----:B------:R1:W-:Y:S01]  /*5ca80*/  STL [R1+0x1390], R16 ;  /* 0x0013901001007387 */ /* 0x0003e20000100800 */
[----:B------:R-:W-:-:S03]  /*5ca90*/  IMAD.MOV.U32 R7, RZ, RZ, R16 ;  /* 0x000000ffff077224 */ /* 0x000fc600078e0010 */
[----:B------:R-:W-:Y:S04]  /*5caa0*/  STL [R1+0x139c], R17 ;  /* 0x00139c1101007387 */ /* 0x000fe80000100800 */
[----:B------:R1:W-:Y:S04]  /*5cab0*/  LDGSTS.E [R4+0x1800], desc[UR8][R6.64], P1 ;  /* 0x0180000006047fae */ /* 0x0003e800089a1008 */
[----:B-1----:R-:W4:Y:S04]  /*5cac0*/  LDL.LU R16, [R1+0x4e8] ;  /* 0x0004e80001107983 */ /* 0x002f280000300800 */
[----:B------:R1:W-:Y:S04]  /*5cad0*/  STL [R1+0x1398], R56 ;  /* 0x0013983801007387 */ /* 0x0003e80000100800 */
[----:B------:R-:W4:Y:S01]  /*5cae0*/  LDL.LU R11, [R1+0x4f0] ;  /* 0x0004f000010b7983 */ /* 0x000f220000300800 */
[----:B------:R-:W-:Y:S01]  /*5caf0*/  MOV R7, R56 ;  /* 0x0000003800077202 */ /* 0x000fe20000000f00 */
[----:B------:R-:W-:-:S02]  /*5cb00*/  IMAD.MOV.U32 R6, RZ, RZ, R17 ;  /* 0x000000ffff067224 */ /* 0x000fc400078e0011 */
[----:B-1----:R-:W4:Y:S04]  /*5cb10*/  LDL.LU R56, [R1+0x4e4] ;  /* 0x0004e40001387983 */ /* 0x002f280000300800 */
[----:B------:R-:W4:Y:S04]  /*5cb20*/  LDL.LU R17, [R1+0x4ec] ;  /* 0x0004ec0001117983 */ /* 0x000f280000300800 */
[----:B------:R1:W-:Y:S01]  /*5cb30*/  LDGSTS.E [R4+0x1900], desc[UR8][R6.64], P0 ;  /* 0x0190000006047fae */ /* 0x0003e200081a1008 */
[-C--:B------:R-:W-:Y:S02]  /*5cb40*/  IADD3 R13, P2, PT, R13, R0.reuse, RZ ;  /* 0x000000000d0d7210 */ /* 0x080fe40007f5e0ff */
[----:B--2---:R-:W-:-:S03]  /*5cb50*/  IADD3 R8, P3, PT, R8, R0, RZ ;  /* 0x0000000008087210 */ /* 0x004fc60007f7e0ff */
[----:B------:R2:W-:Y:S01]  /*5cb60*/  STL [R1+0x1304], R13 ;  /* 0x0013040d01007387 */ /* 0x0005e20000100800 */
[----:B---3--:R-:W-:Y:S01]  /*5cb70*/  IMAD.X R18, R18, 0x1, R2, P2 ;  /* 0x0000000112127824 */ /* 0x008fe200010e0602 */
[----:B-1----:R-:W-:-:S04]  /*5cb80*/  MOV R6, R13 ;  /* 0x0000000d00067202 */ /* 0x002fc80000000f00 */
[----:B------:R1:W-:Y:S01]  /*5cb90*/  STL [R1+0x1300], R18 ;  /* 0x0013001201007387 */ /* 0x0003e20000100800 */
[----:B----4-:R-:W-:-:S03]  /*5cba0*/  IMAD.X R15, R15, 0x1, R2, P3 ;  /* 0x000000010f0f7824 */ /* 0x010fc600018e0602 */
[----:B------:R3:W-:Y:S04]  /*5cbb0*/  STL [R1+0x130c], R8 ;  /* 0x00130c0801007387 */ /* 0x0007e80000100800 */
[----:B--2---:R-:W2:Y:S01]  /*5cbc0*/  LDL.LU R13, [R1+0x568] ;  /* 0x00056800010d7983 */ /* 0x004ea20000300800 */
[----:B------:R-:W-:-:S03]  /*5cbd0*/  IMAD.MOV.U32 R7, RZ, RZ, R18 ;  /* 0x000000ffff077224 */ /* 0x000fc600078e0012 */
[----:B------:R4:W-:Y:S04]  /*5cbe0*/  STL [R1+0x1308], R15 ;  /* 0x0013080f01007387 */ /* 0x0009e80000100800 */
[----:B------:R-:W2:Y:S04]  /*5cbf0*/  LDL.LU R57, [R1+0x570] ;  /* 0x0005700001397983 */ /* 0x000ea80000300800 */
[----:B-1----:R-:W2:Y:S04]  /*5cc00*/  LDL.LU R18, [R1+0x564] ;  /* 0x0005640001127983 */ /* 0x002ea80000300800 */
[----:B------:R1:W-:Y:S04]  /*5cc10*/  LDGSTS.E [R4+0x2800], desc[UR8][R6.64], P1 ;  /* 0x0280000006047fae */ /* 0x0003e800089a1008 */
[----:B------:R-:W2:Y:S01]  /*5cc20*/  LDL.LU R58, [R1+0x56c] ;  /* 0x00056c00013a7983 */ /* 0x000ea20000300800 */
[----:B-1----:R-:W-:Y:S01]  /*5cc30*/  IMAD.MOV.U32 R6, RZ, RZ, R8 ;  /* 0x000000ffff067224 */ /* 0x002fe200078e0008 */
[----:B------:R-:W-:-:S02]  /*5cc40*/  MOV R7, R15 ;  /* 0x0000000f00077202 */ /* 0x000fc40000000f00 */
[----:B---3--:R-:W3:Y:S04]  /*5cc50*/  LDL.LU R8, [R1+0x5e8] ;  /* 0x0005e80001087983 */ /* 0x008ee80000300800 */
[----:B----4-:R-:W4:Y:S04]  /*5cc60*/  LDL.LU R15, [R1+0x5f0] ;  /* 0x0005f000010f7983 */ /* 0x010f280000300800 */
[----:B------:R1:W-:Y:S01]  /*5cc70*/  LDGSTS.E [R4+0x2900], desc[UR8][R6.64], P0 ;  /* 0x0290000006047fae */ /* 0x0003e200081a1008 */
[-C--:B------:R-:W-:Y:S02]  /*5cc80*/  IADD3 R12, P2, PT, R12, R0.reuse, RZ ;  /* 0x000000000c0c7210 */ /* 0x080fe40007f5e0ff */
[----:B------:R-:W-:-:S03]  /*5cc90*/  IADD3 R10, P3, PT, R10, R0, RZ ;  /* 0x000000000a0a7210 */ /* 0x000fc60007f7e0ff */
[----:B------:R1:W-:Y:S02]  /*5cca0*/  STL [R1+0x468], R12 ;  /* 0x0004680c01007387 */ /* 0x0003e40000100800 */
[----:B-1----:R-:W-:Y:S01]  /*5ccb0*/  MOV R6, R12 ;  /* 0x0000000c00067202 */ /* 0x002fe20000000f00 */
[--C-:B------:R-:W-:Y:S02]  /*5ccc0*/  IMAD.X R19, R19, 0x1, R2.reuse, P2 ;  /* 0x0000000113137824 */ /* 0x100fe400010e0602 */
[----:B------:R-:W-:-:S03]  /*5ccd0*/  IMAD.X R14, R14, 0x1, R2, P3 ;  /* 0x000000010e0e7824 */ /* 0x000fc600018e0602 */
[----:B------:R1:W-:Y:S04]  /*5cce0*/  STL [R1+0x464], R19 ;  /* 0x0004641301007387 */ /* 0x0003e80000100800 */
[----:B------:R1:W-:Y:S01]  /*5ccf0*/  STL [R1+0x470], R10 ;  /* 0x0004700a01007387 */ /* 0x0003e20000100800 */
[----:B------:R-:W-:-:S03]  /*5cd00*/  IMAD.MOV.U32 R7, RZ, RZ, R19 ;  /* 0x000000ffff077224 */ /* 0x000fc600078e0013 */
[----:B------:R-:W4:Y:S04]  /*5cd10*/  LDL.LU R12, [R1+0x5e4] ;  /* 0x0005e400010c7983 */ /* 0x000f280000300800 */
[----:B------:R1:W-:Y:S04]  /*5cd20*/  STL [R1+0x46c], R14 ;  /* 0x00046c0e01007387 */ /* 0x0003e80000100800 */
[----:B-1----:R-:W4:Y:S04]  /*5cd30*/  LDL.LU R19, [R1+0x5ec] ;  /* 0x0005ec0001137983 */ /* 0x002f280000300800 */
[----:B------:R1:W-:Y:S02]  /*5cd40*/  LDGSTS.E [R4+0x3800], desc[UR8][R6.64], P1 ;  /* 0x0380000006047fae */ /* 0x0003e400089a1008 */
[----:B-1----:R-:W-:Y:S01]  /*5cd50*/  IMAD.MOV.U32 R6, RZ, RZ, R10 ;  /* 0x000000ffff067224 */ /* 0x002fe200078e000a */
[----:B------:R-:W-:Y:S01]  /*5cd60*/  MOV R7, R14 ;  /* 0x0000000e00077202 */ /* 0x000fe20000000f00 */
[----:B------:R-:W4:Y:S04]  /*5cd70*/  LDL.LU R10, [R1+0x668] ;  /* 0x00066800010a7983 */ /* 0x000f280000300800 */
[----:B------:R-:W4:Y:S04]  /*5cd80*/  LDL.LU R14, [R1+0x670] ;  /* 0x00067000010e7983 */ /* 0x000f280000300800 */
[----:B------:R1:W-:Y:S01]  /*5cd90*/  LDGSTS.E [R4+0x3900], desc[UR8][R6.64], P0 ;  /* 0x0390000006047fae */ /* 0x0003e200081a1008 */
[----:B------:R-:W-:-:S02]  /*5cda0*/  IADD3 R16, P2, PT, R16, R0, RZ ;  /* 0x0000000010107210 */ /* 0x000fc40007f5e0ff */
[----:B------:R-:W-:-:S03]  /*5cdb0*/  IADD3 R11, P3, PT, R11, R0, RZ ;  /* 0x000000000b0b7210 */ /* 0x000fc60007f7e0ff */
[----:B------:R1:W-:Y:S01]  /*5cdc0*/  STL [R1+0x4e8], R16 ;  /* 0x0004e81001007387 */ /* 0x0003e20000100800 */
[--C-:B------:R-:W-:Y:S01]  /*5cdd0*/  IMAD.X R56, R56, 0x1, R2.reuse, P2 ;  /* 0x0000000138387824 */ /* 0x100fe200010e0602 */
[----:B-1----:R-:W-:Y:S01]  /*5cde0*/  MOV R6, R16 ;  /* 0x0000001000067202 */ /* 0x002fe20000000f00 */
[----:B------:R-:W-:-:S03]  /*5cdf0*/  IMAD.X R17, R17, 0x1, R2, P3 ;  /* 0x0000000111117824 */ /* 0x000fc600018e0602 */
[----:B------:R1:W-:Y:S04]  /*5ce00*/  STL [R1+0x4e4], R56 ;  /* 0x0004e43801007387 */ /* 0x0003e80000100800 */
[----:B------:R-:W-:Y:S01]  /*5ce10*/  STL [R1+0x4f0], R11 ;  /* 0x0004f00b01007387 */ /* 0x000fe20000100800 */
[----:B------:R-:W-:-:S03]  /*5ce20*/  IMAD.MOV.U32 R7, RZ, RZ, R56 ;  /* 0x000000ffff077224 */ /* 0x000fc600078e0038 */
[----:B------:R-:W4:Y:S04]  /*5ce30*/  LDL.LU R16, [R1+0x664] ;  /* 0x0006640001107983 */ /* 0x000f280000300800 */
[----:B------:R1:W-:Y:S04]  /*5ce40*/  STL [R1+0x4ec], R17 ;  /* 0x0004ec1101007387 */ /* 0x0003e80000100800 */
[----:B-1----:R-:W4:Y:S04]  /*5ce50*/  LDL.LU R56, [R1+0x66c] ;  /* 0x00066c0001387983 */ /* 0x002f280000300800 */
[----:B------:R1:W-:Y:S02]  /*5ce60*/  LDGSTS.E [R4+0x4800], desc[UR8][R6.64], P1 ;  /* 0x0480000006047fae */ /* 0x0003e400089a1008 */
[----:B-1----:R-:W-:Y:S01]  /*5ce70*/  IMAD.MOV.U32 R6, RZ, RZ, R11 ;  /* 0x000000ffff067224 */ /* 0x002fe200078e000b */
[----:B------:R-:W-:-:S02]  /*5ce80*/  MOV R7, R17 ;  /* 0x0000001100077202 */ /* 0x000fc40000000f00 */
[----:B------:R-:W4:Y:S04]  /*5ce90*/  LDL.LU R17, [R1+0x6e8] ;  /* 0x0006e80001117983 */ /* 0x000f280000300800 */
[----:B------:R-:W4:Y:S04]  /*5cea0*/  LDL.LU R11, [R1+0x6f0] ;  /* 0x0006f000010b7983 */ /* 0x000f280000300800 */
[----:B------:R1:W-:Y:S01]  /*5ceb0*/  LDGSTS.E [R4+0x4900], desc[UR8][R6.64], P0 ;  /* 0x0490000006047fae */ /* 0x0003e200081a1008 */
[----:B--2---:R-:W-:-:S04]  /*5cec0*/  IADD3 R13, P2, PT, R13, R0, RZ ;  /* 0x000000000d0d7210 */ /* 0x004fc80007f5e0ff */
[----:B-1----:R-:W-:Y:S02]  /*5ced0*/  MOV R6, R13 ;  /* 0x0000000d00067202 */ /* 0x002fe40000000f00 */
[----:B------:R-:W-:Y:S01]  /*5cee0*/  IADD3 R57, P3, PT, R57, R0, RZ ;  /* 0x0000000039397210 */ /* 0x000fe20007f7e0ff */
[----:B------:R-:W-:Y:S01]  /*5cef0*/  IMAD.X R18, R18, 0x1, R2, P2 ;  /* 0x0000000112127824 */ /* 0x000fe200010e0602 */
[----:B------:R-:W-:Y:S03]  /*5cf00*/  STL [R1+0x568], R13 ;  /* 0x0005680d01007387 */ /* 0x000fe60000100800 */
[----:B------:R-:W-:Y:S01]  /*5cf10*/  IMAD.MOV.U32 R7, RZ, RZ, R18 ;  /* 0x000000ffff077224 */ /* 0x000fe200078e0012 */
[----:B------:R1:W-:Y:S01]  /*5cf20*/  STL [R1+0x564], R18 ;  /* 0x0005641201007387 */ /* 0x0003e20000100800 */
[----:B------:R-:W-:-:S03]  /*5cf30*/  IMAD.X R58, R58, 0x1, R2, P3 ;  /* 0x000000013a3a7824 */ /* 0x000fc600018e0602 */
[----:B------:R-:W-:Y:S04]  /*5cf40*/  STL [R1+0x570], R57 ;  /* 0x0005703901007387 */ /* 0x000fe80000100800 */
[----:B------:R2:W-:Y:S04]  /*5cf50*/  LDGSTS.E [R4+0x5800], desc[UR8][R6.64], P1 ;  /* 0x0580000006047fae */ /* 0x0005e800089a1008 */
[----:B-1----:R-:W4:Y:S01]  /*5cf60*/  LDL.LU R18, [R1+0x6e4] ;  /* 0x0006e40001127983 */ /* 0x002f220000300800 */
[----:B---3--:R-:W-:-:S03]  /*5cf70*/  IADD3 R8, P2, PT, R8, R0, RZ ;  /* 0x0000000008087210 */ /* 0x008fc60007f5e0ff */
[----:B------:R-:W-:Y:S01]  /*5cf80*/  STL [R1+0x56c], R58 ;  /* 0x00056c3a01007387 */ /* 0x000fe20000100800 */
[----:B----4-:R-:W-:Y:S01]  /*5cf90*/  IADD3 R15, P3, PT, R15, R0, RZ ;  /* 0x000000000f0f7210 */ /* 0x010fe20007f7e0ff */
[----:B--2---:R-:W-:Y:S01]  /*5cfa0*/  IMAD.MOV.U32 R6, RZ, RZ, R57 ;  /* 0x000000ffff067224 */ /* 0x004fe200078e0039 */
[----:B------:R-:W-:Y:S01]  /*5cfb0*/  MOV R7, R58 ;  /* 0x0000003a00077202 */ /* 0x000fe20000000f00 */
[----:B------:R-:W2:Y:S04]  /*5cfc0*/  LDL.LU R13, [R1+0x6ec] ;  /* 0x0006ec00010d7983 */ /* 0x000ea80000300800 */
[----:B------:R1:W-:Y:S04]  /*5cfd0*/  LDGSTS.E [R4+0x5900], desc[UR8][R6.64], P0 ;  /* 0x0590000006047fae */ /* 0x0003e800081a1008 */
[----:B------:R-:W-:Y:S01]  /*5cfe0*/  STL [R1+0x5e8], R8 ;  /* 0x0005e80801007387 */ /* 0x000fe20000100800 */
[----:B-1----:R-:W-:Y:S01]  /*5cff0*/  MOV R6, R8 ;  /* 0x0000000800067202 */ /* 0x002fe20000000f00 */
[----:B------:R-:W-:-:S04]  /*5d000*/  IMAD.X R12, R12, 0x1, R2, P2 ;  /* 0x000000010c0c7824 */ /* 0x000fc800010e0602 */
[----:B------:R-:W-:Y:S01]  /*5d010*/  IMAD.MOV.U32 R7, RZ, RZ, R12 ;  /* 0x000000ffff077224 */ /* 0x000fe200078e000c */
[----:B------:R1:W-:Y:S01]  /*5d020*/  STL [R1+0x5e4], R12 ;  /* 0x0005e40c01007387 */ /* 0x0003e20000100800 */
[----:B------:R-:W-:-:S03]  /*5d030*/  IMAD.X R19, R19, 0x1, R2, P3 ;  /* 0x0000000113137824 */ /* 0x000fc600018e0602 */
[----:B------:R-:W-:Y:S04]  /*5d040*/  STL [R1+0x5f0], R15 ;  /* 0x0005f00f01007387 */ /* 0x000fe80000100800 */
[----:B------:R3:W-:Y:S04]  /*5d050*/  LDGSTS.E [R4+0x6800], desc[UR8][R6.64], P1 ;  /* 0x0680000006047fae */ /* 0x0007e800089a1008 */
[----:B-1----:R-:W4:Y:S04]  /*5d060*/  LDL.LU R12, [R1+0x768] ;  /* 0x00076800010c7983 */ /* 0x002f280000300800 */
[----:B------:R1:W-:Y:S04]  /*5d070*/  STL [R1+0x5ec], R19 ;  /* 0x0005ec1301007387 */ /* 0x0003e80000100800 */
[----:B------:R-:W4:Y:S01]  /*5d080*/  LDL.LU R8, [R1+0x770] ;  /* 0x0007700001087983 */ /* 0x000f220000300800 */
[----:B---3--:R-:W-:-:S03]  /*5d090*/  MOV R7, R19 ;  /* 0x0000001300077202 */ /* 0x008fc60000000f00 */
[----:B-1----:R-:W3:Y:S01]  /*5d0a0*/  LDL.LU R19, [R1+0x764] ;  /* 0x0007640001137983 */ /* 0x002ee20000300800 */
[----:B------:R-:W-:-:S03]  /*5d0b0*/  IMAD.MOV.U32 R6, RZ, RZ, R15 ;  /* 0x000000ffff067224 */ /* 0x000fc600078e000f */
[----:B------:R-:W3:Y:S01]  /*5d0c0*/  LDL.LU R15, [R1+0x76c] ;  /* 0x00076c00010f7983 */ /* 0x000ee20000300800 */
[-C--:B------:R-:W-:Y:S02]  /*5d0d0*/  IADD3 R10, P2, PT, R10, R0.reuse, RZ ;  /* 0x000000000a0a7210 */ /* 0x080fe40007f5e0ff */
[----:B------:R-:W-:Y:S01]  /*5d0e0*/  IADD3 R14, P3, PT, R14, R0, RZ ;  /* 0x000000000e0e7210 */ /* 0x000fe20007f7e0ff */
        /* <DEDUP_REMOVED lines=14> */
[----:B------:R-:W-:Y:S02]  /*5d1d0*/  MOV R6, R14 ;  /* 0x0000000e00067202 */ /* 0x000fe40000000f00 */
[-C--:B------:R-:W-:Y:S01]  /*5d1e0*/  IADD3 R17, P2, PT, R17, R0.reuse, RZ ;  /* 0x0000000011117210 */ /* 0x080fe20007f5e0ff */
[----:B------:R-:W3:Y:S01]  /*5d1f0*/  LDL.LU R14, [R1+0x7ec] ;  /* 0x0007ec00010e7983 */ /* 0x000ee20000300800 */
[----:B------:R-:W-:-:S03]  /*5d200*/  IADD3 R11, P3, PT, R11, R0, RZ ;  /* 0x000000000b0b7210 */ /* 0x000fc60007f7e0ff */
[----:B------:R1:W-:Y:S04]  /*5d210*/  STL [R1+0x6e8], R17 ;  /* 0x0006e81101007387 */ /* 0x0003e80000100800 */
[----:B------:R1:W-:Y:S02]  /*5d220*/  LDGSTS.E [R4+0x7900], desc[UR8][R6.64], P0 ;  /* 0x0790000006047fae */ /* 0x0003e400081a1008 */
[----:B-1----:R-:W-:Y:S02]  /*5d230*/  MOV R6, R17 ;  /* 0x0000001100067202 */ /* 0x002fe40000000f00 */
[----:B------:R-:W-:-:S05]  /*5d240*/  IADD3.X R18, PT, PT, R18, R2, RZ, P2, !PT ;  /* 0x0000000212127210 */ /* 0x000fca00017fe4ff */
[----:B------:R1:W-:Y:S01]  /*5d250*/  STL [R1+0x6e4], R18 ;  /* 0x0006e41201007387 */ /* 0x0003e20000100800 */
[----:B--2---:R-:W-:-:S03]  /*5d260*/  IMAD.X R13, R13, 0x1, R2, P3 ;  /* 0x000000010d0d7824 */ /* 0x004fc600018e0602 */
[----:B------:R2:W-:Y:S01]  /*5d270*/  STL [R1+0x6f0], R11 ;  /* 0x0006f00b01007387 */ /* 0x0005e20000100800 */
[----:B------:R-:W-:-:S03]  /*5d280*/  IMAD.MOV.U32 R7, RZ, RZ, R18 ;  /* 0x000000ffff077224 */ /* 0x000fc600078e0012 */
[----:B------:R-:W3:Y:S04]  /*5d290*/  LDL.LU R17, [R1+0x868] ;  /* 0x0008680001117983 */ /* 0x000ee80000300800 */
[----:B------:R2:W-:Y:S04]  /*5d2a0*/  STL [R1+0x6ec], R13 ;  /* 0x0006ec0d01007387 */ /* 0x0005e80000100800 */
[----:B------:R-:W3:Y:S04]  /*5d2b0*/  LDL.LU R57, [R1+0x870] ;  /* 0x0008700001397983 */ /* 0x000ee80000300800 */
[----:B-1----:R-:W3:Y:S04]  /*5d2c0*/  LDL.LU R18, [R1+0x864] ;  /* 0x0008640001127983 */ /* 0x002ee80000300800 */
[----:B------:R1:W-:Y:S04]  /*5d2d0*/  LDGSTS.E [R4+0x8800], desc[UR8][R6.64], P1 ;  /* 0x0880000006047fae */ /* 0x0003e800089a1008 */
[----:B------:R-:W3:Y:S01]  /*5d2e0*/  LDL.LU R58, [R1+0x86c] ;  /* 0x00086c00013a7983 */ /* 0x000ee20000300800 */
[----:B-1----:R-:W-:Y:S01]  /*5d2f0*/  MOV R6, R11 ;  /* 0x0000000b00067202 */ /* 0x002fe20000000f00 */
[----:B------:R-:W-:-:S02]  /*5d300*/  IMAD.MOV.U32 R7, RZ, RZ, R13 ;  /* 0x000000ffff077224 */ /* 0x000fc400078e000d */
[----:B--2---:R-:W2:Y:S04]  /*5d310*/  LDL.LU R11, [R1+0x8e8] ;  /* 0x0008e800010b7983 */ /* 0x004ea80000300800 */
[----:B------:R-:W2:Y:S04]  /*5d320*/  LDL.LU R13, [R1+0x8f0] ;  /* 0x0008f000010d7983 */ /* 0x000ea80000300800 */
[----:B------:R1:W-:Y:S01]  /*5d330*/  LDGSTS.E [R4+0x8900], desc[UR8][R6.64], P0 ;  /* 0x0890000006047fae */ /* 0x0003e200081a1008 */
[----:B----4-:R-:W-:-:S05]  /*5d340*/  IADD3 R12, P2, PT, R12, R0, RZ ;  /* 0x000000000c0c7210 */ /* 0x010fca0007f5e0ff */
[----:B------:R4:W-:Y:S01]  /*5d350*/  STL [R1+0x768], R12 ;  /* 0x0007680c01007387 */ /* 0x0009e20000100800 */
[----:B------:R-:W-:Y:S02]  /*5d360*/  IADD3 R8, P3, PT, R8, R0, RZ ;  /* 0x0000000008087210 */ /* 0x000fe40007f7e0ff */
[----:B---3--:R-:W-:Y:S02]  /*5d370*/  IADD3.X R19, PT, PT, R19, R2, RZ, P2, !PT ;  /* 0x0000000213137210 */ /* 0x008fe400017fe4ff */
[----:B-1----:R-:W-:Y:S01]  /*5d380*/  MOV R6, R12 ;  /* 0x0000000c00067202 */ /* 0x002fe20000000f00 */
[----:B------:R-:W-:Y:S02]  /*5d390*/  IMAD.X R15, R15, 0x1, R2, P3 ;  /* 0x000000010f0f7824 */ /* 0x000fe400018e0602 */
[----:B------:R1:W-:Y:S04]  /*5d3a0*/  STL [R1+0x764], R19 ;  /* 0x0007641301007387 */ /* 0x0003e80000100800 */
[----:B------:R3:W-:Y:S04]  /*5d3b0*/  STL [R1+0x770], R8 ;  /* 0x0007700801007387 */ /* 0x0007e80000100800 */
[----:B----4-:R-:W4:Y:S01]  /*5d3c0*/  LDL.LU R12, [R1+0x8e4] ;  /* 0x0008e400010c7983 */ /* 0x010f220000300800 */
[----:B------:R-:W-:-:S03]  /*5d3d0*/  IMAD.MOV.U32 R7, RZ, RZ, R19 ;  /* 0x000000ffff077224 */ /* 0x000fc600078e0013 */
[----:B------:R3:W-:Y:S04]  /*5d3e0*/  STL [R1+0x76c], R15 ;  /* 0x00076c0f01007387 */ /* 0x0007e80000100800 */
[----:B-1----:R-:W4:Y:S04]  /*5d3f0*/  LDL.LU R19, [R1+0x8ec] ;  /* 0x0008ec0001137983 */ /* 0x002f280000300800 */
[----:B------:R1:W-:Y:S02]  /*5d400*/  LDGSTS.E [R4+0x9800], desc[UR8][R6.64], P1 ;  /* 0x0980000006047fae */ /* 0x0003e400089a1008 */
[----:B-1----:R-:W-:Y:S01]  /*5d410*/  MOV R6, R8 ;  /* 0x0000000800067202 */ /* 0x002fe20000000f00 */
[----:B------:R-:W-:Y:S01]  /*5d420*/  IMAD.MOV.U32 R7, RZ, RZ, R15 ;  /* 0x000000ffff077224 */ /* 0x000fe200078e000f */
[----:B---3--:R-:W3:Y:S04]  /*5d430*/  LDL.LU R8, [R1+0x968] ;  /* 0x0009680001087983 */ /* 0x008ee80000300800 */
[----:B------:R-:W3:Y:S04]  /*5d440*/  LDL.LU R15, [R1+0x970] ;  /* 0x00097000010f7983 */ /* 0x000ee80000300800 */
[----:B------:R1:W-:Y:S01]  /*5d450*/  LDGSTS.E [R4+0x9900], desc[UR8][R6.64], P0 ;  /* 0x0990000006047fae */ /* 0x0003e200081a1008 */
[----:B------:R-:W-:-:S05]  /*5d460*/  IADD3 R16, P2, PT, R16, R0, RZ ;  /* 0x0000000010107210 */ /* 0x000fca0007f5e0ff */
[----:B------:R1:W-:Y:S01]  /*5d470*/  STL [R1+0x7e8], R16 ;  /* 0x0007e81001007387 */ /* 0x0003e20000100800 */
[----:B------:R-:W-:Y:S02]  /*5d480*/  IADD3 R10, P3, PT, R10, R0, RZ ;  /* 0x000000000a0a7210 */ /* 0x000fe40007f7e0ff */
[----:B------:R-:W-:Y:S02]  /*5d490*/  IADD3.X R56, PT, PT, R56, R2, RZ, P2, !PT ;  /* 0x0000000238387210 */ /* 0x000fe400017fe4ff */
[----:B-1----:R-:W-:Y:S01]  /*5d4a0*/  MOV R6, R16 ;  /* 0x0000001000067202 */ /* 0x002fe20000000f00 */
[----:B------:R-:W-:Y:S02]  /*5d4b0*/  IMAD.X R14, R14, 0x1, R2, P3 ;  /* 0x000000010e0e7824 */ /* 0x000fe400018e0602 */
[----:B------:R1:W-:Y:S04]  /*5d4c0*/  STL [R1+0x7e4], R56 ;  /* 0x0007e43801007387 */ /* 0x0003e80000100800 */
[----:B------:R-:W-:Y:S04]  /*5d4d0*/  STL [R1+0x7f0], R10 ;  /* 0x0007f00a01007387 */ /* 0x000fe80000100800 */
[----:B------:R-:W3:Y:S01]  /*5d4e0*/  LDL.LU R16, [R1+0x964] ;  /* 0x0009640001107983 */ /* 0x000ee20000300800 */
[----:B------:R-:W-:-:S03]  /*5d4f0*/  IMAD.MOV.U32 R7, RZ, RZ, R56 ;  /* 0x000000ffff077224 */ /* 0x000fc600078e0038 */
[----:B------:R1:W-:Y:S04]  /*5d500*/  STL [R1+0x7ec], R14 ;  /* 0x0007ec0e01007387 */ /* 0x0003e80000100800 */
[----:B-1----:R-:W3:Y:S04]  /*5d510*/  LDL.LU R56, [R1+0x96c] ;  /* 0x00096c0001387983 */ /* 0x002ee80000300800 */
[----:B------:R1:W-:Y:S02]  /*5d520*/  LDGSTS.E [R4+0xa800], desc[UR8][R6.64], P1 ;  /* 0x0a80000006047fae */ /* 0x0003e400089a1008 */
[----:B-1----:R-:W-:Y:S01]  /*5d530*/  MOV R6, R10 ;  /* 0x0000000a00067202 */ /* 0x002fe20000000f00 */
[----:B------:R-:W-:-:S02]  /*5d540*/  IMAD.MOV.U32 R7, RZ, RZ, R14 ;  /* 0x000000ffff077224 */ /* 0x000fc400078e000e */
[----:B------:R-:W3:Y:S04]  /*5d550*/  LDL.LU R14, [R1+0x9e8] ;  /* 0x0009e800010e7983 */ /* 0x000ee80000300800 */
[----:B------:R-:W3:Y:S04]  /*5d560*/  LDL.LU R10, [R1+0x9f0] ;  /* 0x0009f000010a7983 */ /* 0x000ee80000300800 */
[----:B------:R1:W-:Y:S01]  /*5d570*/  LDGSTS.E [R4+0xa900], desc[UR8][R6.64], P0 ;  /* 0x0a90000006047fae */ /* 0x0003e200081a1008 */
[----:B------:R-:W-:-:S04]  /*5d580*/  IADD3 R17, P2, PT, R17, R0, RZ ;  /* 0x0000000011117210 */ /* 0x000fc80007f5e0ff */
[----:B-1----:R-:W-:Y:S02]  /*5d590*/  MOV R6, R17 ;  /* 0x0000001100067202 */ /* 0x002fe40000000f00 */
[----:B------:R-:W-:Y:S02]  /*5d5a0*/  IADD3 R57, P3, PT, R57, R0, RZ ;  /* 0x0000000039397210 */ /* 0x000fe40007f7e0ff */
[----:B------:R-:W-:Y:S01]  /*5d5b0*/  IADD3.X R18, PT, PT, R18, R2, RZ, P2, !PT ;  /* 0x0000000212127210 */ /* 0x000fe200017fe4ff */
[----:B------:R-:W-:Y:S04]  /*5d5c0*/  STL [R1+0x868], R17 ;  /* 0x0008681101007387 */ /* 0x000fe80000100800 */
[----:B------:R-:W-:Y:S01]  /*5d5d0*/  IMAD.MOV.U32 R7, RZ, RZ, R18 ;  /* 0x000000ffff077224 */ /* 0x000fe200078e0012 */
[----:B------:R1:W-:Y:S01]  /*5d5e0*/  STL [R1+0x864], R18 ;  /* 0x0008641201007387 */ /* 0x0003e20000100800 */
[----:B------:R-:W-:-:S03]  /*5d5f0*/  IMAD.X R58, R58, 0x1, R2, P3 ;  /* 0x000000013a3a7824 */ /* 0x000fc600018e0602 */
[----:B------:R-:W-:Y:S04]  /*5d600*/  STL [R1+0x870], R57 ;  /* 0x0008703901007387 */ /* 0x000fe80000100800 */
[----:B------:R2:W-:Y:S04]  /*5d610*/  LDGSTS.E [R4+0xb800], desc[UR8][R6.64], P1 ;  /* 0x0b80000006047fae */ /* 0x0005e800089a1008 */
[----:B-1----:R-:W3:Y:S01]  /*5d620*/  LDL.LU R18, [R1+0x9e4] ;  /* 0x0009e40001127983 */ /* 0x002ee20000300800 */
[----:B--2---:R-:W-:-:S03]  /*5d630*/  IADD3 R11, P2, PT, R11, R0, RZ ;  /* 0x000000000b0b7210 */ /* 0x004fc60007f5e0ff */
[----:B------:R-:W-:Y:S01]  /*5d640*/  STL [R1+0x86c], R58 ;  /* 0x00086c3a01007387 */ /* 0x000fe20000100800 */
[----:B------:R-:W-:Y:S02]  /*5d650*/  IADD3 R13, P3, PT, R13, R0, RZ ;  /* 0x000000000d0d7210 */ /* 0x000fe40007f7e0ff */
[----:B------:R-:W-:Y:S01]  /*5d660*/  MOV R6, R57 ;  /* 0x0000003900067202 */ /* 0x000fe20000000f00 */
[----:B------:R-:W-:Y:S01]  /*5d670*/  IMAD.MOV.U32 R7, RZ, RZ, R58 ;  /* 0x000000ffff077224 */ /* 0x000fe200078e003a */
[----:B------:R-:W2:Y:S04]  /*5d680*/  LDL.LU R17, [R1+0x9ec] ;  /* 0x0009ec0001117983 */ /* 0x000ea80000300800 */
[----:B------:R1:W-:Y:S04]  /*5d690*/  LDGSTS.E [R4+0xb900], desc[UR8][R6.64], P0 ;  /* 0x0b90000006047fae */ /* 0x0003e800081a1008 */
[----:B------:R-:W-:Y:S01]  /*5d6a0*/  STL [R1+0x8e8], R11 ;  /* 0x0008e80b01007387 */ /* 0x000fe20000100800 */
[----:B-1----:R-:W-:-:S02]  /*5d6b0*/  MOV R6, R11 ;  /* 0x0000000b00067202 */ /* 0x002fc40000000f00 */
[----:B----4-:R-:W-:-:S05]  /*5d6c0*/  IADD3.X R12, PT, PT, R12, R2, RZ, P2, !PT ;  /* 0x000000020c0c7210 */ /* 0x010fca00017fe4ff */
[----:B------:R-:W-:Y:S01]  /*5d6d0*/  IMAD.MOV.U32 R7, RZ, RZ, R12 ;  /* 0x000000ffff077224 */ /* 0x000fe200078e000c */
[----:B------:R1:W-:Y:S01]  /*5d6e0*/  STL [R1+0x8e4], R12 ;  /* 0x0008e40c01007387 */ /* 0x0003e20000100800 */
[----:B------:R-:W-:-:S03]  /*5d6f0*/  IMAD.X R19, R19, 0x1, R2, P3 ;  /* 0x0000000113137824 */ /* 0x000fc600018e0602 */
[----:B------:R-:W-:Y:S04]  /*5d700*/  STL [R1+0x8f0], R13 ;  /* 0x0008f00d01007387 */ /* 0x000fe80000100800 */
[----:B------:R4:W-:Y:S04]  /*5d710*/  LDGSTS.E [R4+0xc800], desc[UR8][R6.64], P1 ;  /* 0x0c80000006047fae */ /* 0x0009e800089a1008 */
[----:B-1----:R-:W2:Y:S04]  /*5d720*/  LDL.LU R12, [R1+0xa68] ;  /* 0x000a6800010c7983 */ /* 0x002ea80000300800 */
[----:B------:R1:W-:Y:S04]  /*5d730*/  STL [R1+0x8ec], R19 ;  /* 0x0008ec1301007387 */ /* 0x0003e80000100800 */
[----:B------:R-:W2:Y:S01]  /*5d740*/  LDL.LU R11, [R1+0xa70] ;  /* 0x000a7000010b7983 */ /* 0x000ea20000300800 */
[----:B----4-:R-:W-:-:S03]  /*5d750*/  IMAD.MOV.U32 R7, RZ, RZ, R19 ;  /* 0x000000ffff077224 */ /* 0x010fc600078e0013 */
[----:B-1----:R-:W4:Y:S01]  /*5d760*/  LDL.LU R19, [R1+0xa64] ;  /* 0x000a640001137983 */ /* 0x002f220000300800 */
[----:B------:R-:W-:-:S03]  /*5d770*/  MOV R6, R13 ;  /* 0x0000000d00067202 */ /* 0x000fc60000000f00 */
[----:B------:R-:W4:Y:S01]  /*5d780*/  LDL.LU R13, [R1+0xa6c] ;  /* 0x000a6c00010d7983 */ /* 0x000f220000300800 */
[-C--:B---3--:R-:W-:Y:S02]  /*5d790*/  IADD3 R8, P2, PT, R8, R0.reuse, RZ ;  /* 0x0000000008087210 */ /* 0x088fe40007f5e0ff */
[----:B------:R-:W-:Y:S01]  /*5d7a0*/  IADD3 R15, P3, PT, R15, R0, RZ ;  /* 0x000000000f0f7210 */ /* 0x000fe20007f7e0ff */
[----:B------:R1:W-:Y:S04]  /*5d7b0*/  LDGSTS.E [R4+0xc900], desc[UR8][R6.64], P0 ;  /* 0x0c90000006047fae */ /* 0x0003e800081a1008 */
[----:B------:R-:W-:Y:S01]  /*5d7c0*/  STL [R1+0x968], R8 ;  /* 0x0009680801007387 */ /* 0x000fe20000100800 */
[----:B-1----:R-:W-:Y:S02]  /*5d7d0*/  MOV R6, R8 ;  /* 0x0000000800067202 */ /* 0x002fe40000000f00 */
[----:B------:R-:W-:-:S05]  /*5d7e0*/  IADD3.X R16, PT, PT, R16, R2, RZ, P2, !PT ;  /* 0x0000000210107210 */ /* 0x000fca00017fe4ff */
        /* <DEDUP_REMOVED lines=8> */
[----:B---3--:R-:W-:-:S03]  /*5d870*/  IMAD.MOV.U32 R7, RZ, RZ, R56 ;  /* 0x000000ffff077224 */ /* 0x008fc600078e0038 */
        /* <DEDUP_REMOVED lines=24> */
[----:B------:R-:W-:-:S05]  /*5da00*/  IADD3 R12, P2, PT, R12, R0, RZ ;  /* 0x000000000c0c7210 */ /* 0x000fca0007f5e0ff */
[----:B------:R4:W-:Y:S01]  /*5da10*/  STL [R1+0xa68], R12 ;  /* 0x000a680c01007387 */ /* 0x0009e20000100800 */
[----:B------:R-:W-:Y:S02]  /*5da20*/  IADD3 R11, P3, PT, R11, R0, RZ ;  /* 0x000000000b0b7210 */ /* 0x000fe40007f7e0ff */
[----:B----4-:R-:W-:Y:S02]  /*5da30*/  IADD3.X R19, PT, PT, R19, R2, RZ, P2, !PT ;  /* 0x0000000213137210 */ /* 0x010fe400017fe4ff */
[----:B-1----:R-:W-:Y:S01]  /*5da40*/  MOV R6, R12 ;  /* 0x0000000c00067202 */ /* 0x002fe20000000f00 */
[----:B------:R-:W-:Y:S02]  /*5da50*/  IMAD.X R13, R13, 0x1, R2, P3 ;  /* 0x000000010d0d7824 */ /* 0x000fe400018e0602 */
[----:B------:R1:W-:Y:S04]  /*5da60*/  STL [R1+0xa64], R19 ;  /* 0x000a641301007387 */ /* 0x0003e80000100800 */
[----:B------:R4:W-:Y:S04]  /*5da70*/  STL [R1+0xa70], R11 ;  /* 0x000a700b01007387 */ /* 0x0009e80000100800 */
[----:B------:R-:W2:Y:S01]  /*5da80*/  LDL.LU R12, [R1+0xbe4] ;  /* 0x000be400010c7983 */ /* 0x000ea20000300800 */
[----:B------:R-:W-:-:S03]  /*5da90*/  IMAD.MOV.U32 R7, RZ, RZ, R19 ;  /* 0x000000ffff077224 */ /* 0x000fc600078e0013 */
[----:B------:R4:W-:Y:S04]  /*5daa0*/  STL [R1+0xa6c], R13 ;  /* 0x000a6c0d01007387 */ /* 0x0009e80000100800 */
[----:B-1----:R-:W2:Y:S04]  /*5dab0*/  LDL.LU R19, [R1+0xbec] ;  /* 0x000bec0001137983 */ /* 0x002ea80000300800 */
        /* <DEDUP_REMOVED lines=8> */
[----:B------:R-:W-:Y:S02]  /*5db40*/  IADD3 R8, P3, PT, R8, R0, RZ ;  /* 0x0000000008087210 */ /* 0x000fe40007f7e0ff */
[----:B---3--:R-:W-:Y:S02]  /*5db50*/  IADD3.X R56, PT, PT, R56, R2, RZ, P2, !PT ;  /* 0x0000000238387210 */ /* 0x008fe400017fe4ff */
        /* <DEDUP_REMOVED lines=34> */
[----:B------:R-:W-:-:S05]  /*5dd80*/  IADD3.X R12, PT, PT, R12, R2, RZ, P2, !PT ;  /* 0x000000020c0c7210 */ /* 0x000fca00017fe4ff */
        /* <DEDUP_REMOVED lines=12> */
[-C--:B------:R-:W-:Y:S02]  /*5de50*/  IADD3 R11, P2, PT, R11, R0.reuse, RZ ;  /* 0x000000000b0b7210 */ /* 0x080fe40007f5e0ff */
[----:B------:R-:W-:Y:S01]  /*5de60*/  IADD3 R13, P3, PT, R13, R0, RZ ;  /* 0x000000000d0d7210 */ /* 0x000fe20007f7e0ff */
[----:B------:R1:W-:Y:S04]  /*5de70*/  LDGSTS.E [R4+0x12900], desc[UR8][R6.64], P0 ;  /* 0x1290000006047fae */ /* 0x0003e800081a1008 */
[----:B------:R-:W-:Y:S01]  /*5de80*/  STL [R1+0xc68], R11 ;  /* 0x000c680b01007387 */ /* 0x000fe20000100800 */
[----:B-1----:R-:W-:Y:S02]  /*5de90*/  MOV R6, R11 ;  /* 0x0000000b00067202 */ /* 0x002fe40000000f00 */
[----:B---3--:R-:W-:-:S05]  /*5dea0*/  IADD3.X R16, PT, PT, R16, R2, RZ, P2, !PT ;  /* 0x0000000210107210 */ /* 0x008fca00017fe4ff */
        /* <DEDUP_REMOVED lines=133> */
[----:B------:R-:W3:Y:S04]  /*5e700*/  LDL.LU R58, [R1+0x1164] ;  /* 0x00116400013a7983 */ /* 0x000ee80000300800 */
[----:B------:R2:W-:Y:S04]  /*5e710*/  LDGSTS.E [R4+0x1a800], desc[UR8][R6.64], P1 ;  /* 0x1a80000006047fae */ /* 0x0005e800089a1008 */
[----:B-1----:R-:W3:Y:S01]  /*5e720*/  LDL.LU R18, [R1+0x116c] ;  /* 0x00116c0001127983 */ /* 0x002ee20000300800 */
[----:B--2---:R-:W-:Y:S01]  /*5e730*/  MOV R6, R11 ;  /* 0x0000000b00067202 */ /* 0x004fe20000000f00 */
[----:B------:R-:W-:-:S02]  /*5e740*/  IMAD.MOV.U32 R7, RZ, RZ, R15 ;  /* 0x000000ffff077224 */ /* 0x000fc400078e000f */
[----:B------:R-:W2:Y:S04]  /*5e750*/  LDL.LU R11, [R1+0x11e8] ;  /* 0x0011e800010b7983 */ /* 0x000ea80000300800 */
        /* <DEDUP_REMOVED lines=35> */
[----:B---3--:R-:W3:Y:S04]  /*5e990*/  LDL.LU R10, [R1+0x13d0] ;  /* 0x0013d000010a7983 */ /* 0x008ee80000300800 */
[----:B------:R1:W-:Y:S04]  /*5e9a0*/  LDGSTS.E [R4+0x1c900], desc[UR8][R6.64], P0 ;  /* 0x1c90000006047fae */ /* 0x0003e800081a1008 */
[----:B------:R-:W3:Y:S01]  /*5e9b0*/  LDL.LU R17, [R1+0x13c8] ;  /* 0x0013c80001117983 */ /* 0x000ee20000300800 */
[----:B------:R-:W-:-:S04]  /*5e9c0*/  IADD3 R57, P2, PT, R57, R0, RZ ;  /* 0x0000000039397210 */ /* 0x000fc80007f5e0ff */
[----:B-1----:R-:W-:Y:S02]  /*5e9d0*/  MOV R6, R57 ;  /* 0x0000003900067202 */ /* 0x002fe40000000f00 */
[----:B------:R-:W-:Y:S02]  /*5e9e0*/  IADD3 R13, P3, PT, R13, R0, RZ ;  /* 0x000000000d0d7210 */ /* 0x000fe40007f7e0ff */
[----:B------:R-:W-:Y:S01]  /*5e9f0*/  IADD3.X R58, PT, PT, R58, R2, RZ, P2, !PT ;  /* 0x000000023a3a7210 */ /* 0x000fe200017fe4ff */
[----:B------:R-:W-:Y:S04]  /*5ea00*/  STL [R1+0x1168], R57 ;  /* 0x0011683901007387 */ /* 0x000fe80000100800 */
[----:B------:R-:W-:Y:S02]  /*5ea10*/  IMAD.MOV.U32 R7, RZ, RZ, R58 ;  /* 0x000000ffff077224 */ /* 0x000fe400078e003a */
[----:B------:R-:W-:Y:S01]  /*5ea20*/  IMAD.X R18, R18, 0x1, R2, P3 ;  /* 0x0000000112127824 */ /* 0x000fe200018e0602 */
[----:B------:R-:W-:Y:S04]  /*5ea30*/  STL [R1+0x1164], R58 ;  /* 0x0011643a01007387 */ /* 0x000fe80000100800 */
[----:B------:R1:W-:Y:S01]  /*5ea40*/  LDGSTS.E [R4+0x1d800], desc[UR8][R6.64], P1 ;  /* 0x1d80000006047fae */ /* 0x0003e200089a1008 */
[----:B--2---:R-:W-:-:S03]  /*5ea50*/  IADD3 R11, P2, PT, R11, R0, RZ ;  /* 0x000000000b0b7210 */ /* 0x004fc60007f5e0ff */
[----:B------:R2:W-:Y:S01]  /*5ea60*/  STL [R1+0x1170], R13 ;  /* 0x0011700d01007387 */ /* 0x0005e20000100800 */
[----:B------:R-:W-:-:S03]  /*5ea70*/  IADD3 R15, P3, PT, R15, R0, RZ ;  /* 0x000000000f0f7210 */ /* 0x000fc60007f7e0ff */
[----:B------:R2:W-:Y:S01]  /*5ea80*/  STL [R1+0x116c], R18 ;  /* 0x00116c1201007387 */ /* 0x0005e20000100800 */
[----:B-1----:R-:W-:Y:S01]  /*5ea90*/  MOV R6, R13 ;  /* 0x0000000d00067202 */ /* 0x002fe20000000f00 */
[----:B------:R-:W-:Y:S02]  /*5eaa0*/  IMAD.MOV.U32 R7, RZ, RZ, R18 ;  /* 0x000000ffff077224 */ /* 0x000fe400078e0012 */
[----:B--2---:R-:W2:Y:S04]  /*5eab0*/  LDL.LU R13, [R1+0x13c4] ;  /* 0x0013c400010d7983 */ /* 0x004ea80000300800 */
[----:B------:R-:W2:Y:S04]  /*5eac0*/  LDL.LU R18, [R1+0x13bc] ;  /* 0x0013bc0001127983 */ /* 0x000ea80000300800 */
[----:B------:R1:W-:Y:S04]  /*5ead0*/  LDGSTS.E [R4+0x1d900], desc[UR8][R6.64], P0 ;  /* 0x1d90000006047fae */ /* 0x0003e800081a1008 */
[----:B------:R1:W-:Y:S02]  /*5eae0*/  STL [R1+0x11e8], R11 ;  /* 0x0011e80b01007387 */ /* 0x0003e40000100800 */
[----:B-1----:R-:W-:-:S02]  /*5eaf0*/  MOV R6, R11 ;  /* 0x0000000b00067202 */ /* 0x002fc40000000f00 */
[----:B------:R-:W-:-:S05]  /*5eb00*/  IADD3.X R12, PT, PT, R12, R2, RZ, P2, !PT ;  /* 0x000000020c0c7210 */ /* 0x000fca00017fe4ff */
[----:B------:R1:W-:Y:S01]  /*5eb10*/  STL [R1+0x11e4], R12 ;  /* 0x0011e40c01007387 */ /* 0x0003e20000100800 */
[----:B------:R-:W-:Y:S02]  /*5eb20*/  IMAD.MOV.U32 R7, RZ, RZ, R12 ;  /* 0x000000ffff077224 */ /* 0x000fe400078e000c */
[----:B------:R-:W-:Y:S01]  /*5eb30*/  IMAD.X R19, R19, 0x1, R2, P3 ;  /* 0x0000000113137824 */ /* 0x000fe200018e0602 */
[----:B------:R1:W-:Y:S04]  /*5eb40*/  STL [R1+0x11f0], R15 ;  /* 0x0011f00f01007387 */ /* 0x0003e80000100800 */
[----:B------:R-:W2:Y:S04]  /*5eb50*/  LDL.LU R11, [R1+0x13a0] ;  /* 0x0013a000010b7983 */ /* 0x000ea80000300800 */
[----:B------:R4:W-:Y:S04]  /*5eb60*/  STL [R1+0x11ec], R19 ;  /* 0x0011ec1301007387 */ /* 0x0009e80000100800 */
[----:B------:R4:W-:Y:S04]  /*5eb70*/  LDGSTS.E [R4+0x1e800], desc[UR8][R6.64], P1 ;  /* 0x1e80000006047fae */ /* 0x0009e800089a1008 */
[----:B-1----:R-:W2:Y:S01]  /*5eb80*/  LDL.LU R12, [R1+0x1348] ;  /* 0x00134800010c7983 */ /* 0x002ea20000300800 */
[----:B----4-:R-:W-:-:S03]  /*5eb90*/  MOV R6, R15 ;  /* 0x0000000f00067202 */ /* 0x010fc60000000f00 */
[----:B------:R-:W4:Y:S01]  /*5eba0*/  LDL.LU R15, [R1+0x1344] ;  /* 0x00134400010f7983 */ /* 0x000f220000300800 */
[----:B------:R-:W-:-:S03]  /*5ebb0*/  IMAD.MOV.U32 R7, RZ, RZ, R19 ;  /* 0x000000ffff077224 */ /* 0x000fc600078e0013 */
[----:B------:R-:W4:Y:S01]  /*5ebc0*/  LDL.LU R19, [R1+0x133c] ;  /* 0x00133c0001137983 */ /* 0x000f220000300800 */
[-C--:B------:R-:W-:Y:S02]  /*5ebd0*/  IADD3 R8, P2, PT, R8, R0.reuse, RZ ;  /* 0x0000000008087210 */ /* 0x080fe40007f5e0ff */
[----:B------:R-:W-:Y:S01]  /*5ebe0*/  IADD3 R14, P3, PT, R14, R0, RZ ;  /* 0x000000000e0e7210 */ /* 0x000fe20007f7e0ff */
[----:B------:R1:W-:Y:S04]  /*5ebf0*/  LDGSTS.E [R4+0x1e900], desc[UR8][R6.64], P0 ;  /* 0x1e90000006047fae */ /* 0x0003e800081a1008 */
[----:B------:R-:W-:Y:S01]  /*5ec00*/  STL [R1+0x1268], R8 ;  /* 0x0012680801007387 */ /* 0x000fe20000100800 */
[----:B-1----:R-:W-:Y:S02]  /*5ec10*/  MOV R6, R8 ;  /* 0x0000000800067202 */ /* 0x002fe40000000f00 */
[----:B------:R-:W-:-:S05]  /*5ec20*/  IADD3.X R16, PT, PT, R16, R2, RZ, P2, !PT ;  /* 0x0000000210107210 */ /* 0x000fca00017fe4ff */
[----:B------:R1:W-:Y:S01]  /*5ec30*/  STL [R1+0x1264], R16 ;  /* 0x0012641001007387 */ /* 0x0003e20000100800 */
[----:B------:R-:W-:Y:S02]  /*5ec40*/  IMAD.MOV.U32 R7, RZ, RZ, R16 ;  /* 0x000000ffff077224 */ /* 0x000fe400078e0010 */
[----:B------:R-:W-:Y:S01]  /*5ec50*/  IMAD.X R56, R56, 0x1, R2, P3 ;  /* 0x0000000138387824 */ /* 0x000fe200018e0602 */
        /* <DEDUP_REMOVED lines=9> */
[-C--:B---3--:R-:W-:Y:S02]  /*5ecf0*/  IADD3 R10, P2, PT, R10, R0.reuse, RZ ;  /* 0x000000000a0a7210 */ /* 0x088fe40007f5e0ff */
[----:B------:R-:W-:Y:S01]  /*5ed00*/  IADD3 R17, P3, PT, R17, R0, RZ ;  /* 0x0000000011117210 */ /* 0x000fe20007f7e0ff */
[----:B------:R1:W-:Y:S04]  /*5ed10*/  LDGSTS.E [R4+0x1f900], desc[UR8][R6.64], P0 ;  /* 0x1f90000006047fae */ /* 0x0003e800081a1008 */
[----:B------:R-:W-:Y:S01]  /*5ed20*/  STL [R1+0x13d0], R10 ;  /* 0x0013d00a01007387 */ /* 0x000fe20000100800 */
[----:B-1----:R-:W-:-:S03]  /*5ed30*/  LOP3.LUT R4, R5, 0x50, RZ, 0x3c, !PT ;  /* 0x0000005005047812 */ /* 0x002fc600078e3cff */
[----:B------:R-:W-:Y:S01]  /*5ed40*/  STL [R1+0x13c8], R17 ;  /* 0x0013c81101007387 */ /* 0x000fe20000100800 */
[----:B------:R-:W-:Y:S02]  /*5ed50*/  IMAD.MOV.U32 R6, RZ, RZ, R10 ;  /* 0x000000ffff067224 */ /* 0x000fe400078e000a */
[----:B------:R-:W-:Y:S01]  /*5ed60*/  VIADD R4, R4, UR7 ;  /* 0x0000000704047c36 */ /* 0x000fe20008000000 */
[----:B--2---:R-:W-:-:S04]  /*5ed70*/  IADD3.X R13, PT, PT, R13, R2, RZ, P2, !PT ;  /* 0x000000020d0d7210 */ /* 0x004fc800017fe4ff */
[----:B------:R-:W-:Y:S01]  /*5ed80*/  MOV R7, R13 ;  /* 0x0000000d00077202 */ /* 0x000fe20000000f00 */
[----:B------:R1:W-:Y:S01]  /*5ed90*/  STL [R1+0x13c4], R13 ;  /* 0x0013c40d01007387 */ /* 0x0003e20000100800 */
[----:B------:R-:W-:-:S03]  /*5eda0*/  IADD3.X R18, PT, PT, R18, R2, RZ, P3, !PT ;  /* 0x0000000212127210 */ /* 0x000fc60001ffe4ff */
        /* <DEDUP_REMOVED lines=9> */
[----:B------:R-:W-:-:S05]  /*5ee40*/  IADD3 R11, P2, PT, R11, R0, RZ ;  /* 0x000000000b0b7210 */ /* 0x000fca0007f5e0ff */
[----:B------:R-:W-:Y:S01]  /*5ee50*/  STL [R1+0x13a0], R11 ;  /* 0x0013a00b01007387 */ /* 0x000fe20000100800 */
[----:B--2---:R-:W-:Y:S01]  /*5ee60*/  IMAD.MOV.U32 R6, RZ, RZ, R11 ;  /* 0x000000ffff067224 */ /* 0x004fe200078e000b */
[----:B------:R-:W-:Y:S01]  /*5ee70*/  IADD3 R12, P3, PT, R12, R0, RZ ;  /* 0x000000000c0c7210 */ /* 0x000fe20007f7e0ff */
[----:B----4-:R-:W-:-:S03]  /*5ee80*/  IMAD.X R15, R15, 0x1, R2, P2 ;  /* 0x000000010f0f7824 */ /* 0x010fc600010e0602 */
[----:B------:R-:W-:Y:S02]  /*5ee90*/  IADD3.X R19, PT, PT, R19, R2, RZ, P3, !PT ;  /* 0x0000000213137210 */ /* 0x000fe40001ffe4ff */
[----:B------:R1:W-:Y:S01]  /*5eea0*/  STL [R1+0x1344], R15 ;  /* 0x0013440f01007387 */ /* 0x0003e20000100800 */
[----:B------:R-:W-:-:S03]  /*5eeb0*/  MOV R7, R15 ;  /* 0x0000000f00077202 */ /* 0x000fc60000000f00 */
[----:B------:R-:W-:Y:S04]  /*5eec0*/  STL [R1+0x1348], R12 ;  /* 0x0013480c01007387 */ /* 0x000fe80000100800 */
[----:B------:R2:W-:Y:S04]  /*5eed0*/  LDGSTS.E [R4+0x1a00], desc[UR8][R6.64], P1 ;  /* 0x01a0000006047fae */ /* 0x0005e800089a1008 */
[----:B-1----:R-:W4:Y:S04]  /*5eee0*/  LDL.LU R15, [R1+0x4f8] ;  /* 0x0004f800010f7983 */ /* 0x002f280000300800 */
[----:B------:R1:W-:Y:S04]  /*5eef0*/  STL [R1+0x133c], R19 ;  /* 0x00133c1301007387 */ /* 0x0003e80000100800 */
[----:B------:R-:W4:Y:S01]  /*5ef00*/  LDL.LU R11, [R1+0x500] ;  /* 0x00050000010b7983 */ /* 0x000f220000300800 */
[----:B--2---:R-:W-:-:S03]  /*5ef10*/  MOV R7, R19 ;  /* 0x0000001300077202 */ /* 0x004fc60000000f00 */
[----:B-1----:R-:W2:Y:S01]  /*5ef20*/  LDL.LU R19, [R1+0x4f4] ;  /* 0x0004f40001137983 */ /* 0x002ea20000300800 */
[----:B------:R-:W-:-:S03]  /*5ef30*/  IMAD.MOV.U32 R6, RZ, RZ, R12 ;  /* 0x000000ffff067224 */ /* 0x000fc600078e000c */
[----:B------:R-:W2:Y:S04]  /*5ef40*/  LDL.LU R12, [R1+0x4fc] ;  /* 0x0004fc00010c7983 */ /* 0x000ea80000300800 */
[----:B------:R1:W-:Y:S01]  /*5ef50*/  LDGSTS.E [R4+0x1b00], desc[UR8][R6.64], P0 ;  /* 0x01b0000006047fae */ /* 0x0003e200081a1008 */
[----:B------:R-:W-:-:S05]  /*5ef60*/  IADD3 R16, P2, PT, R16, R0, RZ ;  /* 0x0000000010107210 */ /* 0x000fca0007f5e0ff */
[----:B------:R1:W-:Y:S01]  /*5ef70*/  STL [R1+0x1314], R16 ;  /* 0x0013141001007387 */ /* 0x0003e20000100800 */
[----:B------:R-:W-:Y:S01]  /*5ef80*/  IADD3 R8, P3, PT, R8, R0, RZ ;  /* 0x0000000008087210 */ /* 0x000fe20007f7e0ff */
[----:B------:R-:W-:Y:S02]  /*5ef90*/  IMAD.X R56, R56, 0x1, R2, P2 ;  /* 0x0000000138387824 */ /* 0x000fe400010e0602 */
[----:B-1----:R-:W-:Y:S01]  /*5efa0*/  IMAD.MOV.U32 R6, RZ, RZ, R16 ;  /* 0x000000ffff067224 */ /* 0x002fe200078e0010 */
[----:B------:R-:W-:Y:S02]  /*5efb0*/  IADD3.X R14, PT, PT, R14, R2, RZ, P3, !PT ;  /* 0x000000020e0e7210 */ /* 0x000fe40001ffe4ff */
[----:B------:R1:W-:Y:S04]  /*5efc0*/  STL [R1+0x1310], R56 ;  /* 0x0013103801007387 */ /* 0x0003e80000100800 */
[----:B------:R1:W-:Y:S04]  /*5efd0*/  STL [R1+0x131c], R8 ;  /* 0x00131c0801007387 */ /* 0x0003e80000100800 */
[----:B------:R-:W2:Y:S01]  /*5efe0*/  LDL.LU R16, [R1+0x578] ;  /* 0x0005780001107983 */ /* 0x000ea20000300800 */
[----:B------:R-:W-:-:S03]  /*5eff0*/  MOV R7, R56 ;  /* 0x0000003800077202 */ /* 0x000fc60000000f00 */
[----:B------:R1:W-:Y:S04]  /*5f000*/  STL [R1+0x1318], R14 ;  /* 0x0013180e01007387 */ /* 0x0003e80000100800 */
[----:B------:R-:W2:Y:S04]  /*5f010*/  LDL.LU R57, [R1+0x580] ;  /* 0x0005800001397983 */ /* 0x000ea80000300800 */
        /* <DEDUP_REMOVED lines=8> */
[----:B---3--:R-:W-:-:S02]  /*5f0a0*/  IADD3 R13, P2, PT, R13, R0, RZ ;  /* 0x000000000d0d7210 */ /* 0x008fc40007f5e0ff */
[----:B------:R-:W-:-:S03]  /*5f0b0*/  IADD3 R10, P3, PT, R10, R0, RZ ;  /* 0x000000000a0a7210 */ /* 0x000fc60007f7e0ff */
[----:B------:R3:W-:Y:S01]  /*5f0c0*/  STL [R1+0x478], R13 ;  /* 0x0004780d01007387 */ /* 0x0007e20000100800 */
[----:B-1----:R-:W-:Y:S02]  /*5f0d0*/  IMAD.MOV.U32 R6, RZ, RZ, R13 ;  /* 0x000000ffff067224 */ /* 0x002fe400078e000d */
[----:B------:R-:W-:Y:S01]  /*5f0e0*/  IMAD.X R18, R18, 0x1, R2, P2 ;  /* 0x0000000112127824 */ /* 0x000fe200010e0602 */
[----:B------:R-:W-:-:S04]  /*5f0f0*/  IADD3.X R17, PT, PT, R17, R2, RZ, P3, !PT ;  /* 0x0000000211117210 */ /* 0x000fc80001ffe4ff */
[----:B------:R1:W-:Y:S01]  /*5f100*/  STL [R1+0x474], R18 ;  /* 0x0004741201007387 */ /* 0x0003e20000100800 */
[----:B------:R-:W-:-:S03]  /*5f110*/  MOV R7, R18 ;  /* 0x0000001200077202 */ /* 0x000fc60000000f00 */
[----:B------:R1:W-:Y:S04]  /*5f120*/  STL [R1+0x480], R10 ;  /* 0x0004800a01007387 */ /* 0x0003e80000100800 */
[----:B---3--:R-:W3:Y:S04]  /*5f130*/  LDL.LU R13, [R1+0x5f4] ;  /* 0x0005f400010d7983 */ /* 0x008ee80000300800 */
[----:B------:R1:W-:Y:S04]  /*5f140*/  STL [R1+0x47c], R17 ;  /* 0x00047c1101007387 */ /* 0x0003e80000100800 */
[----:B------:R1:W-:Y:S04]  /*5f150*/  LDGSTS.E [R4+0x3a00], desc[UR8][R6.64], P1 ;  /* 0x03a0000006047fae */ /* 0x0003e800089a1008 */
[----:B-1----:R-:W3:Y:S01]  /*5f160*/  LDL.LU R18, [R1+0x5fc] ;  /* 0x0005fc0001127983 */ /* 0x002ee20000300800 */
[----:B------:R-:W-:Y:S01]  /*5f170*/  IMAD.MOV.U32 R6, RZ, RZ, R10 ;  /* 0x000000ffff067224 */ /* 0x000fe200078e000a */
[----:B------:R-:W-:-:S02]  /*5f180*/  MOV R7, R17 ;  /* 0x0000001100077202 */ /* 0x000fc40000000f00 */
[----:B------:R-:W3:Y:S04]  /*5f190*/  LDL.LU R10, [R1+0x678] ;  /* 0x00067800010a7983 */ /* 0x000ee80000300800 */
[----:B------:R-:W3:Y:S04]  /*5f1a0*/  LDL.LU R17, [R1+0x680] ;  /* 0x0006800001117983 */ /* 0x000ee80000300800 */
[----:B------:R1:W-:Y:S01]  /*5f1b0*/  LDGSTS.E [R4+0x3b00], desc[UR8][R6.64], P0 ;  /* 0x03b0000006047fae */ /* 0x0003e200081a1008 */
[----:B----4-:R-:W-:-:S05]  /*5f1c0*/  IADD3 R15, P2, PT, R15, R0, RZ ;  /* 0x000000000f0f7210 */ /* 0x010fca0007f5e0ff */
[----:B------:R4:W-:Y:S01]  /*5f1d0*/  STL [R1+0x4f8], R15 ;  /* 0x0004f80f01007387 */ /* 0x0009e20000100800 */
[----:B------:R-:W-:Y:S01]  /*5f1e0*/  IADD3 R11, P3, PT, R11, R0, RZ ;  /* 0x000000000b0b7210 */ /* 0x000fe20007f7e0ff */
[----:B--2---:R-:W-:Y:S02]  /*5f1f0*/  IMAD.X R19, R19, 0x1, R2, P2 ;  /* 0x0000000113137824 */ /* 0x004fe400010e0602 */
[----:B-1----:R-:W-:Y:S01]  /*5f200*/  IMAD.MOV.U32 R6, RZ, RZ, R15 ;  /* 0x000000ffff067224 */ /* 0x002fe200078e000f */
[----:B------:R-:W-:Y:S02]  /*5f210*/  IADD3.X R12, PT, PT, R12, R2, RZ, P3, !PT ;  /* 0x000000020c0c7210 */ /* 0x000fe40001ffe4ff */
[----:B------:R1:W-:Y:S04]  /*5f220*/  STL [R1+0x4f4], R19 ;  /* 0x0004f41301007387 */ /* 0x0003e80000100800 */
[----:B------:R-:W-:Y:S04]  /*5f230*/  STL [R1+0x500], R11 ;  /* 0x0005000b01007387 */ /* 0x000fe80000100800 */
[----:B----4-:R-:W2:Y:S01]  /*5f240*/  LDL.LU R15, [R1+0x674] ;  /* 0x00067400010f7983 */ /* 0x010ea20000300800 */
[----:B------:R-:W-:-:S03]  /*5f250*/  MOV R7, R19 ;  /* 0x0000001300077202 */ /* 0x000fc60000000f00 */
[----:B------:R4:W-:Y:S04]  /*5f260*/  STL [R1+0x4fc], R12 ;  /* 0x0004fc0c01007387 */ /* 0x0009e80000100800 */
[----:B-1----:R-:W2:Y:S04]  /*5f270*/  LDL.LU R19, [R1+0x67c] ;  /* 0x00067c0001137983 */ /* 0x002ea80000300800 */
[----:B------:R1:W-:Y:S02]  /*5f280*/  LDGSTS.E [R4+0x4a00], desc[UR8][R6.64], P1 ;  /* 0x04a0000006047fae */ /* 0x0003e400089a1008 */
[----:B-1----:R-:W-:Y:S01]  /*5f290*/  IMAD.MOV.U32 R6, RZ, RZ, R11 ;  /* 0x000000ffff067224 */ /* 0x002fe200078e000b */
[----:B------:R-:W-:-:S02]  /*5f2a0*/  MOV R7, R12 ;  /* 0x0000000c00077202 */ /* 0x000fc40000000f00 */
        /* <DEDUP_REMOVED lines=19> */
[----:B-1----:R-:W-:Y:S01]  /*5f3e0*/  IMAD.MOV.U32 R6, RZ, RZ, R57 ;  /* 0x000000ffff067224 */ /* 0x002fe200078e0039 */
[----:B------:R-:W-:-:S05]  /*5f3f0*/  MOV R7, R58 ;  /* 0x0000003a00077202 */ /* 0x000fca0000000f00 */
[----:B------:R1:W-:Y:S02]  /*5f400*/  LDGSTS.E [R4+0x5b00], desc[UR8][R6.64], P0 ;  /* 0x05b0000006047fae */ /* 0x0003e400081a1008 */
[----:B-1----:R-:W-:Y:S02]  /*5f410*/  IMAD.MOV.U32 R6, RZ, RZ, R8 ;  /* 0x000000ffff067224 */ /* 0x002fe400078e0008 */
[----:B---3--:R-:W-:-:S05]  /*5f420*/  IMAD.X R13, R13, 0x1, R2, P2 ;  /* 0x000000010d0d7824 */ /* 0x008fca00010e0602 */
[----:B------:R1:W-:Y:S01]  /*5f430*/  STL [R1+0x5f4], R13 ;  /* 0x0005f40d01007387 */ /* 0x0003e20000100800 */
[----:B------:R-:W-:-:S03]  /*5f440*/  MOV R7, R13 ;  /* 0x0000000d00077202 */ /* 0x000fc60000000f00 */
[----:B------:R-:W-:Y:S01]  /*5f450*/  STL [R1+0x600], R14 ;  /* 0x0006000e01007387 */ /* 0x000fe20000100800 */
[----:B------:R-:W-:-:S03]  /*5f460*/  IADD3.X R18, PT, PT, R18, R2, RZ, P3, !PT ;  /* 0x0000000212127210 */ /* 0x000fc60001ffe4ff */
[----:B------:R3:W-:Y:S04]  /*5f470*/  LDGSTS.E [R4+0x6a00], desc[UR8][R6.64], P1 ;  /* 0x06a0000006047fae */ /* 0x0007e800089a1008 */
[----:B-1----:R-:W4:Y:S01]  /*5f480*/  LDL.LU R13, [R1+0x778] ;  /* 0x00077800010d7983 */ /* 0x002f220000300800 */
[----:B------:R-:W-:-:S03]  /*5f490*/  IADD3 R10, P2, PT, R10, R0, RZ ;  /* 0x000000000a0a7210 */ /* 0x000fc60007f5e0ff */
[----:B------:R1:W-:Y:S01]  /*5f4a0*/  STL [R1+0x5fc], R18 ;  /* 0x0005fc1201007387 */ /* 0x0003e20000100800 */
[----:B---3--:R-:W-:Y:S01]  /*5f4b0*/  IMAD.MOV.U32 R6, RZ, RZ, R14 ;  /* 0x000000ffff067224 */ /* 0x008fe200078e000e */
[----:B------:R-:W-:Y:S02]  /*5f4c0*/  MOV R7, R18 ;  /* 0x0000001200077202 */ /* 0x000fe40000000f00 */
[----:B------:R-:W3:Y:S01]  /*5f4d0*/  LDL.LU R8, [R1+0x780] ;  /* 0x0007800001087983 */ /* 0x000ee20000300800 */
[----:B------:R-:W-:-:S03]  /*5f4e0*/  IADD3 R17, P3, PT, R17, R0, RZ ;  /* 0x0000000011117210 */ /* 0x000fc60007f7e0ff */
[----:B------:R2:W-:Y:S04]  /*5f4f0*/  LDGSTS.E [R4+0x6b00], desc[UR8][R6.64], P0 ;  /* 0x06b0000006047fae */ /* 0x0005e800081a1008 */
[----:B-1----:R-:W3:Y:S04]  /*5f500*/  LDL.LU R18, [R1+0x774] ;  /* 0x0007740001127983 */ /* 0x002ee80000300800 */
[----:B------:R-:W3:Y:S04]  /*5f510*/  LDL.LU R14, [R1+0x77c] ;  /* 0x00077c00010e7983 */ /* 0x000ee80000300800 */
[----:B------:R-:W-:Y:S01]  /*5f520*/  STL [R1+0x678], R10 ;  /* 0x0006780a01007387 */ /* 0x000fe20000100800 */
[----:B--2---:R-:W-:-:S02]  /*5f530*/  IMAD.MOV.U32 R6, RZ, RZ, R10 ;  /* 0x000000ffff067224 */ /* 0x004fc400078e000a */
[----:B------:R-:W-:-:S05]  /*5f540*/  IMAD.X R15, R15, 0x1, R2, P2 ;  /* 0x000000010f0f7824 */ /* 0x000fca00010e0602 */
[----:B------:R1:W-:Y:S01]  /*5f550*/  STL [R1+0x674], R15 ;  /* 0x0006740f01007387 */ /* 0x0003e20000100800 */
[----:B------:R-:W-:Y:S02]  /*5f560*/  MOV R7, R15 ;  /* 0x0000000f00077202 */ /* 0x000fe40000000f00 */
[----:B------:R-:W-:Y:S01]  /*5f570*/  IADD3.X R19, PT, PT, R19, R2, RZ, P3, !PT ;  /* 0x0000000213137210 */ /* 0x000fe20001ffe4ff */
[----:B------:R-:W-:Y:S04]  /*5f580*/  STL [R1+0x680], R17 ;  /* 0x0006801101007387 */ /* 0x000fe80000100800 */
[----:B------:R2:W-:Y:S04]  /*5f590*/  LDGSTS.E [R4+0x7a00], desc[UR8][R6.64], P1 ;  /* 0x07a0000006047fae */ /* 0x0005e800089a1008 */
[----:B-1----:R-:W3:Y:S04]  /*5f5a0*/  LDL.LU R15, [R1+0x7f8] ;  /* 0x0007f800010f7983 */ /* 0x002ee80000300800 */
[----:B------:R1:W-:Y:S04]  /*5f5b0*/  STL [R1+0x67c], R19 ;  /* 0x00067c1301007387 */ /* 0x0003e80000100800 */
[----:B------:R-:W3:Y:S01]  /*5f5c0*/  LDL.LU R10, [R1+0x800] ;  /* 0x00080000010a7983 */ /* 0x000ee20000300800 */
[----:B--2---:R-:W-:-:S03]  /*5f5d0*/  MOV R7, R19 ;  /* 0x0000001300077202 */ /* 0x004fc60000000f00 */
[----:B-1----:R-:W2:Y:S01]  /*5f5e0*/  LDL.LU R19, [R1+0x7f4] ;  /* 0x0007f40001137983 */ /* 0x002ea20000300800 */
[----:B------:R-:W-:-:S03]  /*5f5f0*/  IMAD.MOV.U32 R6, RZ, RZ, R17 ;  /* 0x000000ffff067224 */ /* 0x000fc600078e0011 */
        /* <DEDUP_REMOVED lines=11> */
[----:B------:R-:W-:-:S03]  /*5f6b0*/  MOV R7, R56 ;  /* 0x0000003800077202 */ /* 0x000fc60000000f00 */
[----:B------:R1:W-:Y:S04]  /*5f6c0*/  STL [R1+0x6fc], R16 ;  /* 0x0006fc1001007387 */ /* 0x0003e80000100800 */
[----:B------:R-:W4:Y:S04]  /*5f6d0*/  LDL.LU R57, [R1+0x880] ;  /* 0x0008800001397983 */ /* 0x000f280000300800 */
[----:B-1----:R-:W4:Y:S04]  /*5f6e0*/  LDL.LU R56, [R1+0x874] ;  /* 0x0008740001387983 */ /* 0x002f280000300800 */
[----:B------:R-:W4:Y:S04]  /*5f6f0*/  LDL.LU R58, [R1+0x87c] ;  /* 0x00087c00013a7983 */ /* 0x000f280000300800 */
[----:B------:R1:W-:Y:S02]  /*5f700*/  LDGSTS.E [R4+0x8a00], desc[UR8][R6.64], P1 ;  /* 0x08a0000006047fae */ /* 0x0003e400089a1008 */
[----:B-1----:R-:W-:Y:S01]  /*5f710*/  IMAD.MOV.U32 R6, RZ, RZ, R11 ;  /* 0x000000ffff067224 */ /* 0x002fe200078e000b */
[----:B------:R-:W-:Y:S01]  /*5f720*/  MOV R7, R16 ;  /* 0x0000001000077202 */ /* 0x000fe20000000f00 */
[----:B------:R-:W4:Y:S04]  /*5f730*/  LDL.LU R11, [R1+0x8f8] ;  /* 0x0008f800010b7983 */ /* 0x000f280000300800 */
[----:B------:R-:W4:Y:S04]  /*5f740*/  LDL.LU R16, [R1+0x900] ;  /* 0x0009000001107983 */ /* 0x000f280000300800 */
[----:B------:R1:W-:Y:S01]  /*5f750*/  LDGSTS.E [R4+0x8b00], desc[UR8][R6.64], P0 ;  /* 0x08b0000006047fae */ /* 0x0003e200081a1008 */
[----:B------:R-:W-:-:S05]  /*5f760*/  IADD3 R13, P2, PT, R13, R0, RZ ;  /* 0x000000000d0d7210 */ /* 0x000fca0007f5e0ff */
[----:B------:R3:W-:Y:S02]  /*5f770*/  STL [R1+0x778], R13 ;  /* 0x0007780d01007387 */ /* 0x0007e40000100800 */
[----:B---3--:R-:W-:Y:S01]  /*5f780*/  IADD3 R8, P3, PT, R8, R0, RZ ;  /* 0x0000000008087210 */ /* 0x008fe20007f7e0ff */
[----:B-1----:R-:W-:Y:S02]  /*5f790*/  IMAD.MOV.U32 R6, RZ, RZ, R13 ;  /* 0x000000ffff067224 */ /* 0x002fe400078e000d */
[----:B------:R-:W-:Y:S01]  /*5f7a0*/  IMAD.X R18, R18, 0x1, R2, P2 ;  /* 0x0000000112127824 */ /* 0x000fe200010e0602 */
[----:B------:R-:W-:-:S04]  /*5f7b0*/  IADD3.X R14, PT, PT, R14, R2, RZ, P3, !PT ;  /* 0x000000020e0e7210 */ /* 0x000fc80001ffe4ff */
[----:B------:R1:W-:Y:S01]  /*5f7c0*/  STL [R1+0x774], R18 ;  /* 0x0007741201007387 */ /* 0x0003e20000100800 */
[----:B------:R-:W-:-:S03]  /*5f7d0*/  MOV R7, R18 ;  /* 0x0000001200077202 */ /* 0x000fc60000000f00 */
[----:B------:R3:W-:Y:S04]  /*5f7e0*/  STL [R1+0x780], R8 ;  /* 0x0007800801007387 */ /* 0x0007e80000100800 */
[----:B------:R-:W4:Y:S04]  /*5f7f0*/  LDL.LU R13, [R1+0x8f4] ;  /* 0x0008f400010d7983 */ /* 0x000f280000300800 */
[----:B------:R3:W-:Y:S04]  /*5f800*/  STL [R1+0x77c], R14 ;  /* 0x00077c0e01007387 */ /* 0x0007e80000100800 */
[----:B------:R3:W-:Y:S04]  /*5f810*/  LDGSTS.E [R4+0x9a00], desc[UR8][R6.64], P1 ;  /* 0x09a0000006047fae */ /* 0x0007e800089a1008 */
[----:B-1----:R-:W4:Y:S01]  /*5f820*/  LDL.LU R18, [R1+0x8fc] ;  /* 0x0008fc0001127983 */ /* 0x002f220000300800 */
[----:B---3--:R-:W-:Y:S01]  /*5f830*/  IMAD.MOV.U32 R6, RZ, RZ, R8 ;  /* 0x000000ffff067224 */ /* 0x008fe200078e0008 */
[----:B------:R-:W-:-:S02]  /*5f840*/  MOV R7, R14 ;  /* 0x0000000e00077202 */ /* 0x000fc40000000f00 */
[----:B------:R-:W3:Y:S04]  /*5f850*/  LDL.LU R8, [R1+0x978] ;  /* 0x0009780001087983 */ /* 0x000ee80000300800 */
[----:B------:R-:W3:Y:S04]  /*5f860*/  LDL.LU R14, [R1+0x980] ;  /* 0x00098000010e7983 */ /* 0x000ee80000300800 */
[----:B------:R1:W-:Y:S01]  /*5f870*/  LDGSTS.E [R4+0x9b00], desc[UR8][R6.64], P0 ;  /* 0x09b0000006047fae */ /* 0x0003e200081a1008 */
[----:B------:R-:W-:-:S05]  /*5f880*/  IADD3 R15, P2, PT, R15, R0, RZ ;  /* 0x000000000f0f7210 */ /* 0x000fca0007f5e0ff */
        /* <DEDUP_REMOVED lines=8> */
[----:B------:R-:W-:-:S03]  /*5f910*/  MOV R7, R19 ;  /* 0x0000001300077202 */ /* 0x000fc60000000f00 */
[----:B------:R1:W-:Y:S04]  /*5f920*/  STL [R1+0x7fc], R17 ;  /* 0x0007fc1101007387 */ /* 0x0003e80000100800 */
[----:B-1----:R-:W2:Y:S04]  /*5f930*/  LDL.LU R19, [R1+0x97c] ;  /* 0x00097c0001137983 */ /* 0x002ea80000300800 */
[----:B------:R1:W-:Y:S02]  /*5f940*/  LDGSTS.E [R4+0xaa00], desc[UR8][R6.64], P1 ;  /* 0x0aa0000006047fae */ /* 0x0003e400089a1008 */
[----:B-1----:R-:W-:Y:S01]  /*5f950*/  IMAD.MOV.U32 R6, RZ, RZ, R10 ;  /* 0x000000ffff067224 */ /* 0x002fe200078e000a */
[----:B------:R-:W-:-:S02]  /*5f960*/  MOV R7, R17 ;  /* 0x0000001100077202 */ /* 0x000fc40000000f00 */
        /* <DEDUP_REMOVED lines=9> */
[----:B-1----:R-:W-:-:S03]  /*5fa00*/  MOV R7, R56 ;  /* 0x0000003800077202 */ /* 0x002fc60000000f00 */
        /* <DEDUP_REMOVED lines=13> */
[----:B------:R-:W-:-:S05]  /*5fae0*/  IMAD.X R13, R13, 0x1, R2, P2 ;  /* 0x000000010d0d7824 */ /* 0x000fca00010e0602 */
[----:B------:R1:W-:Y:S01]  /*5faf0*/  STL [R1+0x8f4], R13 ;  /* 0x0008f40d01007387 */ /* 0x0003e20000100800 */
[----:B------:R-:W-:-:S03]  /*5fb00*/  MOV R7, R13 ;  /* 0x0000000d00077202 */ /* 0x000fc60000000f00 */
[----:B------:R-:W-:Y:S01]  /*5fb10*/  STL [R1+0x900], R16 ;  /* 0x0009001001007387 */ /* 0x000fe20000100800 */
[----:B------:R-:W-:-:S03]  /*5fb20*/  IADD3.X R18, PT, PT, R18, R2, RZ, P3, !PT ;  /* 0x0000000212127210 */ /* 0x000fc60001ffe4ff */
[----:B------:R3:W-:Y:S04]  /*5fb30*/  LDGSTS.E [R4+0xca00], desc[UR8][R6.64], P1 ;  /* 0x0ca0000006047fae */ /* 0x0007e800089a1008 */
[----:B-1----:R-:W4:Y:S01]  /*5fb40*/  LDL.LU R13, [R1+0xa78] ;  /* 0x000a7800010d7983 */ /* 0x002f220000300800 */
[----:B---3--:R-:W-:-:S03]  /*5fb50*/  IADD3 R8, P2, PT, R8, R0, RZ ;  /* 0x0000000008087210 */ /* 0x008fc60007f5e0ff */
[----:B------:R1:W-:Y:S01]  /*5fb60*/  STL [R1+0x8fc], R18 ;  /* 0x0008fc1201007387 */ /* 0x0003e20000100800 */
[----:B------:R-:W-:Y:S01]  /*5fb70*/  IMAD.MOV.U32 R6, RZ, RZ, R16 ;  /* 0x000000ffff067224 */ /* 0x000fe200078e0010 */
        /* <DEDUP_REMOVED lines=39> */
[----:B----4-:R-:W4:Y:S04]  /*5fdf0*/  LDL.LU R10, [R1+0xbf8] ;  /* 0x000bf800010a7983 */ /* 0x010f280000300800 */
        /* <DEDUP_REMOVED lines=18> */
[----:B------:R-:W3:Y:S01]  /*5ff20*/  LDL.LU R16, [R1+0xc80] ;  /* 0x000c800001107983 */ /* 0x000ee20000300800 */
[----:B------:R-:W-:-:S03]  /*5ff30*/  IADD3 R15, P2, PT, R15, R0, RZ ;  /* 0x000000000f0f7210 */ /* 0x000fc60007f5e0ff */
[----:B------:R1:W-:Y:S01]  /*5ff40*/  LDGSTS.E [R4+0xfb00], desc[UR8][R6.64], P0 ;  /* 0x0fb0000006047fae */ /* 0x0003e200081a1008 */
[----:B------:R-:W-:-:S03]  /*5ff50*/  IADD3 R8, P3, PT, R8, R0, RZ ;  /* 0x0000000008087210 */ /* 0x000fc60007f7e0ff */
[----:B------:R2:W-:Y:S02]  /*5ff60*/  STL [R1+0xaf8], R15 ;  /* 0x000af80f01007387 */ /* 0x0005e40000100800 */
        /* <DEDUP_REMOVED lines=41> */
[----:B-1----:R-:W2:Y:S01]  /*60200*/  LDL.LU R13, [R1+0xd78] ;  /* 0x000d7800010d7983 */ /* 0x002ea20000300800 */
[----:B---3--:R-:W-:-:S03]  /*60210*/  IADD3 R11, P2, PT, R11, R0, RZ ;  /* 0x000000000b0b7210 */ /* 0x008fc60007f5e0ff */
[----:B------:R1:W-:Y:S01]  /*60220*/  STL [R1+0xbfc], R18 ;  /* 0x000bfc1201007387 */ /* 0x0003e20000100800 */
[----:B----4-:R-:W-:Y:S01]  /*60230*/  IMAD.MOV.U32 R6, RZ, RZ, R12 ;  /* 0x000000ffff067224 */ /* 0x010fe200078e000c */
[----:B------:R-:W-:Y:S02]  /*60240*/  MOV R7, R18 ;  /* 0x0000001200077202 */ /* 0x000fe40000000f00 */
[----:B------:R-:W3:Y:S01]  /*60250*/  LDL.LU R10, [R1+0xd80] ;  /* 0x000d8000010a7983 */ /* 0x000ee20000300800 */
[----:B------:R-:W-:-:S03]  /*60260*/  IADD3 R16, P3, PT, R16, R0, RZ ;  /* 0x0000000010107210 */ /* 0x000fc60007f7e0ff */
[----:B------:R4:W-:Y:S04]  /*60270*/  LDGSTS.E [R4+0x12b00], desc[UR8][R6.64], P0 ;  /* 0x12b0000006047fae */ /* 0x0009e800081a1008 */
[----:B-1----:R-:W3:Y:S04]  /*60280*/  LDL.LU R18, [R1+0xd74] ;  /* 0x000d740001127983 */ /* 0x002ee80000300800 */
[----:B------:R-:W3:Y:S04]  /*60290*/  LDL.LU R12, [R1+0xd7c] ;  /* 0x000d7c00010c7983 */ /* 0x000ee80000300800 */
[----:B------:R-:W-:Y:S01]  /*602a0*/  STL [R1+0xc78], R11 ;  /* 0x000c780b01007387 */ /* 0x000fe20000100800 */
[----:B----4-:R-:W-:-:S02]  /*602b0*/  IMAD.MOV.U32 R6, RZ, RZ, R11 ;  /* 0x000000ffff067224 */ /* 0x010fc400078e000b */
[----:B--2---:R-:W-:-:S05]  /*602c0*/  IMAD.X R15, R15, 0x1, R2, P2 ;  /* 0x000000010f0f7824 */ /* 0x004fca00010e0602 */
[----:B------:R1:W-:Y:S01]  /*602d0*/  STL [R1+0xc74], R15 ;  /* 0x000c740f01007387 */ /* 0x0003e20000100800 */
[----:B------:R-:W-:Y:S02]  /*602e0*/  MOV R7, R15 ;  /* 0x0000000f00077202 */ /* 0x000fe40000000f00 */
[----:B------:R-:W-:Y:S01]  /*602f0*/  IADD3.X R19, PT, PT, R19, R2, RZ, P3, !PT ;  /* 0x0000000213137210 */ /* 0x000fe20001ffe4ff */
        /* <DEDUP_REMOVED lines=39> */
[----:B------:R-:W2:Y:S04]  /*60570*/  LDL.LU R13, [R1+0xef4] ;  /* 0x000ef400010d7983 */ /* 0x000ea80000300800 */
[----:B------:R3:W-:Y:S04]  /*60580*/  STL [R1+0xd7c], R12 ;  /* 0x000d7c0c01007387 */ /* 0x0007e80000100800 */
[----:B------:R3:W-:Y:S04]  /*60590*/  LDGSTS.E [R4+0x15a00], desc[UR8][R6.64], P1 ;  /* 0x15a0000006047fae */ /* 0x0007e800089a1008 */
[----:B-1----:R-:W2:Y:S01]  /*605a0*/  LDL.LU R18, [R1+0xefc] ;  /* 0x000efc0001127983 */ /* 0x002ea20000300800 */
[----:B----4-:R-:W-:Y:S01]  /*605b0*/  IADD3 R15, P2, PT, R15, R0, RZ ;  /* 0x000000000f0f7210 */ /* 0x010fe20007f5e0ff */
[----:B---3--:R-:W-:Y:S01]  /*605c0*/  IMAD.MOV.U32 R6, RZ, RZ, R10 ;  /* 0x000000ffff067224 */ /* 0x008fe200078e000a */
[----:B------:R-:W-:Y:S01]  /*605d0*/  MOV R7, R12 ;  /* 0x0000000c00077202 */ /* 0x000fe20000000f00 */
[----:B------:R-:W3:Y:S04]  /*605e0*/  LDL.LU R10, [R1+0xf78] ;  /* 0x000f7800010a7983 */ /* 0x000ee80000300800 */
[----:B------:R-:W4:Y:S01]  /*605f0*/  LDL.LU R12, [R1+0xf80] ;  /* 0x000f8000010c7983 */ /* 0x000f220000300800 */
[----:B------:R-:W-:Y:S01]  /*60600*/  IADD3 R11, P3, PT, R11, R0, RZ ;  /* 0x000000000b0b7210 */ /* 0x000fe20007f7e0ff */
[----:B--2---:R-:W-:-:S02]  /*60610*/  IMAD.X R19, R19, 0x1, R2, P2 ;  /* 0x0000000113137824 */ /* 0x004fc400010e0602 */
[----:B------:R1:W-:Y:S01]  /*60620*/  STL [R1+0xdf8], R15 ;  /* 0x000df80f01007387 */ /* 0x0003e20000100800 */
[----:B------:R-:W-:-:S03]  /*60630*/  IADD3.X R16, PT, PT, R16, R2, RZ, P3, !PT ;  /* 0x0000000210107210 */ /* 0x000fc60001ffe4ff */
[----:B------:R2:W-:Y:S04]  /*60640*/  LDGSTS.E [R4+0x15b00], desc[UR8][R6.64], P0 ;  /* 0x15b0000006047fae */ /* 0x0005e800081a1008 */
[----:B------:R1:W-:Y:S04]  /*60650*/  STL [R1+0xdf4], R19 ;  /* 0x000df41301007387 */ /* 0x0003e80000100800 */
[----:B------:R-:W-:Y:S01]  /*60660*/  STL [R1+0xe00], R11 ;  /* 0x000e000b01007387 */ /* 0x000fe20000100800 */
[----:B--2---:R-:W-:-:S03]  /*60670*/  IMAD.MOV.U32 R6, RZ, RZ, R15 ;  /* 0x000000ffff067224 */ /* 0x004fc600078e000f */
[----:B-1----:R-:W2:Y:S01]  /*60680*/  LDL.LU R15, [R1+0xf74] ;  /* 0x000f7400010f7983 */ /* 0x002ea20000300800 */
[----:B------:R-:W-:-:S03]  /*60690*/  MOV R7, R19 ;  /* 0x0000001300077202 */ /* 0x000fc60000000f00 */
[----:B------:R1:W-:Y:S04]  /*606a0*/  STL [R1+0xdfc], R16 ;  /* 0x000dfc1001007387 */ /* 0x0003e80000100800 */
[----:B------:R-:W2:Y:S04]  /*606b0*/  LDL.LU R19, [R1+0xf7c] ;  /* 0x000f7c0001137983 */ /* 0x000ea80000300800 */
        /* <DEDUP_REMOVED lines=32> */
[----:B-1----:R-:W2:Y:S04]  /*608c0*/  LDL.LU R13, [R1+0x1078] ;  /* 0x00107800010d7983 */ /* 0x002ea80000300800 */
[----:B------:R1:W-:Y:S04]  /*608d0*/  STL [R1+0xefc], R18 ;  /* 0x000efc1201007387 */ /* 0x0003e80000100800 */
[----:B------:R-:W2:Y:S01]  /*608e0*/  LDL.LU R8, [R1+0x1080] ;  /* 0x0010800001087983 */ /* 0x000ea20000300800 */
[----:B---3--:R-:W-:Y:S01]  /*608f0*/  IADD3 R10, P2, PT, R10, R0, RZ ;  /* 0x000000000a0a7210 */ /* 0x008fe20007f5e0ff */
[----:B------:R-:W-:Y:S01]  /*60900*/  IMAD.MOV.U32 R6, RZ, RZ, R17 ;  /* 0x000000ffff067224 */ /* 0x000fe200078e0011 */
[----:B------:R-:W-:-:S02]  /*60910*/  MOV R7, R18 ;  /* 0x0000001200077202 */ /* 0x000fc40000000f00 */
[----:B-1----:R-:W3:Y:S01]  /*60920*/  LDL.LU R18, [R1+0x1074] ;  /* 0x0010740001127983 */ /* 0x002ee20000300800 */
[----:B----4-:R-:W-:-:S03]  /*60930*/  IADD3 R12, P3, PT, R12, R0, RZ ;  /* 0x000000000c0c7210 */ /* 0x010fc60007f7e0ff */
[----:B------:R-:W4:Y:S04]  /*60940*/  LDL.LU R17, [R1+0x107c] ;  /* 0x00107c0001117983 */ /* 0x000f280000300800 */
[----:B------:R1:W-:Y:S04]  /*60950*/  LDGSTS.E [R4+0x18b00], desc[UR8][R6.64], P0 ;  /* 0x18b0000006047fae */ /* 0x0003e800081a1008 */
[----:B------:R-:W-:Y:S01]  /*60960*/  STL [R1+0xf78], R10 ;  /* 0x000f780a01007387 */ /* 0x000fe20000100800 */
[----:B-1----:R-:W-:Y:S02]  /*60970*/  IMAD.MOV.U32 R6, RZ, RZ, R10 ;  /* 0x000000ffff067224 */ /* 0x002fe400078e000a */
        /* <DEDUP_REMOVED lines=26> */
[----:B------:R-:W-:-:S03]  /*60b20*/  MOV R7, R56 ;  /* 0x0000003800077202 */ /* 0x000fc60000000f00 */
[----:B-1----:R-:W2:Y:S04]  /*60b30*/  LDL.LU R56, [R1+0x117c] ;  /* 0x00117c0001387983 */ /* 0x002ea80000300800 */
[----:B------:R1:W-:Y:S02]  /*60b40*/  LDGSTS.E [R4+0x1aa00], desc[UR8][R6.64], P1 ;  /* 0x1aa0000006047fae */ /* 0x0003e400089a1008 */
[----:B-1----:R-:W-:Y:S01]  /*60b50*/  IMAD.MOV.U32 R6, RZ, RZ, R11 ;  /* 0x000000ffff067224 */ /* 0x002fe200078e000b */
[----:B------:R-:W-:Y:S01]  /*60b60*/  MOV R7, R14 ;  /* 0x0000000e00077202 */ /* 0x000fe20000000f00 */
        /* <DEDUP_REMOVED lines=10> */
[----:B------:R-:W-:-:S03]  /*60c10*/  MOV R7, R18 ;  /* 0x0000001200077202 */ /* 0x000fc60000000f00 */
[----:B------:R-:W-:Y:S04]  /*60c20*/  STL [R1+0x1080], R8 ;  /* 0x0010800801007387 */ /* 0x000fe80000100800 */
[----:B------:R-:W3:Y:S04]  /*60c30*/  LDL.LU R13, [R1+0x11f4] ;  /* 0x0011f400010d7983 */ /* 0x000ee80000300800 */
[----:B------:R4:W-:Y:S04]  /*60c40*/  STL [R1+0x107c], R17 ;  /* 0x00107c1101007387 */ /* 0x0009e80000100800 */
[----:B------:R4:W-:Y:S04]  /*60c50*/  LDGSTS.E [R4+0x1ba00], desc[UR8][R6.64], P1 ;  /* 0x1ba0000006047fae */ /* 0x0009e800089a1008 */
[----:B-1----:R-:W3:Y:S01]  /*60c60*/  LDL.LU R18, [R1+0x11fc] ;  /* 0x0011fc0001127983 */ /* 0x002ee20000300800 */
[----:B----4-:R-:W-:Y:S01]  /*60c70*/  IMAD.MOV.U32 R6, RZ, RZ, R8 ;  /* 0x000000ffff067224 */ /* 0x010fe200078e0008 */
[----:B------:R-:W-:-:S02]  /*60c80*/  MOV R7, R17 ;  /* 0x0000001100077202 */ /* 0x000fc40000000f00 */
[----:B------:R-:W4:Y:S04]  /*60c90*/  LDL.LU R17, [R1+0x1278] ;  /* 0x0012780001117983 */ /* 0x000f280000300800 */
[----:B------:R-:W4:Y:S01]  /*60ca0*/  LDL.LU R8, [R1+0x1280] ;  /* 0x0012800001087983 */ /* 0x000f220000300800 */
[----:B------:R-:W-:-:S03]  /*60cb0*/  IADD3 R15, P2, PT, R15, R0, RZ ;  /* 0x000000000f0f7210 */ /* 0x000fc60007f5e0ff */
[----:B------:R1:W-:Y:S04]  /*60cc0*/  LDGSTS.E [R4+0x1bb00], desc[UR8][R6.64], P0 ;  /* 0x1bb0000006047fae */ /* 0x0003e800081a1008 */
[----:B------:R-:W-:Y:S01]  /*60cd0*/  STL [R1+0x10f8], R15 ;  /* 0x0010f80f01007387 */ /* 0x000fe20000100800 */
[----:B------:R-:W-:Y:S01]  /*60ce0*/  IADD3 R10, P3, PT, R10, R0, RZ ;  /* 0x000000000a0a7210 */ /* 0x000fe20007f7e0ff */
[----:B--2---:R-:W-:-:S03]  /*60cf0*/  IMAD.X R19, R19, 0x1, R2, P2 ;  /* 0x0000000113137824 */ /* 0x004fc600010e0602 */
[----:B------:R-:W-:Y:S02]  /*60d00*/  IADD3.X R12, PT, PT, R12, R2, RZ, P3, !PT ;  /* 0x000000020c0c7210 */ /* 0x000fe40001ffe4ff */
[----:B------:R2:W-:Y:S01]  /*60d10*/  STL [R1+0x10f4], R19 ;  /* 0x0010f41301007387 */ /* 0x0005e20000100800 */
[----:B-1----:R-:W-:-:S03]  /*60d20*/  MOV R7, R19 ;  /* 0x0000001300077202 */ /* 0x002fc60000000f00 */
[----:B------:R1:W-:Y:S01]  /*60d30*/  STL [R1+0x1100], R10 ;  /* 0x0011000a01007387 */ /* 0x0003e20000100800 */
[----:B------:R-:W-:-:S03]  /*60d40*/  IMAD.MOV.U32 R6, RZ, RZ, R15 ;  /* 0x000000ffff067224 */ /* 0x000fc600078e000f */
[----:B--2---:R-:W2:Y:S04]  /*60d50*/  LDL.LU R19, [R1+0x1274] ;  /* 0x0012740001137983 */ /* 0x004ea80000300800 */
[----:B------:R1:W-:Y:S04]  /*60d60*/  STL [R1+0x10fc], R12 ;  /* 0x0010fc0c01007387 */ /* 0x0003e80000100800 */
[----:B------:R-:W2:Y:S04]  /*60d70*/  LDL.LU R15, [R1+0x127c] ;  /* 0x00127c00010f7983 */ /* 0x000ea80000300800 */
[----:B------:R1:W-:Y:S02]  /*60d80*/  LDGSTS.E [R4+0x1ca00], desc[UR8][R6.64], P1 ;  /* 0x1ca0000006047fae */ /* 0x0003e400089a1008 */
[----:B-1----:R-:W-:Y:S01]  /*60d90*/  IMAD.MOV.U32 R6, RZ, RZ, R10 ;  /* 0x000000ffff067224 */ /* 0x002fe200078e000a */
[----:B------:R-:W-:Y:S01]  /*60da0*/  MOV R7, R12 ;  /* 0x0000000c00077202 */ /* 0x000fe20000000f00 */
[----:B------:R-:W2:Y:S04]  /*60db0*/  LDL.LU R10, [R1+0x13c0] ;  /* 0x0013c000010a7983 */ /* 0x000ea80000300800 */
[----:B------:R1:W-:Y:S04]  /*60dc0*/  LDGSTS.E [R4+0x1cb00], desc[UR8][R6.64], P0 ;  /* 0x1cb0000006047fae */ /* 0x0003e800081a1008 */
[----:B------:R-:W2:Y:S01]  /*60dd0*/  LDL.LU R12, [R1+0x13b8] ;  /* 0x0013b800010c7983 */ /* 0x000ea20000300800 */
[----:B------:R-:W-:-:S05]  /*60de0*/  IADD3 R57, P2, PT, R57, R0, RZ ;  /* 0x0000000039397210 */ /* 0x000fca0007f5e0ff */
[----:B-1----:R-:W-:Y:S01]  /*60df0*/  IMAD.MOV.U32 R6, RZ, RZ, R57 ;  /* 0x000000ffff067224 */ /* 0x002fe200078e0039 */
[----:B------:R-:W-:Y:S01]  /*60e00*/  IADD3 R16, P3, PT, R16, R0, RZ ;  /* 0x0000000010107210 */ /* 0x000fe20007f7e0ff */
[----:B------:R-:W-:Y:S01]  /*60e10*/  IMAD.X R58, R58, 0x1, R2, P2 ;  /* 0x000000013a3a7824 */ /* 0x000fe200010e0602 */
[----:B------:R-:W-:Y:S02]  /*60e20*/  STL [R1+0x1178], R57 ;  /* 0x0011783901007387 */ /* 0x000fe40000100800 */
[----:B------:R-:W-:Y:S02]  /*60e30*/  IADD3.X R56, PT, PT, R56, R2, RZ, P3, !PT ;  /* 0x0000000238387210 */ /* 0x000fe40001ffe4ff */
[----:B------:R-:W-:Y:S01]  /*60e40*/  MOV R7, R58 ;  /* 0x0000003a00077202 */ /* 0x000fe20000000f00 */
[----:B------:R-:W-:Y:S04]  /*60e50*/  STL [R1+0x1174], R58 ;  /* 0x0011743a01007387 */ /* 0x000fe80000100800 */
[----:B------:R1:W-:Y:S04]  /*60e60*/  STL [R1+0x1180], R16 ;  /* 0x0011801001007387 */ /* 0x0003e80000100800 */
[----:B------:R1:W-:Y:S04]  /*60e70*/  LDGSTS.E [R4+0x1da00], desc[UR8][R6.64], P1 ;  /* 0x1da0000006047fae */ /* 0x0003e800089a1008 */
[----:B------:R1:W-:Y:S01]  /*60e80*/  STL [R1+0x117c], R56 ;  /* 0x00117c3801007387 */ /* 0x0003e20000100800 */
[----:B------:R-:W-:Y:S01]  /*60e90*/  IADD3 R11, P2, PT, R11, R0, RZ ;  /* 0x000000000b0b7210 */ /* 0x000fe20007f5e0ff */
[----:B-1----:R-:W-:-:S02]  /*60ea0*/  IMAD.MOV.U32 R6, RZ, RZ, R16 ;  /* 0x000000ffff067224 */ /* 0x002fc400078e0010 */
[----:B------:R-:W2:Y:S01]  /*60eb0*/  LDL.LU R16, [R1+0x13b4] ;  /* 0x0013b40001107983 */ /* 0x000ea20000300800 */
[----:B------:R-:W-:-:S03]  /*60ec0*/  MOV R7, R56 ;  /* 0x0000003800077202 */ /* 0x000fc60000000f00 */
[----:B------:R-:W2:Y:S01]  /*60ed0*/  LDL.LU R56, [R1+0x13ac] ;  /* 0x0013ac0001387983 */ /* 0x000ea20000300800 */
[----:B------:R-:W-:-:S03]  /*60ee0*/  IADD3 R14, P3, PT, R14, R0, RZ ;  /* 0x000000000e0e7210 */ /* 0x000fc60007f7e0ff */
[----:B------:R1:W-:Y:S04]  /*60ef0*/  LDGSTS.E [R4+0x1db00], desc[UR8][R6.64], P0 ;  /* 0x1db0000006047fae */ /* 0x0003e800081a1008 */
[----:B------:R3:W-:Y:S01]  /*60f00*/  STL [R1+0x11f8], R11 ;  /* 0x0011f80b01007387 */ /* 0x0007e20000100800 */
[----:B-1----:R-:W-:Y:S02]  /*60f10*/  IMAD.MOV.U32 R6, RZ, RZ, R11 ;  /* 0x000000ffff067224 */ /* 0x002fe400078e000b */
[----:B---3--:R-:W-:-:S05]  /*60f20*/  IMAD.X R13, R13, 0x1, R2, P2 ;  /* 0x000000010d0d7824 */ /* 0x008fca00010e0602 */
[----:B------:R-:W-:Y:S01]  /*60f30*/  MOV R7, R13 ;  /* 0x0000000d00077202 */ /* 0x000fe20000000f00 */
[----:B------:R1:W-:Y:S04]  /*60f40*/  STL [R1+0x11f4], R13 ;  /* 0x0011f40d01007387 */ /* 0x0003e80000100800 */
[----:B------:R-:W-:Y:S01]  /*60f50*/  STL [R1+0x1200], R14 ;  /* 0x0012000e01007387 */ /* 0x000fe20000100800 */
[----:B------:R-:W-:-:S03]  /*60f60*/  IADD3.X R18, PT, PT, R18, R2, RZ, P3, !PT ;  /* 0x0000000212127210 */ /* 0x000fc60001ffe4ff */
[----:B------:R-:W3:Y:S04]  /*60f70*/  LDL.LU R11, [R1+0x1340] ;  /* 0x00134000010b7983 */ /* 0x000ee80000300800 */
[----:B------:R1:W-:Y:S04]  /*60f80*/  STL [R1+0x11fc], R18 ;  /* 0x0011fc1201007387 */ /* 0x0003e80000100800 */
[----:B------:R1:W-:Y:S01]  /*60f90*/  LDGSTS.E [R4+0x1ea00], desc[UR8][R6.64], P1 ;  /* 0x1ea0000006047fae */ /* 0x0003e200089a1008 */
[----:B----4-:R-:W-:-:S03]  /*60fa0*/  IADD3 R17, P2, PT, R17, R0, RZ ;  /* 0x0000000011117210 */ /* 0x010fc60007f5e0ff */
[----:B-1----:R-:W4:Y:S01]  /*60fb0*/  LDL.LU R13, [R1+0x1338] ;  /* 0x00133800010d7983 */ /* 0x002f220000300800 */
[----:B------:R-:W-:Y:S01]  /*60fc0*/  IADD3 R8, P3, PT, R8, R0, RZ ;  /* 0x0000000008087210 */ /* 0x000fe20007f7e0ff */
[----:B------:R-:W-:Y:S01]  /*60fd0*/  IMAD.MOV.U32 R6, RZ, RZ, R14 ;  /* 0x000000ffff067224 */ /* 0x000fe200078e000e */
[----:B------:R-:W-:Y:S02]  /*60fe0*/  MOV R7, R18 ;  /* 0x0000001200077202 */ /* 0x000fe40000000f00 */
[----:B------:R-:W4:Y:S04]  /*60ff0*/  LDL.LU R18, [R1+0x1334] ;  /* 0x0013340001127983 */ /* 0x000f280000300800 */
[----:B------:R-:W4:Y:S04]  /*61000*/  LDL.LU R14, [R1+0x132c] ;  /* 0x00132c00010e7983 */ /* 0x000f280000300800 */
[----:B------:R1:W-:Y:S04]  /*61010*/  LDGSTS.E [R4+0x1eb00], desc[UR8][R6.64], P0 ;  /* 0x1eb0000006047fae */ /* 0x0003e800081a1008 */
[----:B------:R-:W-:Y:S01]  /*61020*/  STL [R1+0x1278], R17 ;  /* 0x0012781101007387 */ /* 0x000fe20000100800 */
[----:B--2---:R-:W-:-:S02]  /*61030*/  IMAD.X R19, R19, 0x1, R2, P2 ;  /* 0x0000000113137824 */ /* 0x004fc400010e0602 */
[----:B-1----:R-:W-:-:S03]  /*61040*/  IMAD.MOV.U32 R6, RZ, RZ, R17 ;  /* 0x000000ffff067224 */ /* 0x002fc600078e0011 */
[----:B------:R-:W-:Y:S02]  /*61050*/  MOV R7, R19 ;  /* 0x0000001300077202 */ /* 0x000fe40000000f00 */
[----:B------:R-:W-:Y:S01]  /*61060*/  IADD3.X R15, PT, PT, R15, R2, RZ, P3, !PT ;  /* 0x000000020f0f7210 */ /* 0x000fe20001ffe4ff */
[----:B------:R1:W-:Y:S04]  /*61070*/  STL [R1+0x1274], R19 ;  /* 0x0012741301007387 */ /* 0x0003e80000100800 */
[----:B------:R-:W-:Y:S04]  /*61080*/  STL [R1+0x1280], R8 ;  /* 0x0012800801007387 */ /* 0x000fe80000100800 */
[----:B------:R2:W-:Y:S04]  /*61090*/  LDGSTS.E [R4+0x1fa00], desc[UR8][R6.64], P1 ;  /* 0x1fa0000006047fae */ /* 0x0005e800089a1008 */
[----:B------:R2:W-:Y:S04]  /*610a0*/  STL [R1+0x127c], R15 ;  /* 0x00127c0f01007387 */ /* 0x0005e80000100800 */
[----:B-1----:R-:W4:Y:S01]  /*610b0*/  LDL.LU R19, [R1+0x12b4] ;  /* 0x0012b40001137983 */ /* 0x002f220000300800 */
[----:B--2---:R-:W-:-:S03]  /*610c0*/  MOV R7, R15 ;  /* 0x0000000f00077202 */ /* 0x004fc60000000f00 */
[----:B------:R-:W2:Y:S01]  /*610d0*/  LDL.LU R15, [R1+0x1320] ;  /* 0x00132000010f7983 */ /* 0x000ea20000300800 */
[----:B------:R-:W-:-:S03]  /*610e0*/  IMAD.MOV.U32 R6, RZ, RZ, R8 ;  /* 0x000000ffff067224 */ /* 0x000fc600078e0008 */
[----:B------:R-:W2:Y:S04]  /*610f0*/  LDL.LU R17, [R1+0x12ac] ;  /* 0x0012ac0001117983 */ /* 0x000ea80000300800 */
[----:B------:R-:W2:Y:S01]  /*61100*/  LDL.LU R8, [R1+0x12b8] ;  /* 0x0012b80001087983 */ /* 0x000ea20000300800 */
[-C--:B------:R-:W-:Y:S02]  /*61110*/  IADD3 R10, P2, PT, R10, R0.reuse, RZ ;  /* 0x000000000a0a7210 */ /* 0x080fe40007f5e0ff */
[----:B------:R-:W-:Y:S01]  /*61120*/  IADD3 R12, P3, PT, R12, R0, RZ ;  /* 0x000000000c0c7210 */ /* 0x000fe20007f7e0ff */
[----:B------:R1:W-:Y:S04]  /*61130*/  LDGSTS.E [R4+0x1fb00], desc[UR8][R6.64], P0 ;  /* 0x1fb0000006047fae */ /* 0x0003e800081a1008 */
[----:B------:R-:W-:Y:S01]  /*61140*/  STL [R1+0x13c0], R10 ;  /* 0x0013c00a01007387 */ /* 0x000fe20000100800 */
[----:B-1----:R-:W-:-:S03]  /*61150*/  LOP3.LUT R4, R5, 0x60, RZ, 0x3c, !PT ;  /* 0x0000006005047812 */ /* 0x002fc600078e3cff */
[----:B------:R-:W-:Y:S01]  /*61160*/  STL [R1+0x13b8], R12 ;  /* 0x0013b80c01007387 */ /* 0x000fe20000100800 */
[----:B------:R-:W-:Y:S02]  /*61170*/  MOV R6, R10 ;  /* 0x0000000a00067202 */ /* 0x000fe40000000f00 */
[----:B------:R-:W-:Y:S01]  /*61180*/  IADD3 R4, PT, PT, R4, UR7, RZ ;  /* 0x0000000704047c10 */ /* 0x000fe2000fffe0ff */
[----:B------:R-:W-:-:S04]  /*61190*/  IMAD.X R16, R16, 0x1, R2, P2 ;  /* 0x0000000110107824 */ /* 0x000fc800010e0602 */
[----:B------:R-:W-:Y:S01]  /*611a0*/  IMAD.MOV.U32 R7, RZ, RZ, R16 ;  /* 0x000000ffff077224 */ /* 0x000fe200078e0010 */
[----:B------:R1:W-:Y:S01]  /*611b0*/  STL [R1+0x13b4], R16 ;  /* 0x0013b41001007387 */ /* 0x0003e20000100800 */
[----:B------:R-:W-:-:S03]  /*611c0*/  IMAD.X R56, R56, 0x1, R2, P3 ;  /* 0x0000000138387824 */ /* 0x000fc600018e0602 */
[----:B------:R1:W-:Y:S04]  /*611d0*/  LDGSTS.E [R4+0xc00], desc[UR8][R6.64], P1 ;  /* 0x00c0000006047fae */ /* 0x0003e800089a1008 */
[----:B-1----:R-:W2:Y:S04]  /*611e0*/  LDL.LU R16, [R1+0x488] ;  /* 0x0004880001107983 */ /* 0x002ea80000300800 */
[----:B------:R-:W2:Y:S01]  /*611f0*/  LDL.LU R10, [R1+0x490] ;  /* 0x00049000010a7983 */ /* 0x000ea20000300800 */
[----:B------:R-:W-:-:S03]  /*61200*/  IMAD.MOV.U32 R7, RZ, RZ, R56 ;  /* 0x000000ffff077224 */ /* 0x000fc600078e0038 */
[----:B------:R1:W-:Y:S01]  /*61210*/  STL [R1+0x13ac], R56 ;  /* 0x0013ac3801007387 */ /* 0x0003e20000100800 */
[----:B------:R-:W-:-:S05]  /*61220*/  MOV R6, R12 ;  /* 0x0000000c00067202 */ /* 0x000fca0000000f00 */
[----:B------:R3:W-:Y:S04]  /*61230*/  LDGSTS.E [R4+0xd00], desc[UR8][R6.64], P0 ;  /* 0x00d0000006047fae */ /* 0x0007e800081a1008 */
[----:B-1----:R-:W2:Y:S04]  /*61240*/  LDL.LU R56, [R1+0x484] ;  /* 0x0004840001387983 */ /* 0x002ea80000300800 */
[----:B------:R-:W2:Y:S01]  /*61250*/  LDL.LU R12, [R1+0x48c] ;  /* 0x00048c00010c7983 */ /* 0x000ea20000300800 */
[----:B---3--:R-:W-:-:S05]  /*61260*/  IADD3 R11, P2, PT, R11, R0, RZ ;  /* 0x000000000b0b7210 */ /* 0x008fca0007f5e0ff */
[----:B------:R1:W-:Y:S01]  /*61270*/  STL [R1+0x1340], R11 ;  /* 0x0013400b01007387 */ /* 0x0003e20000100800 */
[----:B----4-:R-:W-:Y:S02]  /*61280*/  IADD3 R13, P3, PT, R13, R0, RZ ;  /* 0x000000000d0d7210 */ /* 0x010fe40007f7e0ff */
[----:B------:R-:W-:Y:S02]  /*61290*/  MOV R6, R11 ;  /* 0x0000000b00067202 */ /* 0x000fe40000000f00 */
[----:B------:R-:W-:Y:S01]  /*612a0*/  IADD3.X R18, PT, PT, R18, R2, RZ, P2, !PT ;  /* 0x0000000212127210 */ /* 0x000fe200017fe4ff */
[----:B------:R-:W-:-:S04]  /*612b0*/  IMAD.X R14, R14, 0x1, R2, P3 ;  /* 0x000000010e0e7824 */ /* 0x000fc800018e0602 */
[----:B------:R3:W-:Y:S04]  /*612c0*/  STL [R1+0x1334], R18 ;  /* 0x0013341201007387 */ /* 0x0007e80000100800 */
[----:B------:R4:W-:Y:S01]  /*612d0*/  STL [R1+0x1338], R13 ;  /* 0x0013380d01007387 */ /* 0x0009e20000100800 */
[----:B------:R-:W-:-:S03]  /*612e0*/  IMAD.MOV.U32 R7, RZ, RZ, R18 ;  /* 0x000000ffff077224 */ /* 0x000fc600078e0012 */
[----:B-1----:R-:W2:Y:S04]  /*612f0*/  LDL.LU R11, [R1+0x508] ;  /* 0x00050800010b7983 */ /* 0x002ea80000300800 */
[----:B------:R1:W-:Y:S04]  /*61300*/  STL [R1+0x132c], R14 ;  /* 0x00132c0e01007387 */ /* 0x0003e80000100800 */
[----:B------:R-:W2:Y:S04]  /*61310*/  LDL.LU R57, [R1+0x510] ;  /* 0x0005100001397983 */ /* 0x000ea80000300800 */
[----:B---3--:R-:W3:Y:S04]  /*61320*/  LDL.LU R18, [R1+0x504] ;  /* 0x0005040001127983 */ /* 0x008ee80000300800 */
[----:B------:R1:W-:Y:S04]  /*61330*/  LDGSTS.E [R4+0x1c00], desc[UR8][R6.64], P1 ;  /* 0x01c0000006047fae */ /* 0x0003e800089a1008 */
[----:B------:R-:W3:Y:S01]  /*61340*/  LDL.LU R58, [R1+0x50c] ;  /* 0x00050c00013a7983 */ /* 0x000ee20000300800 */
[----:B-1----:R-:W-:Y:S01]  /*61350*/  MOV R6, R13 ;  /* 0x0000000d00067202 */ /* 0x002fe20000000f00 */
[----:B------:R-:W-:-:S02]  /*61360*/  IMAD.MOV.U32 R7, RZ, RZ, R14 ;  /* 0x000000ffff077224 */ /* 0x000fc400078e000e */
[----:B----4-:R-:W4:Y:S04]  /*61370*/  LDL.LU R13, [R1+0x588] ;  /* 0x00058800010d7983 */ /* 0x010f280000300800 */
[----:B------:R-:W4:Y:S04]  /*61380*/  LDL.LU R14, [R1+0x590] ;  /* 0x00059000010e7983 */ /* 0x000f280000300800 */
[----:B------:R1:W-:Y:S01]  /*61390*/  LDGSTS.E [R4+0x1d00], desc[UR8][R6.64], P0 ;  /* 0x01d0000006047fae */ /* 0x0003e200081a1008 */
[----:B--2---:R-:W-:-:S04]  /*613a0*/  IADD3 R15, P2, PT, R15, R0, RZ ;  /* 0x000000000f0f7210 */ /* 0x004fc80007f5e0ff */
[----:B------:R-:W-:Y:S01]  /*613b0*/  IADD3.X R19, PT, PT, R19, R2, RZ, P2, !PT ;  /* 0x0000000213137210 */ /* 0x000fe200017fe4ff */
[----:B------:R2:W-:Y:S01]  /*613c0*/  STL [R1+0x1320], R15 ;  /* 0x0013200f01007387 */ /* 0x0005e20000100800 */
[----:B------:R-:W-:-:S03]  /*613d0*/  IADD3 R8, P3, PT, R8, R0, RZ ;  /* 0x0000000008087210 */ /* 0x000fc60007f7e0ff */
[----:B------:R2:W-:Y:S01]  /*613e0*/  STL [R1+0x12b4], R19 ;  /* 0x0012b41301007387 */ /* 0x0005e20000100800 */
[----:B-1----:R-:W-:Y:S01]  /*613f0*/  MOV R6, R15 ;  /* 0x0000000f00067202 */ /* 0x002fe20000000f00 */
[----:B------:R-:W-:Y:S02]  /*61400*/  IMAD.X R17, R17, 0x1, R2, P3 ;  /* 0x0000000111117824 */ /* 0x000fe400018e0602 */
[----:B------:R1:W-:Y:S04]  /*61410*/  STL [R1+0x12b8], R8 ;  /* 0x0012b80801007387 */ /* 0x0003e80000100800 */
[----:B--2---:R-:W2:Y:S01]  /*61420*/  LDL.LU R15, [R1+0x584] ;  /* 0x00058400010f7983 */ /* 0x004ea20000300800 */
[----:B------:R-:W-:-:S03]  /*61430*/  IMAD.MOV.U32 R7, RZ, RZ, R19 ;  /* 0x000000ffff077224 */ /* 0x000fc600078e0013 */
[----:B------:R1:W-:Y:S04]  /*61440*/  STL [R1+0x12ac], R17 ;  /* 0x0012ac1101007387 */ /* 0x0003e80000100800 */
        /* <DEDUP_REMOVED lines=10> */
[----:B-1----:R-:W-:Y:S02]  /*614f0*/  MOV R6, R16 ;  /* 0x0000001000067202 */ /* 0x002fe40000000f00 */
[----:B------:R-:W-:Y:S01]  /*61500*/  IADD3.X R56, PT, PT, R56, R2, RZ, P2, !PT ;  /* 0x0000000238387210 */ /* 0x000fe200017fe4ff */
[----:B------:R-:W-:-:S04]  /*61510*/  IMAD.X R12, R12, 0x1, R2, P3 ;  /* 0x000000010c0c7824 */ /* 0x000fc800018e0602 */
        /* <DEDUP_REMOVED lines=12> */
[----:B------:R-:W-:-:S04]  /*615e0*/  IADD3 R11, P2, PT, R11, R0, RZ ;  /* 0x000000000b0b7210 */ /* 0x000fc80007f5e0ff */
[----:B-1----:R-:W-:Y:S02]  /*615f0*/  MOV R6, R11 ;  /* 0x0000000b00067202 */ /* 0x002fe40000000f00 */
[----:B------:R-:W-:Y:S02]  /*61600*/  IADD3 R57, P3, PT, R57, R0, RZ ;  /* 0x0000000039397210 */ /* 0x000fe40007f7e0ff */
[----:B---3--:R-:W-:Y:S01]  /*61610*/  IADD3.X R18, PT, PT, R18, R2, RZ, P2, !PT ;  /* 0x0000000212127210 */ /* 0x008fe200017fe4ff */
[----:B------:R-:W-:Y:S04]  /*61620*/  STL [R1+0x508], R11 ;  /* 0x0005080b01007387 */ /* 0x000fe80000100800 */
[----:B------:R-:W-:Y:S01]  /*61630*/  IMAD.MOV.U32 R7, RZ, RZ, R18 ;  /* 0x000000ffff077224 */ /* 0x000fe200078e0012 */
[----:B------:R1:W-:Y:S01]  /*61640*/  STL [R1+0x504], R18 ;  /* 0x0005041201007387 */ /* 0x0003e20000100800 */
[----:B------:R-:W-:-:S03]  /*61650*/  IMAD.X R58, R58, 0x1, R2, P3 ;  /* 0x000000013a3a7824 */ /* 0x000fc600018e0602 */
[----:B------:R-:W-:Y:S04]  /*61660*/  STL [R1+0x510], R57 ;  /* 0x0005103901007387 */ /* 0x000fe80000100800 */
[----:B------:R3:W-:Y:S04]  /*61670*/  LDGSTS.E [R4+0x4c00], desc[UR8][R6.64], P1 ;  /* 0x04c0000006047fae */ /* 0x0007e800089a1008 */
[----:B-1----:R-:W2:Y:S01]  /*61680*/  LDL.LU R18, [R1+0x684] ;  /* 0x0006840001127983 */ /* 0x002ea20000300800 */
[----:B----4-:R-:W-:-:S03]  /*61690*/  IADD3 R13, P2, PT, R13, R0, RZ ;  /* 0x000000000d0d7210 */ /* 0x010fc60007f5e0ff */
[----:B------:R-:W-:Y:S01]  /*616a0*/  STL [R1+0x50c], R58 ;  /* 0x00050c3a01007387 */ /* 0x000fe20000100800 */
[----:B------:R-:W-:Y:S02]  /*616b0*/  IADD3 R14, P3, PT, R14, R0, RZ ;  /* 0x000000000e0e7210 */ /* 0x000fe40007f7e0ff */
[----:B---3--:R-:W-:Y:S01]  /*616c0*/  MOV R6, R57 ;  /* 0x0000003900067202 */ /* 0x008fe20000000f00 */
[----:B------:R-:W-:Y:S01]  /*616d0*/  IMAD.MOV.U32 R7, RZ, RZ, R58 ;  /* 0x000000ffff077224 */ /* 0x000fe200078e003a */
[----:B------:R-:W3:Y:S04]  /*616e0*/  LDL.LU R11, [R1+0x68c] ;  /* 0x00068c00010b7983 */ /* 0x000ee80000300800 */
[----:B------:R1:W-:Y:S04]  /*616f0*/  LDGSTS.E [R4+0x4d00], desc[UR8][R6.64], P0 ;  /* 0x04d0000006047fae */ /* 0x0003e800081a1008 */
[----:B------:R-:W-:Y:S01]  /*61700*/  STL [R1+0x588], R13 ;  /* 0x0005880d01007387 */ /* 0x000fe20000100800 */
[----:B--2---:R-:W-:-:S02]  /*61710*/  IADD3.X R15, PT, PT, R15, R2, RZ, P2, !PT ;  /* 0x000000020f0f7210 */ /* 0x004fc400017fe4ff */
[----:B-1----:R-:W-:-:S03]  /*61720*/  MOV R6, R13 ;  /* 0x0000000d00067202 */ /* 0x002fc60000000f00 */
        /* <DEDUP_REMOVED lines=26> */
[----:B------:R-:W-:-:S03]  /*618d0*/  IMAD.MOV.U32 R7, RZ, RZ, R56 ;  /* 0x000000ffff077224 */ /* 0x000fc600078e0038 */
[----:B-1----:R-:W2:Y:S01]  /*618e0*/  LDL.LU R56, [R1+0x784] ;  /* 0x0007840001387983 */ /* 0x002ea20000300800 */
[----:B------:R-:W-:Y:S02]  /*618f0*/  MOV R6, R17 ;  /* 0x0000001100067202 */ /* 0x000fe40000000f00 */
[-C--:B------:R-:W-:Y:S01]  /*61900*/  IADD3 R12, P2, PT, R12, R0.reuse, RZ ;  /* 0x000000000c0c7210 */ /* 0x080fe20007f5e0ff */
[----:B------:R-:W2:Y:S01]  /*61910*/  LDL.LU R17, [R1+0x78c] ;  /* 0x00078c0001117983 */ /* 0x000ea20000300800 */
[----:B------:R-:W-:-:S03]  /*61920*/  IADD3 R10, P3, PT, R10, R0, RZ ;  /* 0x000000000a0a7210 */ /* 0x000fc60007f7e0ff */
[----:B------:R1:W-:Y:S04]  /*61930*/  STL [R1+0x688], R12 ;  /* 0x0006880c01007387 */ /* 0x0003e80000100800 */
[----:B------:R1:W-:Y:S02]  /*61940*/  LDGSTS.E [R4+0x6d00], desc[UR8][R6.64], P0 ;  /* 0x06d0000006047fae */ /* 0x0003e400081a1008 */
[----:B-1----:R-:W-:Y:S02]  /*61950*/  MOV R6, R12 ;  /* 0x0000000c00067202 */ /* 0x002fe40000000f00 */
[----:B------:R-:W-:-:S05]  /*61960*/  IADD3.X R18, PT, PT, R18, R2, RZ, P2, !PT ;  /* 0x0000000212127210 */ /* 0x000fca00017fe4ff */
[----:B------:R1:W-:Y:S01]  /*61970*/  STL [R1+0x684], R18 ;  /* 0x0006841201007387 */ /* 0x0003e20000100800 */
[----:B---3--:R-:W-:-:S03]  /*61980*/  IMAD.X R11, R11, 0x1, R2, P3 ;  /* 0x000000010b0b7824 */ /* 0x008fc600018e0602 */
[----:B------:R3:W-:Y:S01]  /*61990*/  STL [R1+0x690], R10 ;  /* 0x0006900a01007387 */ /* 0x0007e20000100800 */
[----:B------:R-:W-:-:S03]  /*619a0*/  IMAD.MOV.U32 R7, RZ, RZ, R18 ;  /* 0x000000ffff077224 */ /* 0x000fc600078e0012 */
[----:B------:R-:W2:Y:S04]  /*619b0*/  LDL.LU R12, [R1+0x808] ;  /* 0x00080800010c7983 */ /* 0x000ea80000300800 */
[----:B------:R3:W-:Y:S04]  /*619c0*/  STL [R1+0x68c], R11 ;  /* 0x00068c0b01007387 */ /* 0x0007e80000100800 */
[----:B------:R-:W2:Y:S04]  /*619d0*/  LDL.LU R57, [R1+0x810] ;  /* 0x0008100001397983 */ /* 0x000ea80000300800 */
[----:B-1----:R-:W2:Y:S04]  /*619e0*/  LDL.LU R18, [R1+0x804] ;  /* 0x0008040001127983 */ /* 0x002ea80000300800 */
[----:B------:R1:W-:Y:S04]  /*619f0*/  LDGSTS.E [R4+0x7c00], desc[UR8][R6.64], P1 ;  /* 0x07c0000006047fae */ /* 0x0003e800089a1008 */
[----:B------:R-:W2:Y:S01]  /*61a00*/  LDL.LU R58, [R1+0x80c] ;  /* 0x00080c00013a7983 */ /* 0x000ea20000300800 */
[----:B----4-:R-:W-:Y:S01]  /*61a10*/  IADD3 R15, P2, PT, R15, R0, RZ ;  /* 0x000000000f0f7210 */ /* 0x010fe20007f5e0ff */
[----:B-1----:R-:W-:Y:S01]  /*61a20*/  IMAD.MOV.U32 R7, RZ, RZ, R11 ;  /* 0x000000ffff077224 */ /* 0x002fe200078e000b */
[----:B------:R-:W-:-:S02]  /*61a30*/  MOV R6, R10 ;  /* 0x0000000a00067202 */ /* 0x000fc40000000f00 */
[----:B---3--:R-:W3:Y:S01]  /*61a40*/  LDL.LU R10, [R1+0x888] ;  /* 0x00088800010a7983 */ /* 0x008ee20000300800 */
[----:B------:R-:W-:-:S03]  /*61a50*/  IADD3 R13, P3, PT, R13, R0, RZ ;  /* 0x000000000d0d7210 */ /* 0x000fc60007f7e0ff */
[----:B------:R-:W4:Y:S01]  /*61a60*/  LDL.LU R11, [R1+0x890] ;  /* 0x00089000010b7983 */ /* 0x000f220000300800 */
[----:B--2---:R-:W-:-:S03]  /*61a70*/  IADD3.X R19, PT, PT, R19, R2, RZ, P2, !PT ;  /* 0x0000000213137210 */ /* 0x004fc600017fe4ff */
[----:B------:R1:W-:Y:S01]  /*61a80*/  STL [R1+0x708], R15 ;  /* 0x0007080f01007387 */ /* 0x0003e20000100800 */
[----:B------:R-:W-:-:S03]  /*61a90*/  IMAD.X R14, R14, 0x1, R2, P3 ;  /* 0x000000010e0e7824 */ /* 0x000fc600018e0602 */
[----:B------:R2:W-:Y:S04]  /*61aa0*/  LDGSTS.E [R4+0x7d00], desc[UR8][R6.64], P0 ;  /* 0x07d0000006047fae */ /* 0x0005e800081a1008 */
[----:B------:R1:W-:Y:S04]  /*61ab0*/  STL [R1+0x704], R19 ;  /* 0x0007041301007387 */ /* 0x0003e80000100800 */
[----:B------:R2:W-:Y:S02]  /*61ac0*/  STL [R1+0x710], R13 ;  /* 0x0007100d01007387 */ /* 0x0005e40000100800 */
[----:B--2---:R-:W-:-:S02]  /*61ad0*/  MOV R6, R15 ;  /* 0x0000000f00067202 */ /* 0x004fc40000000f00 */
[----:B-1----:R-:W2:Y:S01]  /*61ae0*/  LDL.LU R15, [R1+0x884] ;  /* 0x00088400010f7983 */ /* 0x002ea20000300800 */
        /* <DEDUP_REMOVED lines=27> */
[-C--:B------:R-:W-:Y:S02]  /*61ca0*/  IADD3 R12, P2, PT, R12, R0.reuse, RZ ;  /* 0x000000000c0c7210 */ /* 0x080fe40007f5e0ff */
[----:B------:R-:W-:-:S02]  /*61cb0*/  IADD3 R57, P3, PT, R57, R0, RZ ;  /* 0x0000000039397210 */ /* 0x000fc40007f7e0ff */
[----:B------:R-:W-:Y:S01]  /*61cc0*/  IADD3.X R18, PT, PT, R18, R2, RZ, P2, !PT ;  /* 0x0000000212127210 */ /* 0x000fe200017fe4ff */
[----:B------:R-:W-:Y:S01]  /*61cd0*/  STL [R1+0x808], R12 ;  /* 0x0008080c01007387 */ /* 0x000fe20000100800 */
[----:B-1----:R-:W-:-:S03]  /*61ce0*/  MOV R6, R12 ;  /* 0x0000000c00067202 */ /* 0x002fc60000000f00 */
[----:B------:R1:W-:Y:S01]  /*61cf0*/  STL [R1+0x804], R18 ;  /* 0x0008041201007387 */ /* 0x0003e20000100800 */
[----:B------:R-:W-:Y:S02]  /*61d00*/  IMAD.MOV.U32 R7, RZ, RZ, R18 ;  /* 0x000000ffff077224 */ /* 0x000fe400078e0012 */
[----:B------:R-:W-:Y:S01]  /*61d10*/  IMAD.X R58, R58, 0x1, R2, P3 ;  /* 0x000000013a3a7824 */ /* 0x000fe200018e0602 */
[----:B------:R-:W-:Y:S04]  /*61d20*/  STL [R1+0x810], R57 ;  /* 0x0008103901007387 */ /* 0x000fe80000100800 */
[----:B------:R4:W-:Y:S04]  /*61d30*/  LDGSTS.E [R4+0xac00], desc[UR8][R6.64], P1 ;  /* 0x0ac0000006047fae */ /* 0x0009e800089a1008 */
[----:B-1----:R-:W2:Y:S04]  /*61d40*/  LDL.LU R18, [R1+0x984] ;  /* 0x0009840001127983 */ /* 0x002ea80000300800 */
[----:B------:R-:W-:Y:S01]  /*61d50*/  STL [R1+0x80c], R58 ;  /* 0x00080c3a01007387 */ /* 0x000fe20000100800 */
[----:B---3--:R-:W-:-:S03]  /*61d60*/  IADD3 R10, P2, PT, R10, R0, RZ ;  /* 0x000000000a0a7210 */ /* 0x008fc60007f5e0ff */
[----:B------:R-:W3:Y:S01]  /*61d70*/  LDL.LU R12, [R1+0x98c] ;  /* 0x00098c00010c7983 */ /* 0x000ee20000300800 */
[----:B----4-:R-:W-:Y:S01]  /*61d80*/  MOV R6, R57 ;  /* 0x0000003900067202 */ /* 0x010fe20000000f00 */
[----:B------:R-:W-:Y:S01]  /*61d90*/  IMAD.MOV.U32 R7, RZ, RZ, R58 ;  /* 0x000000ffff077224 */ /* 0x000fe200078e003a */
[----:B------:R-:W-:Y:S01]  /*61da0*/  IADD3 R11, P3, PT, R11, R0, RZ ;  /* 0x000000000b0b7210 */ /* 0x000fe20007f7e0ff */
[----:B------:R-:W-:Y:S04]  /*61db0*/  STL [R1+0x888], R10 ;  /* 0x0008880a01007387 */ /* 0x000fe80000100800 */
[----:B------:R1:W-:Y:S02]  /*61dc0*/  LDGSTS.E [R4+0xad00], desc[UR8][R6.64], P0 ;  /* 0x0ad0000006047fae */ /* 0x0003e400081a1008 */
[----:B-1----:R-:W-:-:S02]  /*61dd0*/  MOV R6, R10 ;  /* 0x0000000a00067202 */ /* 0x002fc40000000f00 */
[----:B--2---:R-:W-:-:S05]  /*61de0*/  IADD3.X R15, PT, PT, R15, R2, RZ, P2, !PT ;  /* 0x000000020f0f7210 */ /* 0x004fca00017fe4ff */
        /* <DEDUP_REMOVED lines=26> */
[----:B------:R-:W-:Y:S01]  /*61f90*/  IMAD.MOV.U32 R7, RZ, RZ, R56 ;  /* 0x000000ffff077224 */ /* 0x000fe200078e0038 */
[----:B------:R-:W-:-:S02]  /*61fa0*/  IADD3 R17, P2, PT, R17, R0, RZ ;  /* 0x0000000011117210 */ /* 0x000fc40007f5e0ff */
[----:B-1----:R-:W2:Y:S01]  /*61fb0*/  LDL.LU R56, [R1+0xa84] ;  /* 0x000a840001387983 */ /* 0x002ea20000300800 */
[----:B------:R-:W-:Y:S02]  /*61fc0*/  MOV R6, R14 ;  /* 0x0000000e00067202 */ /* 0x000fe40000000f00 */
[----:B------:R-:W-:Y:S01]  /*61fd0*/  IADD3 R8, P3, PT, R8, R0, RZ ;  /* 0x0000000008087210 */ /* 0x000fe20007f7e0ff */
[----:B------:R-:W2:Y:S04]  /*61fe0*/  LDL.LU R14, [R1+0xa8c] ;  /* 0x000a8c00010e7983 */ /* 0x000ea80000300800 */
[----:B------:R1:W-:Y:S04]  /*61ff0*/  STL [R1+0x988], R17 ;  /* 0x0009881101007387 */ /* 0x0003e80000100800 */
[----:B------:R1:W-:Y:S02]  /*62000*/  LDGSTS.E [R4+0xcd00], desc[UR8][R6.64], P0 ;  /* 0x0cd0000006047fae */ /* 0x0003e400081a1008 */
[----:B-1----:R-:W-:-:S02]  /*62010*/  MOV R6, R17 ;  /* 0x0000001100067202 */ /* 0x002fc40000000f00 */
        /* <DEDUP_REMOVED lines=11> */
[----:B-1----:R-:W-:Y:S01]  /*620d0*/  MOV R6, R8 ;  /* 0x0000000800067202 */ /* 0x002fe20000000f00 */
[----:B------:R-:W-:-:S02]  /*620e0*/  IMAD.MOV.U32 R7, RZ, RZ, R12 ;  /* 0x000000ffff077224 */ /* 0x000fc400078e000c */
[----:B---3--:R-:W3:Y:S04]  /*620f0*/  LDL.LU R8, [R1+0xb88] ;  /* 0x000b880001087983 */ /* 0x008ee80000300800 */
[----:B------:R-:W3:Y:S04]  /*62100*/  LDL.LU R12, [R1+0xb90] ;  /* 0x000b9000010c7983 */ /* 0x000ee80000300800 */
[----:B------:R1:W-:Y:S01]  /*62110*/  LDGSTS.E [R4+0xdd00], desc[UR8][R6.64], P0 ;  /* 0x0dd0000006047fae */ /* 0x0003e200081a1008 */
[----:B----4-:R-:W-:-:S05]  /*62120*/  IADD3 R15, P2, PT, R15, R0, RZ ;  /* 0x000000000f0f7210 */ /* 0x010fca0007f5e0ff */
[----:B------:R4:W-:Y:S01]  /*62130*/  STL [R1+0xa08], R15 ;  /* 0x000a080f01007387 */ /* 0x0009e20000100800 */
[----:B------:R-:W-:Y:S02]  /*62140*/  IADD3 R10, P3, PT, R10, R0, RZ ;  /* 0x000000000a0a7210 */ /* 0x000fe40007f7e0ff */
[----:B--2---:R-:W-:Y:S02]  /*62150*/  IADD3.X R19, PT, PT, R19, R2, RZ, P2, !PT ;  /* 0x0000000213137210 */ /* 0x004fe400017fe4ff */
        /* <DEDUP_REMOVED lines=11> */
[----:B--2---:R-:W2:Y:S04]  /*62210*/  LDL.LU R10, [R1+0xc08] ;  /* 0x000c0800010a7983 */ /* 0x004ea80000300800 */
        /* <DEDUP_REMOVED lines=30> */
[----:B-1----:R-:W2:Y:S01]  /*62400*/  LDL.LU R18, [R1+0xc84] ;  /* 0x000c840001127983 */ /* 0x002ea20000300800 */
[----:B---3--:R-:W-:-:S03]  /*62410*/  IADD3 R8, P2, PT, R8, R0, RZ ;  /* 0x0000000008087210 */ /* 0x008fc60007f5e0ff */
[----:B------:R-:W-:Y:S01]  /*62420*/  STL [R1+0xb0c], R58 ;  /* 0x000b0c3a01007387 */ /* 0x000fe20000100800 */
[----:B------:R-:W-:-:S03]  /*62430*/  IADD3 R12, P3, PT, R12, R0, RZ ;  /* 0x000000000c0c7210 */ /* 0x000fc60007f7e0ff */
[----:B------:R-:W3:Y:S01]  /*62440*/  LDL.LU R17, [R1+0xc8c] ;  /* 0x000c8c0001117983 */ /* 0x000ee20000300800 */
[----:B------:R-:W-:Y:S01]  /*62450*/  MOV R6, R57 ;  /* 0x0000003900067202 */ /* 0x000fe20000000f00 */
[----:B------:R-:W-:Y:S02]  /*62460*/  IMAD.MOV.U32 R7, RZ, RZ, R58 ;  /* 0x000000ffff077224 */ /* 0x000fe400078e003a */
[----:B------:R-:W-:Y:S04]  /*62470*/  STL [R1+0xb88], R8 ;  /* 0x000b880801007387 */ /* 0x000fe80000100800 */
[----:B------:R1:W-:Y:S02]  /*62480*/  LDGSTS.E [R4+0x10d00], desc[UR8][R6.64], P0 ;  /* 0x10d0000006047fae */ /* 0x0003e400081a1008 */
[----:B-1----:R-:W-:-:S02]  /*62490*/  MOV R6, R8 ;  /* 0x0000000800067202 */ /* 0x002fc40000000f00 */
[----:B----4-:R-:W-:-:S05]  /*624a0*/  IADD3.X R15, PT, PT, R15, R2, RZ, P2, !PT ;  /* 0x000000020f0f7210 */ /* 0x010fca00017fe4ff */
        /* <DEDUP_REMOVED lines=10> */
[----:B------:R-:W-:-:S03]  /*62550*/  MOV R6, R12 ;  /* 0x0000000c00067202 */ /* 0x000fc60000000f00 */
[----:B------:R-:W4:Y:S01]  /*62560*/  LDL.LU R12, [R1+0xd0c] ;  /* 0x000d0c00010c7983 */ /* 0x000f220000300800 */
[-C--:B--2---:R-:W-:Y:S02]  /*62570*/  IADD3 R10, P2, PT, R10, R0.reuse, RZ ;  /* 0x000000000a0a7210 */ /* 0x084fe40007f5e0ff */
        /* <DEDUP_REMOVED lines=13> */
[----:B--2---:R-:W-:Y:S01]  /*62650*/  IMAD.MOV.U32 R7, RZ, RZ, R56 ;  /* 0x000000ffff077224 */ /* 0x004fe200078e0038 */
        /* <DEDUP_REMOVED lines=17> */
[----:B------:R-:W2:Y:S04]  /*62770*/  LDL.LU R58, [R1+0xe0c] ;  /* 0x000e0c00013a7983 */ /* 0x000ea80000300800 */
        /* <DEDUP_REMOVED lines=14> */
[----:B------:R-:W3:Y:S01]  /*62860*/  LDL.LU R15, [R1+0xe84] ;  /* 0x000e8400010f7983 */ /* 0x000ee20000300800 */
[----:B------:R-:W-:-:S03]  /*62870*/  IMAD.MOV.U32 R7, RZ, RZ, R19 ;  /* 0x000000ffff077224 */ /* 0x000fc600078e0013 */
[----:B------:R4:W-:Y:S04]  /*62880*/  STL [R1+0xd0c], R12 ;  /* 0x000d0c0c01007387 */ /* 0x0009e80000100800 */
[----:B-1----:R-:W3:Y:S04]  /*62890*/  LDL.LU R19, [R1+0xe8c] ;  /* 0x000e8c0001137983 */ /* 0x002ee80000300800 */
        /* <DEDUP_REMOVED lines=9> */
[----:B--2---:R-:W-:Y:S02]  /*62930*/  IADD3.X R56, PT, PT, R56, R2, RZ, P2, !PT ;  /* 0x0000000238387210 */ /* 0x004fe400017fe4ff */
        /* <DEDUP_REMOVED lines=14> */
[----:B------:R-:W-:-:S02]  /*62a20*/  IADD3 R14, P2, PT, R14, R0, RZ ;  /* 0x000000000e0e7210 */ /* 0x000fc40007f5e0ff */
[----:B------:R-:W-:Y:S02]  /*62a30*/  IADD3 R57, P3, PT, R57, R0, RZ ;  /* 0x0000000039397210 */ /* 0x000fe40007f7e0ff */
[----:B------:R-:W-:Y:S01]  /*62a40*/  IADD3.X R18, PT, PT, R18, R2, RZ, P2, !PT ;  /* 0x0000000212127210 */ /* 0x000fe200017fe4ff */
[----:B------:R-:W-:Y:S02]  /*62a50*/  STL [R1+0xe08], R14 ;  /* 0x000e080e01007387 */ /* 0x000fe40000100800 */
[----:B------:R-:W-:Y:S02]  /*62a60*/  IMAD.X R58, R58, 0x1, R2, P3 ;  /* 0x000000013a3a7824 */ /* 0x000fe400018e0602 */
[----:B------:R3:W-:Y:S01]  /*62a70*/  STL [R1+0xe04], R18 ;  /* 0x000e041201007387 */ /* 0x0007e20000100800 */
[----:B-1----:R-:W-:Y:S01]  /*62a80*/  IMAD.MOV.U32 R7, RZ, RZ, R18 ;  /* 0x000000ffff077224 */ /* 0x002fe200078e0012 */
[----:B------:R-:W-:Y:S02]  /*62a90*/  MOV R6, R14 ;  /* 0x0000000e00067202 */ /* 0x000fe40000000f00 */
[----:B------:R-:W-:Y:S04]  /*62aa0*/  STL [R1+0xe10], R57 ;  /* 0x000e103901007387 */ /* 0x000fe80000100800 */
[----:B------:R1:W-:Y:S04]  /*62ab0*/  LDGSTS.E [R4+0x16c00], desc[UR8][R6.64], P1 ;  /* 0x16c0000006047fae */ /* 0x0003e800089a1008 */
[----:B---3--:R-:W3:Y:S04]  /*62ac0*/  LDL.LU R18, [R1+0xf84] ;  /* 0x000f840001127983 */ /* 0x008ee80000300800 */
[----:B------:R-:W-:Y:S01]  /*62ad0*/  STL [R1+0xe0c], R58 ;  /* 0x000e0c3a01007387 */ /* 0x000fe20000100800 */
[----:B------:R-:W-:-:S03]  /*62ae0*/  IADD3 R13, P2, PT, R13, R0, RZ ;  /* 0x000000000d0d7210 */ /* 0x000fc60007f5e0ff */
[----:B------:R-:W3:Y:S01]  /*62af0*/  LDL.LU R14, [R1+0xf8c] ;  /* 0x000f8c00010e7983 */ /* 0x000ee20000300800 */
[----:B-1----:R-:W-:Y:S01]  /*62b00*/  MOV R6, R57 ;  /* 0x0000003900067202 */ /* 0x002fe20000000f00 */
[----:B------:R-:W-:Y:S01]  /*62b10*/  IMAD.MOV.U32 R7, RZ, RZ, R58 ;  /* 0x000000ffff077224 */ /* 0x000fe200078e003a */
[----:B------:R-:W-:Y:S01]  /*62b20*/  IADD3 R17, P3, PT, R17, R0, RZ ;  /* 0x0000000011117210 */ /* 0x000fe20007f7e0ff */
[----:B------:R1:W-:Y:S04]  /*62b30*/  STL [R1+0xe88], R13 ;  /* 0x000e880d01007387 */ /* 0x0003e80000100800 */
[----:B------:R1:W-:Y:S02]  /*62b40*/  LDGSTS.E [R4+0x16d00], desc[UR8][R6.64], P0 ;  /* 0x16d0000006047fae */ /* 0x0003e400081a1008 */
[----:B-1----:R-:W-:-:S02]  /*62b50*/  MOV R6, R13 ;  /* 0x0000000d00067202 */ /* 0x002fc40000000f00 */
[----:B------:R-:W-:-:S05]  /*62b60*/  IADD3.X R15, PT, PT, R15, R2, RZ, P2, !PT ;  /* 0x000000020f0f7210 */ /* 0x000fca00017fe4ff */
[----:B------:R-:W-:Y:S01]  /*62b70*/  IMAD.MOV.U32 R7, RZ, RZ, R15 ;  /* 0x000000ffff077224 */ /* 0x000fe200078e000f */
[----:B------:R1:W-:Y:S01]  /*62b80*/  STL [R1+0xe84], R15 ;  /* 0x000e840f01007387 */ /* 0x0003e20000100800 */
[----:B------:R-:W-:-:S03]  /*62b90*/  IMAD.X R19, R19, 0x1, R2, P3 ;  /* 0x0000000113137824 */ /* 0x000fc600018e0602 */
[----:B------:R-:W-:Y:S04]  /*62ba0*/  STL [R1+0xe90], R17 ;  /* 0x000e901101007387 */ /* 0x000fe80000100800 */
[----:B------:R-:W3:Y:S04]  /*62bb0*/  LDL.LU R13, [R1+0x1008] ;  /* 0x00100800010d7983 */ /* 0x000ee80000300800 */
[----:B------:R1:W-:Y:S04]  /*62bc0*/  STL [R1+0xe8c], R19 ;  /* 0x000e8c1301007387 */ /* 0x0003e80000100800 */
[----:B------:R1:W-:Y:S04]  /*62bd0*/  LDGSTS.E [R4+0x17c00], desc[UR8][R6.64], P1 ;  /* 0x17c0000006047fae */ /* 0x0003e800089a1008 */
[----:B-1----:R-:W3:Y:S01]  /*62be0*/  LDL.LU R15, [R1+0x1010] ;  /* 0x00101000010f7983 */ /* 0x002ee20000300800 */
[----:B------:R-:W-:-:S03]  /*62bf0*/  IMAD.MOV.U32 R7, RZ, RZ, R19 ;  /* 0x000000ffff077224 */ /* 0x000fc600078e0013 */
[----:B------:R-:W3:Y:S01]  /*62c00*/  LDL.LU R19, [R1+0x1004] ;  /* 0x0010040001137983 */ /* 0x000ee20000300800 */
[----:B------:R-:W-:-:S03]  /*62c10*/  MOV R6, R17 ;  /* 0x0000001100067202 */ /* 0x000fc60000000f00 */
[----:B------:R-:W3:Y:S01]  /*62c20*/  LDL.LU R17, [R1+0x100c] ;  /* 0x00100c0001117983 */ /* 0x000ee20000300800 */
[-C--:B----4-:R-:W-:Y:S02]  /*62c30*/  IADD3 R8, P2, PT, R8, R0.reuse, RZ ;  /* 0x0000000008087210 */ /* 0x090fe40007f5e0ff */
        /* <DEDUP_REMOVED lines=13> */
[----:B----4-:R-:W-:Y:S01]  /*62d10*/  IMAD.MOV.U32 R7, RZ, RZ, R56 ;  /* 0x000000ffff077224 */ /* 0x010fe200078e0038 */
[----:B--2---:R-:W-:-:S02]  /*62d20*/  IADD3 R10, P2, PT, R10, R0, RZ ;  /* 0x000000000a0a7210 */ /* 0x004fc40007f5e0ff */
[----:B-1----:R-:W2:Y:S01]  /*62d30*/  LDL.LU R56, [R1+0x1084] ;  /* 0x0010840001387983 */ /* 0x002ea20000300800 */
[----:B------:R-:W-:Y:S02]  /*62d40*/  IADD3 R11, P3, PT, R11, R0, RZ ;  /* 0x000000000b0b7210 */ /* 0x000fe40007f7e0ff */
[----:B------:R-:W-:Y:S02]  /*62d50*/  MOV R6, R12 ;  /* 0x0000000c00067202 */ /* 0x000fe40000000f00 */
[----:B------:R-:W4:Y:S04]  /*62d60*/  LDL.LU R12, [R1+0x108c] ;  /* 0x00108c00010c7983 */ /* 0x000f280000300800 */
[----:B------:R1:W-:Y:S04]  /*62d70*/  STL [R1+0xf88], R10 ;  /* 0x000f880a01007387 */ /* 0x0003e80000100800 */
[----:B------:R1:W-:Y:S02]  /*62d80*/  LDGSTS.E [R4+0x18d00], desc[UR8][R6.64], P0 ;  /* 0x18d0000006047fae */ /* 0x0003e400081a1008 */
[----:B-1----:R-:W-:-:S02]  /*62d90*/  MOV R6, R10 ;  /* 0x0000000a00067202 */ /* 0x002fc40000000f00 */
[----:B---3--:R-:W-:-:S05]  /*62da0*/  IADD3.X R18, PT, PT, R18, R2, RZ, P2, !PT ;  /* 0x0000000212127210 */ /* 0x008fca00017fe4ff */
[----:B------:R1:W-:Y:S01]  /*62db0*/  STL [R1+0xf84], R18 ;  /* 0x000f841201007387 */ /* 0x0003e20000100800 */
[----:B------:R-:W-:-:S03]  /*62dc0*/  IMAD.X R14, R14, 0x1, R2, P3 ;  /* 0x000000010e0e7824 */ /* 0x000fc600018e0602 */
[----:B------:R3:W-:Y:S01]  /*62dd0*/  STL [R1+0xf90], R11 ;  /* 0x000f900b01007387 */ /* 0x0007e20000100800 */
[----:B------:R-:W-:-:S03]  /*62de0*/  IMAD.MOV.U32 R7, RZ, RZ, R18 ;  /* 0x000000ffff077224 */ /* 0x000fc600078e0012 */
[----:B------:R-:W4:Y:S04]  /*62df0*/  LDL.LU R10, [R1+0x1108] ;  /* 0x00110800010a7983 */ /* 0x000f280000300800 */
[----:B------:R3:W-:Y:S04]  /*62e00*/  STL [R1+0xf8c], R14 ;  /* 0x000f8c0e01007387 */ /* 0x0007e80000100800 */
[----:B------:R-:W4:Y:S04]  /*62e10*/  LDL.LU R57, [R1+0x1110] ;  /* 0x0011100001397983 */ /* 0x000f280000300800 */
[----:B-1----:R-:W4:Y:S04]  /*62e20*/  LDL.LU R18, [R1+0x1104] ;  /* 0x0011040001127983 */ /* 0x002f280000300800 */
[----:B------:R-:W4:Y:S04]  /*62e30*/  LDL.LU R58, [R1+0x110c] ;  /* 0x00110c00013a7983 */ /* 0x000f280000300800 */
        /* <DEDUP_REMOVED lines=8> */
[----:B------:R-:W-:Y:S02]  /*62ec0*/  IADD3 R15, P3, PT, R15, R0, RZ ;  /* 0x000000000f0f7210 */ /* 0x000fe40007f7e0ff */
[----:B-1----:R-:W-:Y:S02]  /*62ed0*/  MOV R6, R13 ;  /* 0x0000000d00067202 */ /* 0x002fe40000000f00 */
[----:B------:R-:W-:Y:S01]  /*62ee0*/  IADD3.X R19, PT, PT, R19, R2, RZ, P2, !PT ;  /* 0x0000000213137210 */ /* 0x000fe200017fe4ff */
[----:B------:R-:W-:-:S04]  /*62ef0*/  IMAD.X R17, R17, 0x1, R2, P3 ;  /* 0x0000000111117824 */ /* 0x000fc800018e0602 */
        /* <DEDUP_REMOVED lines=9> */
[----:B------:R-:W3:Y:S04]  /*62f90*/  LDL.LU R15, [R1+0x1208] ;  /* 0x00120800010f7983 */ /* 0x000ee80000300800 */
[----:B------:R-:W3:Y:S04]  /*62fa0*/  LDL.LU R17, [R1+0x1210] ;  /* 0x0012100001117983 */ /* 0x000ee80000300800 */
[----:B------:R1:W-:Y:S01]  /*62fb0*/  LDGSTS.E [R4+0x1ad00], desc[UR8][R6.64], P0 ;  /* 0x1ad0000006047fae */ /* 0x0003e200081a1008 */
[----:B------:R-:W-:-:S05]  /*62fc0*/  IADD3 R16, P2, PT, R16, R0, RZ ;  /* 0x0000000010107210 */ /* 0x000fca0007f5e0ff */
[----:B------:R4:W-:Y:S01]  /*62fd0*/  STL [R1+0x1088], R16 ;  /* 0x0010881001007387 */ /* 0x0009e20000100800 */
[----:B------:R-:W-:Y:S02]  /*62fe0*/  IADD3 R8, P3, PT, R8, R0, RZ ;  /* 0x0000000008087210 */ /* 0x000fe40007f7e0ff */
[----:B--2---:R-:W-:Y:S02]  /*62ff0*/  IADD3.X R56, PT, PT, R56, R2, RZ, P2, !PT ;  /* 0x0000000238387210 */ /* 0x004fe400017fe4ff */
[----:B-1----:R-:W-:-:S03]  /*63000*/  MOV R6, R16 ;  /* 0x0000001000067202 */ /* 0x002fc60000000f00 */
[----:B------:R1:W-:Y:S01]  /*63010*/  STL [R1+0x1084], R56 ;  /* 0x0010843801007387 */ /* 0x0003e20000100800 */
[----:B----4-:R-:W-:-:S03]  /*63020*/  IMAD.X R12, R12, 0x1, R2, P3 ;  /* 0x000000010c0c7824 */ /* 0x010fc600018e0602 */
        /* <DEDUP_REMOVED lines=11> */
[-C--:B------:R-:W-:Y:S02]  /*630e0*/  IADD3 R10, P2, PT, R10, R0.reuse, RZ ;  /* 0x000000000a0a7210 */ /* 0x080fe40007f5e0ff */
[----:B------:R-:W-:-:S02]  /*630f0*/  IADD3 R57, P3, PT, R57, R0, RZ ;  /* 0x0000000039397210 */ /* 0x000fc40007f7e0ff */
        /* <DEDUP_REMOVED lines=22> */
[----:B------:R1:W-:Y:S04]  /*63260*/  STL [R1+0x1190], R14 ;  /* 0x0011900e01007387 */ /* 0x0003e80000100800 */
[----:B------:R-:W3:Y:S04]  /*63270*/  LDL.LU R11, [R1+0x13b0] ;  /* 0x0013b000010b7983 */ /* 0x000ee80000300800 */
[----:B------:R1:W-:Y:S04]  /*63280*/  STL [R1+0x118c], R19 ;  /* 0x00118c1301007387 */ /* 0x0003e80000100800 */
[----:B------:R1:W-:Y:S04]  /*63290*/  LDGSTS.E [R4+0x1dc00], desc[UR8][R6.64], P1 ;  /* 0x1dc0000006047fae */ /* 0x0003e800089a1008 */
[----:B-1----:R-:W3:Y:S01]  /*632a0*/  LDL.LU R13, [R1+0x13a8] ;  /* 0x0013a800010d7983 */ /* 0x002ee20000300800 */
[----:B------:R-:W-:-:S03]  /*632b0*/  MOV R6, R14 ;  /* 0x0000000e00067202 */ /* 0x000fc60000000f00 */
[----:B------:R-:W3:Y:S01]  /*632c0*/  LDL.LU R14, [R1+0x13a4] ;  /* 0x0013a400010e7983 */ /* 0x000ee20000300800 */
[----:B------:R-:W-:-:S03]  /*632d0*/  IMAD.MOV.U32 R7, RZ, RZ, R19 ;  /* 0x000000ffff077224 */ /* 0x000fc600078e0013 */
[----:B------:R-:W3:Y:S01]  /*632e0*/  LDL.LU R19, [R1+0x134c] ;  /* 0x00134c0001137983 */ /* 0x000ee20000300800 */
[-C--:B------:R-:W-:Y:S02]  /*632f0*/  IADD3 R15, P2, PT, R15, R0.reuse, RZ ;  /* 0x000000000f0f7210 */ /* 0x080fe40007f5e0ff */
[----:B------:R-:W-:Y:S01]  /*63300*/  IADD3 R17, P3, PT, R17, R0, RZ ;  /* 0x0000000011117210 */ /* 0x000fe20007f7e0ff */
[----:B------:R1:W-:Y:S04]  /*63310*/  LDGSTS.E [R4+0x1dd00], desc[UR8][R6.64], P0 ;  /* 0x1dd0000006047fae */ /* 0x0003e800081a1008 */
[----:B------:R-:W-:Y:S01]  /*63320*/  STL [R1+0x1208], R15 ;  /* 0x0012080f01007387 */ /* 0x000fe20000100800 */
[----:B-1----:R-:W-:Y:S02]  /*63330*/  MOV R6, R15 ;  /* 0x0000000f00067202 */ /* 0x002fe40000000f00 */
[----:B--2---:R-:W-:-:S05]  /*63340*/  IADD3.X R16, PT, PT, R16, R2, RZ, P2, !PT ;  /* 0x0000000210107210 */ /* 0x004fca00017fe4ff */
[----:B------:R1:W-:Y:S01]  /*63350*/  STL [R1+0x1204], R16 ;  /* 0x0012041001007387 */ /* 0x0003e20000100800 */
[----:B------:R-:W-:Y:S02]  /*63360*/  IMAD.MOV.U32 R7, RZ, RZ, R16 ;  /* 0x000000ffff077224 */ /* 0x000fe400078e0010 */
[----:B------:R-:W-:Y:S01]  /*63370*/  IMAD.X R56, R56, 0x1, R2, P3 ;  /* 0x0000000138387824 */ /* 0x000fe200018e0602 */
[----:B------:R-:W-:Y:S04]  /*63380*/  STL [R1+0x1210], R17 ;  /* 0x0012101101007387 */ /* 0x000fe80000100800 */
[----:B------:R2:W-:Y:S04]  /*63390*/  LDGSTS.E [R4+0x1ec00], desc[UR8][R6.64], P1 ;  /* 0x1ec0000006047fae */ /* 0x0005e800089a1008 */
[----:B-1----:R-:W3:Y:S04]  /*633a0*/  LDL.LU R16, [R1+0x1330] ;  /* 0x0013300001107983 */ /* 0x002ee80000300800 */
[----:B------:R1:W-:Y:S04]  /*633b0*/  STL [R1+0x120c], R56 ;  /* 0x00120c3801007387 */ /* 0x0003e80000100800 */
[----:B------:R-:W3:Y:S01]  /*633c0*/  LDL.LU R15, [R1+0x1328] ;  /* 0x00132800010f7983 */ /* 0x000ee20000300800 */
[----:B--2---:R-:W-:Y:S01]  /*633d0*/  IMAD.MOV.U32 R7, RZ, RZ, R56 ;  /* 0x000000ffff077224 */ /* 0x004fe200078e0038 */
[----:B----4-:R-:W-:-:S02]  /*633e0*/  IADD3 R12, P2, PT, R12, R0, RZ ;  /* 0x000000000c0c7210 */ /* 0x010fc40007f5e0ff */
[----:B-1----:R-:W2:Y:S01]  /*633f0*/  LDL.LU R56, [R1+0x1324] ;  /* 0x0013240001387983 */ /* 0x002ea20000300800 */
[----:B------:R-:W-:Y:S02]  /*63400*/  IADD3 R8, P3, PT, R8, R0, RZ ;  /* 0x0000000008087210 */ /* 0x000fe40007f7e0ff */
[----:B------:R-:W-:Y:S02]  /*63410*/  MOV R6, R17 ;  /* 0x0000001100067202 */ /* 0x000fe40000000f00 */
[----:B------:R-:W4:Y:S04]  /*63420*/  LDL.LU R17, [R1+0x12bc] ;  /* 0x0012bc0001117983 */ /* 0x000f280000300800 */
[----:B------:R-:W-:Y:S04]  /*63430*/  STL [R1+0x1288], R12 ;  /* 0x0012880c01007387 */ /* 0x000fe80000100800 */
[----:B------:R1:W-:Y:S02]  /*63440*/  LDGSTS.E [R4+0x1ed00], desc[UR8][R6.64], P0 ;  /* 0x1ed0000006047fae */ /* 0x0003e400081a1008 */
[----:B-1----:R-:W-:-:S02]  /*63450*/  MOV R6, R12 ;  /* 0x0000000c00067202 */ /* 0x002fc40000000f00 */
[----:B---3--:R-:W-:-:S05]  /*63460*/  IADD3.X R18, PT, PT, R18, R2, RZ, P2, !PT ;  /* 0x0000000212127210 */ /* 0x008fca00017fe4ff */
[----:B------:R1:W-:Y:S01]  /*63470*/  STL [R1+0x1284], R18 ;  /* 0x0012841201007387 */ /* 0x0003e20000100800 */
[----:B------:R-:W-:-:S03]  /*63480*/  IMAD.X R10, R10, 0x1, R2, P3 ;  /* 0x000000010a0a7824 */ /* 0x000fc600018e0602 */
[----:B------:R-:W-:Y:S01]  /*63490*/  STL [R1+0x1290], R8 ;  /* 0x0012900801007387 */ /* 0x000fe20000100800 */
[----:B------:R-:W-:-:S03]  /*634a0*/  IMAD.MOV.U32 R7, RZ, RZ, R18 ;  /* 0x000000ffff077224 */ /* 0x000fc600078e0012 */
[----:B------:R3:W-:Y:S04]  /*634b0*/  STL [R1+0x128c], R10 ;  /* 0x00128c0a01007387 */ /* 0x0007e80000100800 */
[----:B-1----:R-:W4:Y:S04]  /*634c0*/  LDL.LU R18, [R1+0x12a4] ;  /* 0x0012a40001127983 */ /* 0x002f280000300800 */
[----:B------:R-:W4:Y:S04]  /*634d0*/  LDL.LU R12, [R1+0x12b0] ;  /* 0x0012b000010c7983 */ /* 0x000f280000300800 */
[----:B------:R1:W-:Y:S02]  /*634e0*/  LDGSTS.E [R4+0x1fc00], desc[UR8][R6.64], P1 ;  /* 0x1fc0000006047fae */ /* 0x0003e400089a1008 */
[----:B-1----:R-:W-:Y:S01]  /*634f0*/  IMAD.MOV.U32 R7, RZ, RZ, R10 ;  /* 0x000000ffff077224 */ /* 0x002fe200078e000a */
[----:B------:R-:W-:Y:S01]  /*63500*/  MOV R6, R8 ;  /* 0x0000000800067202 */ /* 0x000fe20000000f00 */
[----:B---3--:R-:W3:Y:S04]  /*63510*/  LDL.LU R10, [R1+0x420] ;  /* 0x00042000010a7983 */ /* 0x008ee80000300800 */
[----:B------:R-:W3:Y:S04]  /*63520*/  LDL.LU R8, [R1+0x12a8] ;  /* 0x0012a80001087983 */ /* 0x000ee80000300800 */
[----:B------:R1:W-:Y:S01]  /*63530*/  LDGSTS.E [R4+0x1fd00], desc[UR8][R6.64], P0 ;  /* 0x1fd0000006047fae */ /* 0x0003e200081a1008 */
[----:B------:R-:W-:-:S02]  /*63540*/  IADD3 R11, P2, PT, R11, R0, RZ ;  /* 0x000000000b0b7210 */ /* 0x000fc40007f5e0ff */
[----:B-1----:R-:W-:-:S03]  /*63550*/  LOP3.LUT R4, R5, 0x70, RZ, 0x3c, !PT ;  /* 0x0000007005047812 */ /* 0x002fc600078e3cff */
[----:B------:R-:W-:Y:S01]  /*63560*/  STL [R1+0x13b0], R11 ;  /* 0x0013b00b01007387 */ /* 0x000fe20000100800 */
[----:B------:R-:W-:Y:S02]  /*63570*/  IMAD.MOV.U32 R6, RZ, RZ, R11 ;  /* 0x000000ffff067224 */ /* 0x000fe400078e000b */
[----:B------:R-:W-:Y:S01]  /*63580*/  VIADD R4, R4, UR7 ;  /* 0x0000000704047c36 */ /* 0x000fe20008000000 */
[----:B------:R-:W-:Y:S02]  /*63590*/  IADD3 R13, P3, PT, R13, R0, RZ ;  /* 0x000000000d0d7210 */ /* 0x000fe40007f7e0ff */
[-C--:B------:R-:W-:Y:S02]  /*635a0*/  IADD3.X R14, PT, PT, R14, R2.reuse, RZ, P2, !PT ;  /* 0x000000020e0e7210 */ /* 0x080fe400017fe4ff */
[----:B------:R-:W-:-:S03]  /*635b0*/  IADD3.X R19, PT, PT, R19, R2, RZ, P3, !PT ;  /* 0x0000000213137210 */ /* 0x000fc60001ffe4ff */
[----:B------:R1:W-:Y:S01]  /*635c0*/  STL [R1+0x13a4], R14 ;  /* 0x0013a40e01007387 */ /* 0x0003e20000100800 */
[----:B------:R-:W-:-:S03]  /*635d0*/  MOV R7, R14 ;  /* 0x0000000e00077202 */ /* 0x000fc60000000f00 */
[----:B------:R-:W-:Y:S04]  /*635e0*/  STL [R1+0x13a8], R13 ;  /* 0x0013a80d01007387 */ /* 0x000fe80000100800 */
[----:B------:R1:W-:Y:S04]  /*635f0*/  LDGSTS.E [R4+0xe00], desc[UR8][R6.64], P1 ;  /* 0x00e0000006047fae */ /* 0x0003e800089a1008 */
[----:B-1----:R-:W3:Y:S04]  /*63600*/  LDL.LU R14, [R1+0x498] ;  /* 0x00049800010e7983 */ /* 0x002ee80000300800 */
[----:B------:R1:W-:Y:S04]  /*63610*/  STL [R1+0x134c], R19 ;  /* 0x00134c1301007387 */ /* 0x0003e80000100800 */
[----:B------:R-:W3:Y:S01]  /*63620*/  LDL.LU R11, [R1+0x4a0] ;  /* 0x0004a000010b7983 */ /* 0x000ee20000300800 */
[----:B------:R-:W-:-:S03]  /*63630*/  MOV R7, R19 ;  /* 0x0000001300077202 */ /* 0x000fc60000000f00 */
[----:B-1----:R-:W3:Y:S01]  /*63640*/  LDL.LU R19, [R1+0x494] ;  /* 0x0004940001137983 */ /* 0x002ee20000300800 */
[----:B------:R-:W-:-:S03]  /*63650*/  IMAD.MOV.U32 R6, RZ, RZ, R13 ;  /* 0x000000ffff067224 */ /* 0x000fc600078e000d */
[----:B------:R-:W3:Y:S04]  /*63660*/  LDL.LU R13, [R1+0x49c] ;  /* 0x00049c00010d7983 */ /* 0x000ee80000300800 */
[----:B------:R1:W-:Y:S01]  /*63670*/  LDGSTS.E [R4+0xf00], desc[UR8][R6.64], P0 ;  /* 0x00f0000006047fae */ /* 0x0003e200081a1008 */
[----:B------:R-:W-:-:S05]  /*63680*/  IADD3 R16, P2, PT, R16, R0, RZ ;  /* 0x0000000010107210 */ /* 0x000fca0007f5e0ff */
[----:B------:R4:W-:Y:S01]  /*63690*/  STL [R1+0x1330], R16 ;  /* 0x0013301001007387 */ /* 0x0009e20000100800 */
[----:B------:R-:W-:Y:S01]  /*636a0*/  IADD3 R15, P3, PT, R15, R0, RZ ;  /* 0x000000000f0f7210 */ /* 0x000fe20007f7e0ff */
[----:B-1----:R-:W-:Y:S02]  /*636b0*/  IMAD.MOV.U32 R6, RZ, RZ, R16 ;  /* 0x000000ffff067224 */ /* 0x002fe400078e0010 */
[----:B--2---:R-:W-:Y:S01]  /*636c0*/  IMAD.X R56, R56, 0x1, R2, P2 ;  /* 0x0000000138387824 */ /* 0x004fe200010e0602 */
[----:B----4-:R-:W-:-:S04]  /*636d0*/  IADD3.X R17, PT, PT, R17, R2, RZ, P3, !PT ;  /* 0x0000000211117210 */ /* 0x010fc80001ffe4ff */
[----:B------:R1:W-:Y:S01]  /*636e0*/  STL [R1+0x1324], R56 ;  /* 0x0013243801007387 */ /* 0x0003e20000100800 */
[----:B------:R-:W-:-:S03]  /*636f0*/  MOV R7, R56 ;  /* 0x0000003800077202 */ /* 0x000fc60000000f00 */
[----:B------:R-:W-:Y:S04]  /*63700*/  STL [R1+0x1328], R15 ;  /* 0x0013280f01007387 */ /* 0x000fe80000100800 */
[----:B------:R-:W2:Y:S04]  /*63710*/  LDL.LU R16, [R1+0x518] ;  /* 0x0005180001107983 */ /* 0x000ea80000300800 */
[----:B------:R4:W-:Y:S04]  /*63720*/  STL [R1+0x12bc], R17 ;  /* 0x0012bc1101007387 */ /* 0x0009e80000100800 */
[----:B------:R4:W-:Y:S04]  /*63730*/  LDGSTS.E [R4+0x1e00], desc[UR8][R6.64], P1 ;  /* 0x01e0000006047fae */ /* 0x0009e800089a1008 */
[----:B-1----:R-:W2:Y:S01]  /*63740*/  LDL.LU R56, [R1+0x520] ;  /* 0x0005200001387983 */ /* 0x002ea20000300800 */
[----:B----4-:R-:W-:-:S03]  /*63750*/  MOV R7, R17 ;  /* 0x0000001100077202 */ /* 0x010fc60000000f00 */
[----:B------:R-:W4:Y:S01]  /*63760*/  LDL.LU R17, [R1+0x514] ;  /* 0x0005140001117983 */ /* 0x000f220000300800 */
[----:B------:R-:W-:-:S03]  /*63770*/  IMAD.MOV.U32 R6, RZ, RZ, R15 ;  /* 0x000000ffff067224 */ /* 0x000fc600078e000f */
[----:B------:R-:W4:Y:S04]  /*63780*/  LDL.LU R57, [R1+0x51c] ;  /* 0x00051c0001397983 */ /* 0x000f280000300800 */
[----:B------:R-:W4:Y:S04]  /*63790*/  LDL.LU R5, [R1+0x598] ;  /* 0x0005980001057983 */ /* 0x000f280000300800 */
[----:B------:R-:W4:Y:S04]  /*637a0*/  LDL.LU R15, [R1+0x5a0] ;  /* 0x0005a000010f7983 */ /* 0x000f280000300800 */
[----:B------:R1:W-:Y:S01]  /*637b0*/  LDGSTS.E [R4+0x1f00], desc[UR8][R6.64], P0 ;  /* 0x01f0000006047fae */ /* 0x0003e200081a1008 */
[----:B------:R-:W-:-:S05]  /*637c0*/  IADD3 R12, P2, PT, R12, R0, RZ ;  /* 0x000000000c0c7210 */ /* 0x000fca0007f5e0ff */
[----:B------:R-:W-:Y:S01]  /*637d0*/  IMAD.X R18, R18, 0x1, R2, P2 ;  /* 0x0000000112127824 */ /* 0x000fe200010e0602 */
[----:B------:R3:W-:Y:S01]  /*637e0*/  STL [R1+0x12b0], R12 ;  /* 0x0012b00c01007387 */ /* 0x0007e20000100800 */
[----:B-1----:R-:W-:-:S03]  /*637f0*/  IMAD.MOV.U32 R6, RZ, RZ, R12 ;  /* 0x000000ffff067224 */ /* 0x002fc600078e000c */
[----:B------:R1:W-:Y:S01]  /*63800*/  STL [R1+0x12a4], R18 ;  /* 0x0012a41201007387 */ /* 0x0003e20000100800 */
[----:B------:R-:W-:-:S05]  /*63810*/  MOV R7, R18 ;  /* 0x0000001200077202 */ /* 0x000fca0000000f00 */
[----:B------:R1:W-:Y:S01]  /*63820*/  LDGSTS.E [R4+0x2e00], desc[UR8][R6.64], P1 ;  /* 0x02e0000006047fae */ /* 0x0003e200089a1008 */
[----:B---3--:R-:W-:-:S04]  /*63830*/  IADD3 R8, P3, PT, R8, R0, RZ ;  /* 0x0000000008087210 */ /* 0x008fc80007f7e0ff */
[----:B------:R-:W-:Y:S01]  /*63840*/  IADD3.X R10, PT, PT, R10, R2, RZ, P3, !PT ;  /* 0x000000020a0a7210 */ /* 0x000fe20001ffe4ff */
[----:B------:R3:W-:Y:S04]  /*63850*/  STL [R1+0x12a8], R8 ;  /* 0x0012a80801007387 */ /* 0x0007e80000100800 */
[----:B------:R-:W4:Y:S04]  /*63860*/  LDL.LU R12, [R1+0x594] ;  /* 0x00059400010c7983 */ /* 0x000f280000300800 */
[----:B------:R3:W-:Y:S04]  /*63870*/  STL [R1+0x420], R10 ;  /* 0x0004200a01007387 */ /* 0x0007e80000100800 */
[----:B-1----:R-:W4:Y:S01]  /*63880*/  LDL.LU R18, [R1+0x59c] ;  /* 0x00059c0001127983 */ /* 0x002f220000300800 */
[----:B------:R-:W-:Y:S01]  /*63890*/  IMAD.MOV.U32 R6, RZ, RZ, R8 ;  /* 0x000000ffff067224 */ /* 0x000fe200078e0008 */
[----:B------:R-:W-:-:S02]  /*638a0*/  MOV R7, R10 ;  /* 0x0000000a00077202 */ /* 0x000fc40000000f00 */
[----:B---3--:R-:W3:Y:S04]  /*638b0*/  LDL.LU R8, [R1+0x618] ;  /* 0x0006180001087983 */ /* 0x008ee80000300800 */
[----:B------:R-:W3:Y:S04]  /*638c0*/  LDL.LU R10, [R1+0x620] ;  /* 0x00062000010a7983 */ /* 0x000ee80000300800 */
        /* <DEDUP_REMOVED lines=8> */
[----:B------:R-:W-:Y:S04]  /*63950*/  STL [R1+0x4a0], R11 ;  /* 0x0004a00b01007387 */ /* 0x000fe80000100800 */
[----:B------:R-:W3:Y:S01]  /*63960*/  LDL.LU R14, [R1+0x614] ;  /* 0x00061400010e7983 */ /* 0x000ee20000300800 */
[----:B------:R-:W-:-:S03]  /*63970*/  MOV R7, R19 ;  /* 0x0000001300077202 */ /* 0x000fc60000000f00 */
[----:B------:R1:W-:Y:S04]  /*63980*/  STL [R1+0x49c], R13 ;  /* 0x00049c0d01007387 */ /* 0x0003e80000100800 */
[----:B-1----:R-:W3:Y:S04]  /*63990*/  LDL.LU R19, [R1+0x61c] ;  /* 0x00061c0001137983 */ /* 0x002ee80000300800 */
[----:B------:R1:W-:Y:S02]  /*639a0*/  LDGSTS.E [R4+0x3e00], desc[UR8][R6.64], P1 ;  /* 0x03e0000006047fae */ /* 0x0003e400089a1008 */
[----:B-1----:R-:W-:Y:S01]  /*639b0*/  IMAD.MOV.U32 R6, RZ, RZ, R11 ;  /* 0x000000ffff067224 */ /* 0x002fe200078e000b */
[----:B------:R-:W-:-:S02]  /*639c0*/  MOV R7, R13 ;  /* 0x0000000d00077202 */ /* 0x000fc40000000f00 */
[----:B------:R-:W3:Y:S04]  /*639d0*/  LDL.LU R13, [R1+0x698] ;  /* 0x00069800010d7983 */ /* 0x000ee80000300800 */
[----:B------:R-:W3:Y:S04]  /*639e0*/  LDL.LU R11, [R1+0x6a0] ;  /* 0x0006a000010b7983 */ /* 0x000ee80000300800 */
[----:B------:R1:W-:Y:S01]  /*639f0*/  LDGSTS.E [R4+0x3f00], desc[UR8][R6.64], P0 ;  /* 0x03f0000006047fae */ /* 0x0003e200081a1008 */
[----:B--2---:R-:W-:-:S05]  /*63a00*/  IADD3 R16, P2, PT, R16, R0, RZ ;  /* 0x0000000010107210 */ /* 0x004fca0007f5e0ff */
[----:B------:R-:W-:Y:S01]  /*63a10*/  STL [R1+0x518], R16 ;  /* 0x0005181001007387 */ /* 0x000fe20000100800 */
[----:B-1----:R-:W-:Y:S01]  /*63a20*/  IMAD.MOV.U32 R6, RZ, RZ, R16 ;  /* 0x000000ffff067224 */ /* 0x002fe200078e0010 */
[----:B------:R-:W-:Y:S01]  /*63a30*/  IADD3 R56, P3, PT, R56, R0, RZ ;  /* 0x0000000038387210 */ /* 0x000fe20007f7e0ff */
[----:B----4-:R-:W-:-:S03]  /*63a40*/  IMAD.X R17, R17, 0x1, R2, P2 ;  /* 0x0000000111117824 */ /* 0x010fc600010e0602 */
[----:B------:R-:W-:Y:S02]  /*63a50*/  IADD3.X R57, PT, PT, R57, R2, RZ, P3, !PT ;  /* 0x0000000239397210 */ /* 0x000fe40001ffe4ff */
[----:B------:R1:W-:Y:S01]  /*63a60*/  STL [R1+0x514], R17 ;  /* 0x0005141101007387 */ /* 0x0003e20000100800 */
[----:B------:R-:W-:-:S03]  /*63a70*/  MOV R7, R17 ;  /* 0x0000001100077202 */ /* 0x000fc60000000f00 */
[----:B------:R-:W-:Y:S01]  /*63a80*/  STL [R1+0x520], R56 ;  /* 0x0005203801007387 */ /* 0x000fe20000100800 */
[----:B------:R-:W-:-:S03]  /*63a90*/  IADD3 R5, P2, PT, R5, R0, RZ ;  /* 0x0000000005057210 */ /* 0x000fc60007f5e0ff */
[----:B------:R2:W-:Y:S04]  /*63aa0*/  LDGSTS.E [R4+0x4e00], desc[UR8][R6.64], P1 ;  /* 0x04e0000006047fae */ /* 0x0005e800089a1008 */
[----:B-1----:R-:W4:Y:S04]  /*63ab0*/  LDL.LU R17, [R1+0x694] ;  /* 0x0006940001117983 */ /* 0x002f280000300800 */
[----:B------:R-:W-:Y:S01]  /*63ac0*/  STL [R1+0x51c], R57 ;  /* 0x00051c3901007387 */ /* 0x000fe20000100800 */
[----:B------:R-:W-:-:S03]  /*63ad0*/  IADD3 R15, P3, PT, R15, R0, RZ ;  /* 0x000000000f0f7210 */ /* 0x000fc60007f7e0ff */
[----:B------:R-:W4:Y:S01]  /*63ae0*/  LDL.LU R16, [R1+0x69c] ;  /* 0x00069c0001107983 */ /* 0x000f220000300800 */
[----:B--2---:R-:W-:Y:S01]  /*63af0*/  IMAD.MOV.U32 R6, RZ, RZ, R56 ;  /* 0x000000ffff067224 */ /* 0x004fe200078e0038 */
[----:B------:R-:W-:Y:S02]  /*63b00*/  MOV R7, R57 ;  /* 0x0000003900077202 */ /* 0x000fe40000000f00 */
[----:B------:R-:W-:Y:S04]  /*63b10*/  STL [R1+0x598], R5 ;  /* 0x0005980501007387 */ /* 0x000fe80000100800 */
[----:B------:R1:W-:Y:S02]  /*63b20*/  LDGSTS.E [R4+0x4f00], desc[UR8][R6.64], P0 ;  /* 0x04f0000006047fae */ /* 0x0003e400081a1008 */
[----:B-1----:R-:W-:-:S02]  /*63b30*/  IMAD.MOV.U32 R6, RZ, RZ, R5 ;  /* 0x000000ffff067224 */ /* 0x002fc400078e0005 */
[----:B------:R-:W-:-:S05]  /*63b40*/  IMAD.X R12, R12, 0x1, R2, P2 ;  /* 0x000000010c0c7824 */ /* 0x000fca00010e0602 */
[----:B------:R1:W-:Y:S01]  /*63b50*/  STL [R1+0x594], R12 ;  /* 0x0005940c01007387 */ /* 0x0003e20000100800 */
[----:B------:R-:W-:Y:S02]  /*63b60*/  MOV R7, R12 ;  /* 0x0000000c00077202 */ /* 0x000fe40000000f00 */
[----:B------:R-:W-:Y:S01]  /*63b70*/  IADD3.X R18, PT, PT, R18, R2, RZ, P3, !PT ;  /* 0x0000000212127210 */ /* 0x000fe20001ffe4ff */
[----:B------:R-:W-:Y:S04]  /*63b80*/  STL [R1+0x5a0], R15 ;  /* 0x0005a00f01007387 */ /* 0x000fe80000100800 */
[----:B------:R2:W-:Y:S04]  /*63b90*/  LDGSTS.E [R4+0x5e00], desc[UR8][R6.64], P1 ;  /* 0x05e0000006047fae */ /* 0x0005e800089a1008 */
[----:B-1----:R-:W4:Y:S01]  /*63ba0*/  LDL.LU R12, [R1+0x718] ;  /* 0x00071800010c7983 */ /* 0x002f220000300800 */
[----:B---3--:R-:W-:-:S03]  /*63bb0*/  IADD3 R8, P2, PT, R8, R0, RZ ;  /* 0x0000000008087210 */ /* 0x008fc60007f5e0ff */
[----:B------:R1:W-:Y:S04]  /*63bc0*/  STL [R1+0x59c], R18 ;  /* 0x00059c1201007387 */ /* 0x0003e80000100800 */
[----:B------:R-:W3:Y:S01]  /*63bd0*/  LDL.LU R5, [R1+0x720] ;  /* 0x0007200001057983 */ /* 0x000ee20000300800 */
[----:B--2---:R-:W-:-:S03]  /*63be0*/  MOV R7, R18 ;  /* 0x0000001200077202 */ /* 0x004fc60000000f00 */
[----:B-1----:R-:W2:Y:S01]  /*63bf0*/  LDL.LU R18, [R1+0x714] ;  /* 0x0007140001127983 */ /* 0x002ea20000300800 */
[----:B------:R-:W-:Y:S01]  /*63c00*/  IMAD.MOV.U32 R6, RZ, RZ, R15 ;  /* 0x000000ffff067224 */ /* 0x000fe200078e000f */
[----:B------:R-:W-:Y:S02]  /*63c10*/  IADD3 R10, P3, PT, R10, R0, RZ ;  /* 0x000000000a0a7210 */ /* 0x000fe40007f7e0ff */
[----:B------:R-:W2:Y:S04]  /*63c20*/  LDL.LU R15, [R1+0x71c] ;  /* 0x00071c00010f7983 */ /* 0x000ea80000300800 */
[----:B------:R1:W-:Y:S04]  /*63c30*/  LDGSTS.E [R4+0x5f00], desc[UR8][R6.64], P0 ;  /* 0x05f0000006047fae */ /* 0x0003e800081a1008 */
[----:B------:R-:W-:Y:S01]  /*63c40*/  STL [R1+0x618], R8 ;  /* 0x0006180801007387 */ /* 0x000fe20000100800 */
[----:B-1----:R-:W-:-:S02]  /*63c50*/  IMAD.MOV.U32 R6, RZ, RZ, R8 ;  /* 0x000000ffff067224 */ /* 0x002fc400078e0008 */
[----:B------:R-:W-:-:S05]  /*63c60*/  IMAD.X R14, R14, 0x1, R2, P2 ;  /* 0x000000010e0e7824 */ /* 0x000fca00010e0602 */
[----:B------:R1:W-:Y:S01]  /*63c70*/  STL [R1+0x614], R14 ;  /* 0x0006140e01007387 */ /* 0x0003e20000100800 */
[----:B------:R-:W-:Y:S02]  /*63c80*/  MOV R7, R14 ;  /* 0x0000000e00077202 */ /* 0x000fe40000000f00 */
[----:B------:R-:W-:Y:S01]  /*63c90*/  IADD3.X R19, PT, PT, R19, R2, RZ, P3, !PT ;  /* 0x0000000213137210 */ /* 0x000fe20001ffe4ff */
[----:B------:R-:W-:Y:S04]  /*63ca0*/  STL [R1+0x620], R10 ;  /* 0x0006200a01007387 */ /* 0x000fe80000100800 */
[----:B------:R1:W-:Y:S04]  /*63cb0*/  LDGSTS.E [R4+0x6e00], desc[UR8][R6.64], P1 ;  /* 0x06e0000006047fae */ /* 0x0003e800089a1008 */
[----:B-1----:R-:W2:Y:S04]  /*63cc0*/  LDL.LU R14, [R1+0x798] ;  /* 0x00079800010e7983 */ /* 0x002ea80000300800 */
[----:B------:R1:W-:Y:S04]  /*63cd0*/  STL [R1+0x61c], R19 ;  /* 0x00061c1301007387 */ /* 0x0003e80000100800 */
[----:B------:R-:W2:Y:S01]  /*63ce0*/  LDL.LU R8, [R1+0x7a0] ;  /* 0x0007a00001087983 */ /* 0x000ea20000300800 */
[----:B------:R-:W-:-:S03]  /*63cf0*/  MOV R7, R19 ;  /* 0x0000001300077202 */ /* 0x000fc60000000f00 */
        /* <DEDUP_REMOVED lines=17> */
[----:B------:R1:W-:Y:S04]  /*63e10*/  LDGSTS.E [R4+0x7e00], desc[UR8][R6.64], P1 ;  /* 0x07e0000006047fae */ /* 0x0003e800089a1008 */
[----:B------:R-:W2:Y:S01]  /*63e20*/  LDL.LU R57, [R1+0x81c] ;  /* 0x00081c0001397983 */ /* 0x000ea20000300800 */
[----:B-1----:R-:W-:Y:S01]  /*63e30*/  IMAD.MOV.U32 R6, RZ, RZ, R11 ;  /* 0x000000ffff067224 */ /* 0x002fe200078e000b */
[----:B------:R-:W-:-:S02]  /*63e40*/  MOV R7, R16 ;  /* 0x0000001000077202 */ /* 0x000fc40000000f00 */
[----:B----4-:R-:W4:Y:S04]  /*63e50*/  LDL.LU R11, [R1+0x898] ;  /* 0x00089800010b7983 */ /* 0x010f280000300800 */
[----:B------:R-:W4:Y:S04]  /*63e60*/  LDL.LU R16, [R1+0x8a0] ;  /* 0x0008a00001107983 */ /* 0x000f280000300800 */
[----:B------:R1:W-:Y:S01]  /*63e70*/  LDGSTS.E [R4+0x7f00], desc[UR8][R6.64], P0 ;  /* 0x07f0000006047fae */ /* 0x0003e200081a1008 */
[----:B------:R-:W-:-:S05]  /*63e80*/  IADD3 R12, P2, PT, R12, R0, RZ ;  /* 0x000000000c0c7210 */ /* 0x000fca0007f5e0ff */
[----:B------:R2:W-:Y:S01]  /*63e90*/  STL [R1+0x718], R12 ;  /* 0x0007180c01007387 */ /* 0x0005e20000100800 */
[----:B---3--:R-:W-:Y:S01]  /*63ea0*/  IADD3 R5, P3, PT, R5, R0, RZ ;  /* 0x0000000005057210 */ /* 0x008fe20007f7e0ff */
[----:B--2---:R-:W-:Y:S02]  /*63eb0*/  IMAD.X R18, R18, 0x1, R2, P2 ;  /* 0x0000000112127824 */ /* 0x004fe400010e0602 */
[----:B-1----:R-:W-:Y:S01]  /*63ec0*/  IMAD.MOV.U32 R6, RZ, RZ, R12 ;  /* 0x000000ffff067224 */ /* 0x002fe200078e000c */
[----:B------:R-:W-:Y:S02]  /*63ed0*/  IADD3.X R15, PT, PT, R15, R2, RZ, P3, !PT ;  /* 0x000000020f0f7210 */ /* 0x000fe40001ffe4ff */
[----:B------:R1:W-:Y:S04]  /*63ee0*/  STL [R1+0x714], R18 ;  /* 0x0007141201007387 */ /* 0x0003e80000100800 */
[----:B------:R2:W-:Y:S04]  /*63ef0*/  STL [R1+0x720], R5 ;  /* 0x0007200501007387 */ /* 0x0005e80000100800 */
[----:B------:R-:W3:Y:S01]  /*63f00*/  LDL.LU R12, [R1+0x894] ;  /* 0x00089400010c7983 */ /* 0x000ee20000300800 */
[----:B------:R-:W-:-:S03]  /*63f10*/  MOV R7, R18 ;  /* 0x0000001200077202 */ /* 0x000fc60000000f00 */
[----:B------:R2:W-:Y:S04]  /*63f20*/  STL [R1+0x71c], R15 ;  /* 0x00071c0f01007387 */ /* 0x0005e80000100800 */
[----:B-1----:R-:W3:Y:S04]  /*63f30*/  LDL.LU R18, [R1+0x89c] ;  /* 0x00089c0001127983 */ /* 0x002ee80000300800 */
[----:B------:R1:W-:Y:S02]  /*63f40*/  LDGSTS.E [R4+0x8e00], desc[UR8][R6.64], P1 ;  /* 0x08e0000006047fae */ /* 0x0003e400089a1008 */
[----:B-1----:R-:W-:Y:S01]  /*63f50*/  IMAD.MOV.U32 R6, RZ, RZ, R5 ;  /* 0x000000ffff067224 */ /* 0x002fe200078e0005 */
[----:B------:R-:W-:Y:S01]  /*63f60*/  MOV R7, R15 ;  /* 0x0000000f00077202 */ /* 0x000fe20000000f00 */
[----:B--2---:R-:W2:Y:S04]  /*63f70*/  LDL.LU R5, [R1+0x918] ;  /* 0x0009180001057983 */ /* 0x004ea80000300800 */
        /* <DEDUP_REMOVED lines=23> */
[----:B------:R-:W-:Y:S02]  /*640f0*/  IMAD.X R17, R17, 0x1, R2, P2 ;  /* 0x0000000111117824 */ /* 0x000fe400010e0602 */
[----:B-1----:R-:W-:-:S03]  /*64100*/  IMAD.MOV.U32 R6, RZ, RZ, R13 ;  /* 0x000000ffff067224 */ /* 0x002fc600078e000d */
[----:B------:R1:W-:Y:S01]  /*64110*/  STL [R1+0x814], R17 ;  /* 0x0008141101007387 */ /* 0x0003e20000100800 */
[----:B------:R-:W-:Y:S02]  /*64120*/  MOV R7, R17 ;  /* 0x0000001100077202 */ /* 0x000fe40000000f00 */
[----:B------:R-:W-:Y:S01]  /*64130*/  IADD3.X R57, PT, PT, R57, R2, RZ, P3, !PT ;  /* 0x0000000239397210 */ /* 0x000fe20001ffe4ff */
[----:B------:R-:W-:Y:S04]  /*64140*/  STL [R1+0x820], R56 ;  /* 0x0008203801007387 */ /* 0x000fe80000100800 */
[----:B------:R4:W-:Y:S04]  /*64150*/  LDGSTS.E [R4+0xae00], desc[UR8][R6.64], P1 ;  /* 0x0ae0000006047fae */ /* 0x0009e800089a1008 */
[----:B-1----:R-:W2:Y:S01]  /*64160*/  LDL.LU R17, [R1+0x994] ;  /* 0x0009940001117983 */ /* 0x002ea20000300800 */
[----:B----4-:R-:W-:-:S03]  /*64170*/  IADD3 R11, P2, PT, R11, R0, RZ ;  /* 0x000000000b0b7210 */ /* 0x010fc60007f5e0ff */
[----:B------:R-:W-:Y:S01]  /*64180*/  STL [R1+0x81c], R57 ;  /* 0x00081c3901007387 */ /* 0x000fe20000100800 */
[----:B------:R-:W-:-:S03]  /*64190*/  IADD3 R16, P3, PT, R16, R0, RZ ;  /* 0x0000000010107210 */ /* 0x000fc60007f7e0ff */
[----:B------:R-:W4:Y:S01]  /*641a0*/  LDL.LU R13, [R1+0x99c] ;  /* 0x00099c00010d7983 */ /* 0x000f220000300800 */
[----:B------:R-:W-:Y:S01]  /*641b0*/  IMAD.MOV.U32 R6, RZ, RZ, R56 ;  /* 0x000000ffff067224 */ /* 0x000fe200078e0038 */
[----:B------:R-:W-:Y:S02]  /*641c0*/  MOV R7, R57 ;  /* 0x0000003900077202 */ /* 0x000fe40000000f00 */
[----:B------:R-:W-:Y:S04]  /*641d0*/  STL [R1+0x898], R11 ;  /* 0x0008980b01007387 */ /* 0x000fe80000100800 */
[----:B------:R1:W-:Y:S02]  /*641e0*/  LDGSTS.E [R4+0xaf00], desc[UR8][R6.64], P0 ;  /* 0x0af0000006047fae */ /* 0x0003e400081a1008 */
[----:B-1----:R-:W-:-:S02]  /*641f0*/  IMAD.MOV.U32 R6, RZ, RZ, R11 ;  /* 0x000000ffff067224 */ /* 0x002fc400078e000b */
[----:B---3--:R-:W-:-:S05]  /*64200*/  IMAD.X R12, R12, 0x1, R2, P2 ;  /* 0x000000010c0c7824 */ /* 0x008fca00010e0602 */
        /* <DEDUP_REMOVED lines=8> */
[----:B---3--:R-:W-:-:S02]  /*64290*/  MOV R7, R18 ;  /* 0x0000001200077202 */ /* 0x008fc40000000f00 */
[-C--:B--2---:R-:W-:Y:S01]  /*642a0*/  IADD3 R5, P2, PT, R5, R0.reuse, RZ ;  /* 0x0000000005057210 */ /* 0x084fe20007f5e0ff */
[----:B-1----:R-:W2:Y:S01]  /*642b0*/  LDL.LU R18, [R1+0xa14] ;  /* 0x000a140001127983 */ /* 0x002ea20000300800 */
[----:B------:R-:W-:Y:S01]  /*642c0*/  IMAD.MOV.U32 R6, RZ, RZ, R16 ;  /* 0x000000ffff067224 */ /* 0x000fe200078e0010 */
[----:B------:R-:W-:Y:S02]  /*642d0*/  IADD3 R15, P3, PT, R15, R0, RZ ;  /* 0x000000000f0f7210 */ /* 0x000fe40007f7e0ff */
[----:B------:R-:W3:Y:S04]  /*642e0*/  LDL.LU R16, [R1+0xa1c] ;  /* 0x000a1c0001107983 */ /* 0x000ee80000300800 */
        /* <DEDUP_REMOVED lines=15> */
[----:B------:R-:W3:Y:S01]  /*643e0*/  LDL.LU R15, [R1+0xa9c] ;  /* 0x000a9c00010f7983 */ /* 0x000ee20000300800 */
[-C--:B------:R-:W-:Y:S02]  /*643f0*/  IADD3 R10, P2, PT, R10, R0.reuse, RZ ;  /* 0x000000000a0a7210 */ /* 0x080fe40007f5e0ff */
[----:B------:R-:W-:Y:S01]  /*64400*/  IADD3 R8, P3, PT, R8, R0, RZ ;  /* 0x0000000008087210 */ /* 0x000fe20007f7e0ff */
[----:B------:R1:W-:Y:S04]  /*64410*/  LDGSTS.E [R4+0xcf00], desc[UR8][R6.64], P0 ;  /* 0x0cf0000006047fae */ /* 0x0003e800081a1008 */
[----:B------:R4:W-:Y:S01]  /*64420*/  STL [R1+0x998], R10 ;  /* 0x0009980a01007387 */ /* 0x0009e20000100800 */
[----:B-1----:R-:W-:Y:S02]  /*64430*/  IMAD.MOV.U32 R6, RZ, RZ, R10 ;  /* 0x000000ffff067224 */ /* 0x002fe400078e000a */
[----:B------:R-:W-:-:S05]  /*64440*/  IMAD.X R17, R17, 0x1, R2, P2 ;  /* 0x0000000111117824 */ /* 0x000fca00010e0602 */
[----:B------:R1:W-:Y:S01]  /*64450*/  STL [R1+0x994], R17 ;  /* 0x0009941101007387 */ /* 0x0003e20000100800 */
[----:B----4-:R-:W-:-:S03]  /*64460*/  IADD3.X R13, PT, PT, R13, R2, RZ, P3, !PT ;  /* 0x000000020d0d7210 */ /* 0x010fc60001ffe4ff */
[----:B------:R4:W-:Y:S04]  /*64470*/  STL [R1+0x9a0], R8 ;  /* 0x0009a00801007387 */ /* 0x0009e80000100800 */
[----:B------:R-:W3:Y:S01]  /*64480*/  LDL.LU R10, [R1+0xb18] ;  /* 0x000b1800010a7983 */ /* 0x000ee20000300800 */
[----:B------:R-:W-:-:S03]  /*64490*/  MOV R7, R17 ;  /* 0x0000001100077202 */ /* 0x000fc60000000f00 */
[----:B------:R4:W-:Y:S04]  /*644a0*/  STL [R1+0x99c], R13 ;  /* 0x00099c0d01007387 */ /* 0x0009e80000100800 */
[----:B------:R-:W3:Y:S04]  /*644b0*/  LDL.LU R56, [R1+0xb20] ;  /* 0x000b200001387983 */ /* 0x000ee80000300800 */
[----:B-1----:R-:W3:Y:S04]  /*644c0*/  LDL.LU R17, [R1+0xb14] ;  /* 0x000b140001117983 */ /* 0x002ee80000300800 */
[----:B------:R1:W-:Y:S04]  /*644d0*/  LDGSTS.E [R4+0xde00], desc[UR8][R6.64], P1 ;  /* 0x0de0000006047fae */ /* 0x0003e800089a1008 */
[----:B------:R-:W3:Y:S01]  /*644e0*/  LDL.LU R57, [R1+0xb1c] ;  /* 0x000b1c0001397983 */ /* 0x000ee20000300800 */
[----:B-1----:R-:W-:Y:S01]  /*644f0*/  IMAD.MOV.U32 R6, RZ, RZ, R8 ;  /* 0x000000ffff067224 */ /* 0x002fe200078e0008 */
[----:B------:R-:W-:-:S02]  /*64500*/  MOV R7, R13 ;  /* 0x0000000d00077202 */ /* 0x000fc40000000f00 */
[----:B----4-:R-:W4:Y:S04]  /*64510*/  LDL.LU R8, [R1+0xb98] ;  /* 0x000b980001087983 */ /* 0x010f280000300800 */
        /* <DEDUP_REMOVED lines=62> */
[----:B------:R3:W-:Y:S04]  /*64900*/  STL [R1+0xba0], R13 ;  /* 0x000ba00d01007387 */ /* 0x0007e80000100800 */
[----:B------:R3:W-:Y:S04]  /*64910*/  LDGSTS.E [R4+0x11e00], desc[UR8][R6.64], P1 ;  /* 0x11e0000006047fae */ /* 0x0007e800089a1008 */
[----:B-1----:R-:W4:Y:S04]  /*64920*/  LDL.LU R12, [R1+0xd18] ;  /* 0x000d1800010c7983 */ /* 0x002f280000300800 */
[----:B------:R1:W-:Y:S04]  /*64930*/  STL [R1+0xb9c], R18 ;  /* 0x000b9c1201007387 */ /* 0x0003e80000100800 */
[----:B------:R-:W4:Y:S01]  /*64940*/  LDL.LU R8, [R1+0xd20] ;  /* 0x000d200001087983 */ /* 0x000f220000300800 */
[----:B---3--:R-:W-:Y:S01]  /*64950*/  IMAD.MOV.U32 R6, RZ, RZ, R13 ;  /* 0x000000ffff067224 */ /* 0x008fe200078e000d */
[----:B--2---:R-:W-:-:S02]  /*64960*/  IADD3 R11, P2, PT, R11, R0, RZ ;  /* 0x000000000b0b7210 */ /* 0x004fc40007f5e0ff */
[----:B------:R-:W2:Y:S01]  /*64970*/  LDL.LU R13, [R1+0xd14] ;  /* 0x000d1400010d7983 */ /* 0x000ea20000300800 */
[----:B------:R-:W-:Y:S02]  /*64980*/  MOV R7, R18 ;  /* 0x0000001200077202 */ /* 0x000fe40000000f00 */
[----:B------:R-:W-:Y:S01]  /*64990*/  IADD3 R16, P3, PT, R16, R0, RZ ;  /* 0x0000000010107210 */ /* 0x000fe20007f7e0ff */
[----:B-1----:R-:W3:Y:S04]  /*649a0*/  LDL.LU R18, [R1+0xd1c] ;  /* 0x000d1c0001127983 */ /* 0x002ee80000300800 */
[----:B------:R1:W-:Y:S04]  /*649b0*/  LDGSTS.E [R4+0x11f00], desc[UR8][R6.64], P0 ;  /* 0x11f0000006047fae */ /* 0x0003e800081a1008 */
[----:B------:R1:W-:Y:S02]  /*649c0*/  STL [R1+0xc18], R11 ;  /* 0x000c180b01007387 */ /* 0x0003e40000100800 */
[----:B-1----:R-:W-:-:S02]  /*649d0*/  IMAD.MOV.U32 R6, RZ, RZ, R11 ;  /* 0x000000ffff067224 */ /* 0x002fc400078e000b */
[----:B------:R-:W-:-:S05]  /*649e0*/  IMAD.X R14, R14, 0x1, R2, P2 ;  /* 0x000000010e0e7824 */ /* 0x000fca00010e0602 */
[----:B------:R1:W-:Y:S01]  /*649f0*/  STL [R1+0xc14], R14 ;  /* 0x000c140e01007387 */ /* 0x0003e20000100800 */
[----:B------:R-:W-:Y:S02]  /*64a00*/  MOV R7, R14 ;  /* 0x0000000e00077202 */ /* 0x000fe40000000f00 */
[----:B------:R-:W-:Y:S01]  /*64a10*/  IADD3.X R19, PT, PT, R19, R2, RZ, P3, !PT ;  /* 0x0000000213137210 */ /* 0x000fe20001ffe4ff */
[----:B------:R-:W-:Y:S04]  /*64a20*/  STL [R1+0xc20], R16 ;  /* 0x000c201001007387 */ /* 0x000fe80000100800 */
        /* <DEDUP_REMOVED lines=22> */
[----:B------:R-:W3:Y:S04]  /*64b90*/  LDL.LU R57, [R1+0xe1c] ;  /* 0x000e1c0001397983 */ /* 0x000ee80000300800 */
[----:B------:R1:W-:Y:S02]  /*64ba0*/  LDGSTS.E [R4+0x13e00], desc[UR8][R6.64], P1 ;  /* 0x13e0000006047fae */ /* 0x0003e400089a1008 */
[----:B-1----:R-:W-:Y:S01]  /*64bb0*/  IMAD.MOV.U32 R6, RZ, RZ, R5 ;  /* 0x000000ffff067224 */ /* 0x002fe200078e0005 */
[----:B------:R-:W-:Y:S01]  /*64bc0*/  MOV R7, R10 ;  /* 0x0000000a00077202 */ /* 0x000fe20000000f00 */
        /* <DEDUP_REMOVED lines=18> */
[----:B---3--:R-:W3:Y:S04]  /*64cf0*/  LDL.LU R18, [R1+0xf18] ;  /* 0x000f180001127983 */ /* 0x008ee80000300800 */
[----:B------:R-:W3:Y:S04]  /*64d00*/  LDL.LU R8, [R1+0xf20] ;  /* 0x000f200001087983 */ /* 0x000ee80000300800 */
[----:B------:R1:W-:Y:S01]  /*64d10*/  LDGSTS.E [R4+0x14f00], desc[UR8][R6.64], P0 ;  /* 0x14f0000006047fae */ /* 0x0003e200081a1008 */
[----:B------:R-:W-:-:S05]  /*64d20*/  IADD3 R11, P2, PT, R11, R0, RZ ;  /* 0x000000000b0b7210 */ /* 0x000fca0007f5e0ff */
[----:B------:R-:W-:Y:S01]  /*64d30*/  STL [R1+0xd98], R11 ;  /* 0x000d980b01007387 */ /* 0x000fe20000100800 */
[----:B------:R-:W-:Y:S01]  /*64d40*/  IADD3 R14, P3, PT, R14, R0, RZ ;  /* 0x000000000e0e7210 */ /* 0x000fe20007f7e0ff */
[----:B------:R-:W-:-:S05]  /*64d50*/  IMAD.X R19, R19, 0x1, R2, P2 ;  /* 0x0000000113137824 */ /* 0x000fca00010e0602 */
[----:B------:R1:W-:Y:S02]  /*64d60*/  STL [R1+0xd94], R19 ;  /* 0x000d941301007387 */ /* 0x0003e40000100800 */
[----:B-1----:R-:W-:Y:S02]  /*64d70*/  MOV R7, R19 ;  /* 0x0000001300077202 */ /* 0x002fe40000000f00 */
[----:B------:R-:W-:Y:S01]  /*64d80*/  IADD3.X R16, PT, PT, R16, R2, RZ, P3, !PT ;  /* 0x0000000210107210 */ /* 0x000fe20001ffe4ff */
[----:B------:R-:W-:Y:S01]  /*64d90*/  STL [R1+0xda0], R14 ;  /* 0x000da00e01007387 */ /* 0x000fe20000100800 */
[----:B------:R-:W-:-:S03]  /*64da0*/  IMAD.MOV.U32 R6, RZ, RZ, R11 ;  /* 0x000000ffff067224 */ /* 0x000fc600078e000b */
[----:B------:R-:W3:Y:S04]  /*64db0*/  LDL.LU R19, [R1+0xf14] ;  /* 0x000f140001137983 */ /* 0x000ee80000300800 */
[----:B------:R1:W-:Y:S04]  /*64dc0*/  STL [R1+0xd9c], R16 ;  /* 0x000d9c1001007387 */ /* 0x0003e80000100800 */
[----:B------:R-:W3:Y:S04]  /*64dd0*/  LDL.LU R11, [R1+0xf1c] ;  /* 0x000f1c00010b7983 */ /* 0x000ee80000300800 */
[----:B------:R1:W-:Y:S02]  /*64de0*/  LDGSTS.E [R4+0x15e00], desc[UR8][R6.64], P1 ;  /* 0x15e0000006047fae */ /* 0x0003e400089a1008 */
[----:B-1----:R-:W-:Y:S01]  /*64df0*/  IMAD.MOV.U32 R6, RZ, RZ, R14 ;  /* 0x000000ffff067224 */ /* 0x002fe200078e000e */
[----:B------:R-:W-:-:S02]  /*64e00*/  MOV R7, R16 ;  /* 0x0000001000077202 */ /* 0x000fc40000000f00 */
[----:B------:R-:W3:Y:S04]  /*64e10*/  LDL.LU R16, [R1+0xf98] ;  /* 0x000f980001107983 */ /* 0x000ee80000300800 */
[----:B------:R-:W3:Y:S04]  /*64e20*/  LDL.LU R14, [R1+0xfa0] ;  /* 0x000fa000010e7983 */ /* 0x000ee80000300800 */
[----:B------:R1:W-:Y:S01]  /*64e30*/  LDGSTS.E [R4+0x15f00], desc[UR8][R6.64], P0 ;  /* 0x15f0000006047fae */ /* 0x0003e200081a1008 */
[-C--:B------:R-:W-:Y:S02]  /*64e40*/  IADD3 R15, P2, PT, R15, R0.reuse, RZ ;  /* 0x000000000f0f7210 */ /* 0x080fe40007f5e0ff */
[----:B------:R-:W-:-:S03]  /*64e50*/  IADD3 R56, P3, PT, R56, R0, RZ ;  /* 0x0000000038387210 */ /* 0x000fc60007f7e0ff */
[----:B------:R-:W-:Y:S01]  /*64e60*/  IMAD.X R17, R17, 0x1, R2, P2 ;  /* 0x0000000111117824 */ /* 0x000fe200010e0602 */
[----:B------:R-:W-:Y:S01]  /*64e70*/  STL [R1+0xe18], R15 ;  /* 0x000e180f01007387 */ /* 0x000fe20000100800 */
[----:B------:R-:W-:-:S03]  /*64e80*/  IADD3.X R57, PT, PT, R57, R2, RZ, P3, !PT ;  /* 0x0000000239397210 */ /* 0x000fc60001ffe4ff */
[----:B------:R4:W-:Y:S01]  /*64e90*/  STL [R1+0xe14], R17 ;  /* 0x000e141101007387 */ /* 0x0009e20000100800 */
[----:B-1----:R-:W-:Y:S01]  /*64ea0*/  MOV R7, R17 ;  /* 0x0000001100077202 */ /* 0x002fe20000000f00 */
[----:B------:R-:W-:Y:S02]  /*64eb0*/  IMAD.MOV.U32 R6, RZ, RZ, R15 ;  /* 0x000000ffff067224 */ /* 0x000fe400078e000f */
[----:B------:R-:W-:Y:S04]  /*64ec0*/  STL [R1+0xe20], R56 ;  /* 0x000e203801007387 */ /* 0x000fe80000100800 */
[----:B------:R1:W-:Y:S04]  /*64ed0*/  LDGSTS.E [R4+0x16e00], desc[UR8][R6.64], P1 ;  /* 0x16e0000006047fae */ /* 0x0003e800089a1008 */
[----:B----4-:R-:W4:Y:S04]  /*64ee0*/  LDL.LU R17, [R1+0xf94] ;  /* 0x000f940001117983 */ /* 0x010f280000300800 */
[----:B------:R-:W-:Y:S01]  /*64ef0*/  STL [R1+0xe1c], R57 ;  /* 0x000e1c3901007387 */ /* 0x000fe20000100800 */
[----:B------:R-:W-:-:S03]  /*64f00*/  IADD3 R5, P2, PT, R5, R0, RZ ;  /* 0x0000000005057210 */ /* 0x000fc60007f5e0ff */
[----:B------:R-:W4:Y:S01]  /*64f10*/  LDL.LU R15, [R1+0xf9c] ;  /* 0x000f9c00010f7983 */ /* 0x000f220000300800 */
[----:B-1----:R-:W-:Y:S01]  /*64f20*/  IMAD.MOV.U32 R6, RZ, RZ, R56 ;  /* 0x000000ffff067224 */ /* 0x002fe200078e0038 */
[----:B------:R-:W-:Y:S02]  /*64f30*/  MOV R7, R57 ;  /* 0x0000003900077202 */ /* 0x000fe40000000f00 */
[----:B------:R-:W-:Y:S01]  /*64f40*/  IADD3 R10, P3, PT, R10, R0, RZ ;  /* 0x000000000a0a7210 */ /* 0x000fe20007f7e0ff */
[----:B------:R-:W-:Y:S04]  /*64f50*/  STL [R1+0xe98], R5 ;  /* 0x000e980501007387 */ /* 0x000fe80000100800 */
[----:B------:R1:W-:Y:S02]  /*64f60*/  LDGSTS.E [R4+0x16f00], desc[UR8][R6.64], P0 ;  /* 0x16f0000006047fae */ /* 0x0003e400081a1008 */
[----:B-1----:R-:W-:-:S02]  /*64f70*/  IMAD.MOV.U32 R6, RZ, RZ, R5 ;  /* 0x000000ffff067224 */ /* 0x002fc400078e0005 */
        /* <DEDUP_REMOVED lines=9> */
[----:B--2---:R-:W-:-:S02]  /*65010*/  MOV R7, R13 ;  /* 0x0000000d00077202 */ /* 0x004fc40000000f00 */
[-C--:B---3--:R-:W-:Y:S01]  /*65020*/  IADD3 R18, P2, PT, R18, R0.reuse, RZ ;  /* 0x0000000012127210 */ /* 0x088fe20007f5e0ff */
        /* <DEDUP_REMOVED lines=8> */
[----:B------:R-:W-:Y:S02]  /*650b0*/  MOV R7, R19 ;  /* 0x0000001300077202 */ /* 0x000fe40000000f00 */
[----:B------:R-:W-:Y:S01]  /*650c0*/  IADD3.X R11, PT, PT, R11, R2, RZ, P3, !PT ;  /* 0x000000020b0b7210 */ /* 0x000fe20001ffe4ff */
[----:B------:R-:W-:Y:S04]  /*650d0*/  STL [R1+0xf14], R19 ;  /* 0x000f141301007387 */ /* 0x000fe80000100800 */
[----:B------:R-:W-:Y:S04]  /*650e0*/  STL [R1+0xf20], R8 ;  /* 0x000f200801007387 */ /* 0x000fe80000100800 */
[----:B------:R1:W-:Y:S04]  /*650f0*/  LDGSTS.E [R4+0x18e00], desc[UR8][R6.64], P1 ;  /* 0x18e0000006047fae */ /* 0x0003e800089a1008 */
[----:B------:R1:W-:Y:S02]  /*65100*/  STL [R1+0xf1c], R11 ;  /* 0x000f1c0b01007387 */ /* 0x0003e40000100800 */
[----:B-1----:R-:W-:Y:S01]  /*65110*/  MOV R7, R11 ;  /* 0x0000000b00077202 */ /* 0x002fe20000000f00 */
[----:B------:R-:W-:Y:S01]  /*65120*/  IMAD.MOV.U32 R6, RZ, RZ, R8 ;  /* 0x000000ffff067224 */ /* 0x000fe200078e0008 */
[----:B------:R-:W3:Y:S04]  /*65130*/  LDL.LU R11, [R1+0x1094] ;  /* 0x00109400010b7983 */ /* 0x000ee80000300800 */
[----:B------:R-:W3:Y:S04]  /*65140*/  LDL.LU R8, [R1+0x1098] ;  /* 0x0010980001087983 */ /* 0x000ee80000300800 */
[----:B------:R-:W3:Y:S04]  /*65150*/  LDL.LU R61, [R1+0x109c] ;  /* 0x00109c00013d7983 */ /* 0x000ee80000300800 */
[----:B------:R-:W3:Y:S01]  /*65160*/  LDL.LU R60, [R1+0x10a0] ;  /* 0x0010a000013c7983 */ /* 0x000ee20000300800 */
[----:B------:R-:W-:-:S02]  /*65170*/  IADD3 R16, P2, PT, R16, R0, RZ ;  /* 0x0000000010107210 */ /* 0x000fc40007f5e0ff */
[----:B------:R-:W-:Y:S01]  /*65180*/  IADD3 R14, P3, PT, R14, R0, RZ ;  /* 0x000000000e0e7210 */ /* 0x000fe20007f7e0ff */
[----:B------:R1:W-:Y:S04]  /*65190*/  LDGSTS.E [R4+0x18f00], desc[UR8][R6.64], P0 ;  /* 0x18f0000006047fae */ /* 0x0003e800081a1008 */
[----:B------:R4:W-:Y:S01]  /*651a0*/  STL [R1+0xf98], R16 ;  /* 0x000f981001007387 */ /* 0x0009e20000100800 */
[----:B-1----:R-:W-:Y:S02]  /*651b0*/  IMAD.MOV.U32 R6, RZ, RZ, R16 ;  /* 0x000000ffff067224 */ /* 0x002fe400078e0010 */
[----:B----4-:R-:W-:-:S05]  /*651c0*/  IMAD.X R17, R17, 0x1, R2, P2 ;  /* 0x0000000111117824 */ /* 0x010fca00010e0602 */
[----:B------:R1:W-:Y:S01]  /*651d0*/  STL [R1+0xf94], R17 ;  /* 0x000f941101007387 */ /* 0x0003e20000100800 */
[----:B------:R-:W-:-:S03]  /*651e0*/  IADD3.X R15, PT, PT, R15, R2, RZ, P3, !PT ;  /* 0x000000020f0f7210 */ /* 0x000fc60001ffe4ff */
[----:B------:R-:W-:Y:S04]  /*651f0*/  STL [R1+0xfa0], R14 ;  /* 0x000fa00e01007387 */ /* 0x000fe80000100800 */
[----:B------:R4:W-:Y:S04]  /*65200*/  STL [R1+0xf9c], R15 ;  /* 0x000f9c0f01007387 */ /* 0x0009e80000100800 */
[----:B------:R-:W3:Y:S04]  /*65210*/  LDL.LU R59, [R1+0x1114] ;  /* 0x00111400013b7983 */ /* 0x000ee80000300800 */
[----:B------:R-:W3:Y:S04]  /*65220*/  LDL.LU R58, [R1+0x1118] ;  /* 0x00111800013a7983 */ /* 0x000ee80000300800 */
[----:B------:R-:W3:Y:S04]  /*65230*/  LDL.LU R57, [R1+0x111c] ;  /* 0x00111c0001397983 */ /* 0x000ee80000300800 */
[----:B------:R-:W3:Y:S04]  /*65240*/  LDL.LU R56, [R1+0x1120] ;  /* 0x0011200001387983 */ /* 0x000ee80000300800 */
[----:B------:R-:W3:Y:S01]  /*65250*/  LDL.LU R18, [R1+0x1198] ;  /* 0x0011980001127983 */ /* 0x000ee20000300800 */
[----:B------:R-:W-:-:S03]  /*65260*/  MOV R7, R17 ;  /* 0x0000001100077202 */ /* 0x000fc60000000f00 */
[----:B------:R-:W3:Y:S04]  /*65270*/  LDL.LU R16, [R1+0x11a0] ;  /* 0x0011a00001107983 */ /* 0x000ee80000300800 */
[----:B------:R1:W-:Y:S02]  /*65280*/  LDGSTS.E [R4+0x19e00], desc[UR8][R6.64], P1 ;  /* 0x19e0000006047fae */ /* 0x0003e400089a1008 */
[----:B-1----:R-:W-:Y:S01]  /*65290*/  IMAD.MOV.U32 R6, RZ, RZ, R14 ;  /* 0x000000ffff067224 */ /* 0x002fe200078e000e */
[----:B------:R-:W-:-:S05]  /*652a0*/  MOV R7, R15 ;  /* 0x0000000f00077202 */ /* 0x000fca0000000f00 */
[----:B------:R1:W-:Y:S01]  /*652b0*/  LDGSTS.E [R4+0x19f00], desc[UR8][R6.64], P0 ;  /* 0x19f0000006047fae */ /* 0x0003e200081a1008 */
[----:B------:R-:W-:-:S05]  /*652c0*/  IADD3 R12, P2, PT, R12, R0, RZ ;  /* 0x000000000c0c7210 */ /* 0x000fca0007f5e0ff */
[----:B------:R-:W-:Y:S01]  /*652d0*/  STL [R1+0x1018], R12 ;  /* 0x0010180c01007387 */ /* 0x000fe20000100800 */
[----:B------:R-:W-:Y:S01]  /*652e0*/  IADD3 R5, P3, PT, R5, R0, RZ ;  /* 0x0000000005057210 */ /* 0x000fe20007f7e0ff */
[----:B--2---:R-:W-:-:S03]  /*652f0*/  IMAD.X R13, R13, 0x1, R2, P2 ;  /* 0x000000010d0d7824 */ /* 0x004fc600010e0602 */
[----:B---3--:R-:W-:Y:S02]  /*65300*/  IADD3.X R10, PT, PT, R10, R2, RZ, P3, !PT ;  /* 0x000000020a0a7210 */ /* 0x008fe40001ffe4ff */
[----:B------:R2:W-:Y:S04]  /*65310*/  STL [R1+0x1014], R13 ;  /* 0x0010140d01007387 */ /* 0x0005e80000100800 */
[----:B------:R-:W-:Y:S04]  /*65320*/  STL [R1+0x1020], R5 ;  /* 0x0010200501007387 */ /* 0x000fe80000100800 */
[----:B------:R-:W3:Y:S04]  /*65330*/  LDL.LU R19, [R1+0x1194] ;  /* 0x0011940001137983 */ /* 0x000ee80000300800 */
[----:B------:R1:W-:Y:S04]  /*65340*/  STL [R1+0x101c], R10 ;  /* 0x00101c0a01007387 */ /* 0x0003e80000100800 */
[----:B------:R-:W3:Y:S04]  /*65350*/  LDL.LU R17, [R1+0x119c] ;  /* 0x00119c0001117983 */ /* 0x000ee80000300800 */
[----:B----4-:R-:W4:Y:S04]  /*65360*/  LDL.LU R15, [R1+0x1214] ;  /* 0x00121400010f7983 */ /* 0x010f280000300800 */
[----:B------:R-:W4:Y:S01]  /*65370*/  LDL.LU R14, [R1+0x1218] ;  /* 0x00121800010e7983 */ /* 0x000f220000300800 */
[----:B-1----:R-:W-:Y:S01]  /*65380*/  IMAD.MOV.U32 R6, RZ, RZ, R12 ;  /* 0x000000ffff067224 */ /* 0x002fe200078e000c */
[----:B------:R-:W-:-:S02]  /*65390*/  MOV R7, R13 ;  /* 0x0000000d00077202 */ /* 0x000fc40000000f00 */
[----:B--2---:R-:W2:Y:S04]  /*653a0*/  LDL.LU R13, [R1+0x121c] ;  /* 0x00121c00010d7983 */ /* 0x004ea80000300800 */
        /* <DEDUP_REMOVED lines=8> */
[----:B------:R-:W-:Y:S01]  /*65430*/  IMAD.X R11, R11, 0x1, R2, P2 ;  /* 0x000000010b0b7824 */ /* 0x000fe200010e0602 */
[----:B------:R-:W-:Y:S01]  /*65440*/  IADD3 R60, P3, PT, R60, R0, RZ ;  /* 0x000000003c3c7210 */ /* 0x000fe20007f7e0ff */
[----:B------:R-:W-:Y:S03]  /*65450*/  STL [R1+0x1098], R8 ;  /* 0x0010980801007387 */ /* 0x000fe60000100800 */
[----:B-1----:R-:W-:Y:S01]  /*65460*/  MOV R7, R11 ;  /* 0x0000000b00077202 */ /* 0x002fe20000000f00 */
[----:B------:R1:W-:Y:S01]  /*65470*/  STL [R1+0x1094], R11 ;  /* 0x0010940b01007387 */ /* 0x0003e20000100800 */
[----:B------:R-:W-:-:S03]  /*65480*/  IADD3.X R61, PT, PT, R61, R2, RZ, P3, !PT ;  /* 0x000000023d3d7210 */ /* 0x000fc60001ffe4ff */
[----:B------:R2:W-:Y:S04]  /*65490*/  STL [R1+0x10a0], R60 ;  /* 0x0010a03c01007387 */ /* 0x0005e80000100800 */
[----:B-1----:R-:W2:Y:S01]  /*654a0*/  LDL.LU R11, [R1+0x1294] ;  /* 0x00129400010b7983 */ /* 0x002ea20000300800 */
[----:B------:R-:W-:-:S03]  /*654b0*/  IMAD.MOV.U32 R6, RZ, RZ, R8 ;  /* 0x000000ffff067224 */ /* 0x000fc600078e0008 */
[----:B------:R1:W-:Y:S04]  /*654c0*/  STL [R1+0x109c], R61 ;  /* 0x00109c3d01007387 */ /* 0x0003e80000100800 */
[----:B------:R-:W2:Y:S04]  /*654d0*/  LDL.LU R8, [R1+0x129c] ;  /* 0x00129c0001087983 */ /* 0x000ea80000300800 */
[----:B------:R1:W-:Y:S02]  /*654e0*/  LDGSTS.E [R4+0x1be00], desc[UR8][R6.64], P1 ;  /* 0x1be0000006047fae */ /* 0x0003e400089a1008 */
[----:B-1----:R-:W-:Y:S01]  /*654f0*/  IMAD.MOV.U32 R6, RZ, RZ, R60 ;  /* 0x000000ffff067224 */ /* 0x002fe200078e003c */
[----:B------:R-:W-:-:S05]  /*65500*/  MOV R7, R61 ;  /* 0x0000003d00077202 */ /* 0x000fca0000000f00 */
[----:B------:R1:W-:Y:S01]  /*65510*/  LDGSTS.E [R4+0x1bf00], desc[UR8][R6.64], P0 ;  /* 0x1bf0000006047fae */ /* 0x0003e200081a1008 */
[----:B------:R-:W-:-:S05]  /*65520*/  IADD3 R58, P2, PT, R58, R0, RZ ;  /* 0x000000003a3a7210 */ /* 0x000fca0007f5e0ff */
[----:B------:R-:W-:Y:S01]  /*65530*/  IMAD.X R59, R59, 0x1, R2, P2 ;  /* 0x000000013b3b7824 */ /* 0x000fe200010e0602 */
[----:B------:R-:W-:Y:S01]  /*65540*/  IADD3 R56, P3, PT, R56, R0, RZ ;  /* 0x0000000038387210 */ /* 0x000fe20007f7e0ff */
[----:B-1----:R-:W-:-:S03]  /*65550*/  IMAD.MOV.U32 R6, RZ, RZ, R58 ;  /* 0x000000ffff067224 */ /* 0x002fc600078e003a */
[----:B------:R-:W-:Y:S02]  /*65560*/  MOV R7, R59 ;  /* 0x0000003b00077202 */ /* 0x000fe40000000f00 */
[----:B------:R-:W-:Y:S02]  /*65570*/  IADD3.X R57, PT, PT, R57, R2, RZ, P3, !PT ;  /* 0x0000000239397210 */ /* 0x000fe40001ffe4ff */
[-C--:B------:R-:W-:Y:S01]  /*65580*/  IADD3 R18, P2, PT, R18, R0.reuse, RZ ;  /* 0x0000000012127210 */ /* 0x080fe20007f5e0ff */
[----:B------:R1:W-:Y:S01]  /*65590*/  LDGSTS.E [R4+0x1ce00], desc[UR8][R6.64], P1 ;  /* 0x1ce0000006047fae */ /* 0x0003e200089a1008 */
[----:B------:R-:W-:Y:S01]  /*655a0*/  IADD3 R16, P3, PT, R16, R0, RZ ;  /* 0x0000000010107210 */ /* 0x000fe20007f7e0ff */
[----:B-1----:R-:W-:Y:S01]  /*655b0*/  IMAD.MOV.U32 R6, RZ, RZ, R56 ;  /* 0x000000ffff067224 */ /* 0x002fe200078e0038 */
[----:B------:R-:W-:-:S05]  /*655c0*/  MOV R7, R57 ;  /* 0x0000003900077202 */ /* 0x000fca0000000f00 */
[----:B------:R1:W-:Y:S02]  /*655d0*/  LDGSTS.E [R4+0x1cf00], desc[UR8][R6.64], P0 ;  /* 0x1cf0000006047fae */ /* 0x0003e400081a1008 */
[----:B-1----:R-:W-:Y:S02]  /*655e0*/  IMAD.MOV.U32 R6, RZ, RZ, R18 ;  /* 0x000000ffff067224 */ /* 0x002fe400078e0012 */
[----:B------:R1:W-:Y:S04]  /*655f0*/  STL [R1+0x1118], R58 ;  /* 0x0011183a01007387 */ /* 0x0003e80000100800 */
[----:B------:R1:W-:Y:S04]  /*65600*/  STL [R1+0x1114], R59 ;  /* 0x0011143b01007387 */ /* 0x0003e80000100800 */
[----:B------:R1:W-:Y:S04]  /*65610*/  STL [R1+0x1120], R56 ;  /* 0x0011203801007387 */ /* 0x0003e80000100800 */
[----:B------:R1:W-:Y:S04]  /*65620*/  STL [R1+0x111c], R57 ;  /* 0x00111c3901007387 */ /* 0x0003e80000100800 */
[----:B------:R1:W-:Y:S01]  /*65630*/  STL [R1+0x1198], R18 ;  /* 0x0011981201007387 */ /* 0x0003e20000100800 */
[----:B---3--:R-:W-:-:S05]  /*65640*/  IMAD.X R19, R19, 0x1, R2, P2 ;  /* 0x0000000113137824 */ /* 0x008fca00010e0602 */
[----:B------:R-:W-:Y:S02]  /*65650*/  MOV R7, R19 ;  /* 0x0000001300077202 */ /* 0x000fe40000000f00 */
[----:B------:R-:W-:-:S03]  /*65660*/  IADD3.X R17, PT, PT, R17, R2, RZ, P3, !PT ;  /* 0x0000000211117210 */ /* 0x000fc60001ffe4ff */
[----:B------:R3:W-:Y:S01]  /*65670*/  LDGSTS.E [R4+0x1de00], desc[UR8][R6.64], P1 ;  /* 0x1de0000006047fae */ /* 0x0007e200089a1008 */
[----:B----4-:R-:W-:-:S05]  /*65680*/  IADD3 R14, P2, PT, R14, R0, RZ ;  /* 0x000000000e0e7210 */ /* 0x010fca0007f5e0ff */
[----:B------:R-:W-:Y:S01]  /*65690*/  IMAD.X R15, R15, 0x1, R2, P2 ;  /* 0x000000010f0f7824 */ /* 0x000fe200010e0602 */
[----:B---3--:R-:W-:Y:S01]  /*656a0*/  MOV R7, R17 ;  /* 0x0000001100077202 */ /* 0x008fe20000000f00 */
[----:B------:R-:W-:Y:S01]  /*656b0*/  IMAD.MOV.U32 R6, RZ, RZ, R16 ;  /* 0x000000ffff067224 */ /* 0x000fe200078e0010 */
[----:B--2---:R-:W-:-:S04]  /*656c0*/  IADD3 R12, P3, PT, R12, R0, RZ ;  /* 0x000000000c0c7210 */ /* 0x004fc80007f7e0ff */
[----:B------:R2:W-:Y:S01]  /*656d0*/  LDGSTS.E [R4+0x1df00], desc[UR8][R6.64], P0 ;  /* 0x1df0000006047fae */ /* 0x0005e200081a1008 */
[----:B------:R-:W-:Y:S01]  /*656e0*/  IADD3.X R13, PT, PT, R13, R2, RZ, P3, !PT ;  /* 0x000000020d0d7210 */ /* 0x000fe20001ffe4ff */
[----:B--2---:R-:W-:Y:S01]  /*656f0*/  IMAD.MOV.U32 R6, RZ, RZ, R14 ;  /* 0x000000ffff067224 */ /* 0x004fe200078e000e */
[----:B------:R-:W-:Y:S02]  /*65700*/  MOV R7, R15 ;  /* 0x0000000f00077202 */ /* 0x000fe40000000f00 */
[----:B------:R-:W-:-:S03]  /*65710*/  IADD3 R10, P2, PT, R10, R0, RZ ;  /* 0x000000000a0a7210 */ /* 0x000fc60007f5e0ff */
[----:B------:R2:W-:Y:S01]  /*65720*/  LDGSTS.E [R4+0x1ee00], desc[UR8][R6.64], P1 ;  /* 0x1ee0000006047fae */ /* 0x0005e200089a1008 */
[----:B------:R-:W-:-:S03]  /*65730*/  IADD3 R5, P3, PT, R5, R0, RZ ;  /* 0x0000000005057210 */ /* 0x000fc60007f7e0ff */
[----:B------:R1:W-:Y:S01]  /*65740*/  STL [R1+0x1194], R19 ;  /* 0x0011941301007387 */ /* 0x0003e20000100800 */
[----:B--2---:R-:W-:Y:S01]  /*65750*/  IMAD.MOV.U32 R6, RZ, RZ, R12 ;  /* 0x000000ffff067224 */ /* 0x004fe200078e000c */
[----:B------:R-:W-:Y:S02]  /*65760*/  MOV R7, R13 ;  /* 0x0000000d00077202 */ /* 0x000fe40000000f00 */
[----:B------:R1:W-:Y:S04]  /*65770*/  STL [R1+0x11a0], R16 ;  /* 0x0011a01001007387 */ /* 0x0003e80000100800 */
[----:B------:R2:W-:Y:S04]  /*65780*/  LDGSTS.E [R4+0x1ef00], desc[UR8][R6.64], P0 ;  /* 0x1ef0000006047fae */ /* 0x0005e800081a1008 */
[----:B------:R1:W-:Y:S04]  /*65790*/  STL [R1+0x119c], R17 ;  /* 0x00119c1101007387 */ /* 0x0003e80000100800 */
[----:B------:R1:W-:Y:S01]  /*657a0*/  STL [R1+0x1218], R14 ;  /* 0x0012180e01007387 */ /* 0x0003e20000100800 */
[----:B--2---:R-:W-:-:S03]  /*657b0*/  IMAD.MOV.U32 R6, RZ, RZ, R10 ;  /* 0x000000ffff067224 */ /* 0x004fc600078e000a */
[----:B------:R1:W-:Y:S04]  /*657c0*/  STL [R1+0x1214], R15 ;  /* 0x0012140f01007387 */ /* 0x0003e80000100800 */
[----:B------:R1:W-:Y:S04]  /*657d0*/  STL [R1+0x1220], R12 ;  /* 0x0012200c01007387 */ /* 0x0003e80000100800 */
[----:B------:R1:W-:Y:S01]  /*657e0*/  STL [R1+0x121c], R13 ;  /* 0x00121c0d01007387 */ /* 0x0003e20000100800 */
[----:B------:R-:W-:-:S05]  /*657f0*/  IMAD.X R11, R11, 0x1, R2, P2 ;  /* 0x000000010b0b7824 */ /* 0x000fca00010e0602 */
[----:B------:R-:W-:Y:S02]  /*65800*/  MOV R7, R11 ;  /* 0x0000000b00077202 */ /* 0x000fe40000000f00 */
[----:B------:R-:W-:-:S03]  /*65810*/  IADD3.X R8, PT, PT, R8, R2, RZ, P3, !PT ;  /* 0x0000000208087210 */ /* 0x000fc60001ffe4ff */
[----:B------:R2:W-:Y:S04]  /*65820*/  LDGSTS.E [R4+0x1fe00], desc[UR8][R6.64], P1 ;  /* 0x1fe0000006047fae */ /* 0x0005e800089a1008 */
[----:B------:R1:W-:Y:S04]  /*65830*/  STL [R1+0x1298], R10 ;  /* 0x0012980a01007387 */ /* 0x0003e80000100800 */
[----:B------:R1:W-:Y:S01]  /*65840*/  STL [R1+0x1294], R11 ;  /* 0x0012940b01007387 */ /* 0x0003e20000100800 */
[----:B--2---:R-:W-:Y:S01]  /*65850*/  IMAD.MOV.U32 R6, RZ, RZ, R5 ;  /* 0x000000ffff067224 */ /* 0x004fe200078e0005 */
[----:B------:R-:W-:-:S02]  /*65860*/  MOV R7, R8 ;  /* 0x0000000800077202 */ /* 0x000fc40000000f00 */
[----:B------:R1:W-:Y:S04]  /*65870*/  STL [R1+0x12a0], R5 ;  /* 0x0012a00501007387 */ /* 0x0003e80000100800 */
[----:B------:R1:W-:Y:S04]  /*65880*/  STL [R1+0x129c], R8 ;  /* 0x00129c0801007387 */ /* 0x0003e80000100800 */
[----:B------:R1:W-:Y:S01]  /*65890*/  LDGSTS.E [R4+0x1ff00], desc[UR8][R6.64], P0 ;  /* 0x1ff0000006047fae */ /* 0x0003e200081a1008 */
[----:B------:R-:W-:-:S03]  /*658a0*/  VIADD R252, R252, 0x1 ;  /* 0x00000001fcfc7836 */ /* 0x000fc60000000000 */
[----:B------:R-:W0:Y:S02]  /*658b0*/  LDGDEPBAR ;  /* 0x00000000000079af */ /* 0x000e240000000000 */
[----:B------:R-:W-:-:S13]  /*658c0*/  ISETP.NE.U32.AND P0, PT, R252, R9, PT ;  /* 0x00000009fc00720c */ /* 0x000fda0003f05070 */
[----:B-1----:R-:W-:Y:S05]  /*658d0*/  @P0 BRA `(.L_x_1) ;  /* 0xfffffcdc00600947 */ /* 0x002fea000383ffff */
.L_x_0:
[----:B------:R-:W1:Y:S01]  /*658e0*/  S2R R6, SR_TID.X ;  /* 0x0000000000067919 */ /* 0x000e620000002100 */
[----:B------:R-:W-:-:S04]  /*658f0*/  DEPBAR.LE SB0, 0x0 ;  /* 0x000080000000791a */ /* 0x000fc80000000000 */
[----:B------:R-:W2:Y:S01]  /*65900*/  LDL.LU R10, [R1+0x160] ;  /* 0x00016000010a7983 */ /* 0x000ea20000300800 */
[----:B------:R-:W-:Y:S01]  /*65910*/  MOV R8, R132 ;  /* 0x0000008400087202 */ /* 0x000fe20000000f00 */
[----:B------:R-:W-:Y:S01]  /*65920*/  IMAD.MOV.U32 R9, RZ, RZ, R134 ;  /* 0x000000ffff097224 */ /* 0x000fe200078e0086 */
[----:B------:R-:W4:Y:S01]  /*65930*/  S2R R0, SR_TID.X ;  /* 0x0000000000007919 */ /* 0x000f220000002100 */
[----:B------:R-:W-:Y:S01]  /*65940*/  MOV R4, R28 ;  /* 0x0000001c00047202 */ /* 0x000fe20000000f00 */
[----:B------:R-:W-:Y:S01]  /*65950*/  IMAD.MOV.U32 R5, RZ, RZ, R30 ;  /* 0x000000ffff057224 */ /* 0x000fe200078e001e */
[----:B------:R-:W-:Y:S01]  /*65960*/  MOV R16, R116 ;  /* 0x0000007400107202 */ /* 0x000fe20000000f00 */
[----:B------:R-:W2:Y:S01]  /*65970*/  LDL.LU R11, [R1+0x168] ;  /* 0x00016800010b7983 */ /* 0x000ea20000300800 */
        /* <DEDUP_REMOVED lines=19> */
[----:B-1----:R-:W-:Y:S01]  /*65ab0*/  LOP3.LUT R12, R6, 0x3f, RZ, 0xc0, !PT ;  /* 0x0000003f060c7812 */ /* 0x002fe200078ec0ff */
[----:B------:R-:W-:Y:S01]  /*65ac0*/  IMAD.MOV.U32 R137, RZ, RZ, R50 ;  /* 0x000000ffff897224 */ /* 0x000fe200078e0032 */
[----:B---3--:R-:W3:Y:S01]  /*65ad0*/  LDL.LU R6, [R1+0x1f0] ;  /* 0x0001f00001067983 */ /* 0x008ee20000300800 */
[----:B------:R-:W-:Y:S01]  /*65ae0*/  MOV R136, R48 ;  /* 0x0000003000887202 */ /* 0x000fe20000000f00 */
[----:B------:R-:W-:Y:S01]  /*65af0*/  IMAD.MOV.U32 R129, RZ, RZ, R155 ;  /* 0x000000ffff817224 */ /* 0x000fe200078e009b */
[----:B------:R-:W-:Y:S01]  /*65b00*/  MOV R128, R153 ;  /* 0x0000009900807202 */ /* 0x000fe20000000f00 */
[----:B------:R-:W3:Y:S01]  /*65b10*/  LDL.LU R7, [R1+0x1f8] ;  /* 0x0001f80001077983 */ /* 0x000ee20000300800 */
[----:B------:R-:W-:Y:S01]  /*65b20*/  MOV R192, R168 ;  /* 0x000000a800c07202 */ /* 0x000fe20000000f00 */
[----:B------:R-:W-:Y:S01]  /*65b30*/  IMAD.MOV.U32 R193, RZ, RZ, R170 ;  /* 0x000000ffffc17224 */ /* 0x000fe200078e00aa */
[C---:B----4-:R-:W-:Y:S01]  /*65b40*/  SHF.L.U32 R2, R0.reuse, 0x4, RZ ;  /* 0x0000000400027819 */ /* 0x050fe200000006ff */
[----:B------:R-:W-:Y:S01]  /*65b50*/  IMAD.SHL.U32 R0, R0, 0x20, RZ ;  /* 0x0000002000007824 */ /* 0x000fe200078e00ff */
[----:B------:R-:W-:Y:S01]  /*65b60*/  MOV R220, R169 ;  /* 0x000000a900dc7202 */ /* 0x000fe20000000f00 */
[----:B------:R-:W-:Y:S01]  /*65b70*/  IMAD.MOV.U32 R221, RZ, RZ, R171 ;  /* 0x000000ffffdd7224 */ /* 0x000fe200078e00ab */
[----:B------:R-:W-:Y:S01]  /*65b80*/  LOP3.LUT R2, R2, 0x1f0, RZ, 0xc0, !PT ;  /* 0x000001f002027812 */ /* 0x000fe200078ec0ff */
[----:B------:R-:W-:Y:S01]  /*65b90*/  IMAD.MOV.U32 R225, RZ, RZ, R174 ;  /* 0x000000ffffe17224 */ /* 0x000fe200078e00ae */
[----:B------:R-:W-:-:S02]  /*65ba0*/  LOP3.LUT R0, R0, 0x400, RZ, 0xc0, !PT ;  /* 0x0000040000007812 */ /* 0x000fc400078ec0ff */
[----:B------:R-:W-:Y:S01]  /*65bb0*/  MOV R224, R172 ;  /* 0x000000ac00e07202 */ /* 0x000fe20000000f00 */
[----:B------:R-:W-:Y:S01]  /*65bc0*/  IMAD.MOV.U32 R233, RZ, RZ, R175 ;  /* 0x000000ffffe97224 */ /* 0x000fe200078e00af */
[----:B------:R-:W-:Y:S01]  /*65bd0*/  IADD3 R0, PT, PT, R2, UR4, R0 ;  /* 0x0000000402007c10 */ /* 0x000fe2000fffe000 */
[----:B------:R-:W-:Y:S01]  /*65be0*/  BAR.SYNC.DEFER_BLOCKING 0x0 ;  /* 0x0000000000007b1d */ /* 0x000fe20000010000 */
[----:B------:R-:W-:Y:S02]  /*65bf0*/  LEA R3, R12, UR4, 0x4 ;  /* 0x000000040c037c11 */ /* 0x000fe4000f8e20ff */
[----:B------:R-:W-:Y:S02]  /*65c00*/  MOV R28, R33 ;  /* 0x00000021001c7202 */ /* 0x000fe40000000f00 */
[----:B------:R-:W-:Y:S02]  /*65c10*/  MOV R96, R97 ;  /* 0x0000006100607202 */ /* 0x000fe40000000f00 */
[----:B------:R-:W-:Y:S01]  /*65c20*/  MOV R232, R173 ;  /* 0x000000ad00e87202 */ /* 0x000fe20000000f00 */
[----:B------:R-:W-:Y:S01]  /*65c30*/  IMAD.MOV.U32 R229, RZ, RZ, R178 ;  /* 0x000000ffffe57224 */ /* 0x000fe200078e00b2 */
[----:B------:R-:W-:-:S02]  /*65c40*/  MOV R108, R148 ;  /* 0x00000094006c7202 */ /* 0x000fc40000000f00 */
[----:B------:R-:W-:Y:S01]  /*65c50*/  MOV R228, R176 ;  /* 0x000000b000e47202 */ /* 0x000fe20000000f00 */
[----:B------:R-:W-:Y:S01]  /*65c60*/  IMAD.MOV.U32 R237, RZ, RZ, R179 ;  /* 0x000000ffffed7224 */ /* 0x000fe200078e00b3 */
[----:B------:R-:W-:Y:S02]  /*65c70*/  MOV R116, R149 ;  /* 0x0000009500747202 */ /* 0x000fe40000000f00 */
[----:B------:R-:W-:Y:S01]  /*65c80*/  MOV R236, R177 ;  /* 0x000000b100ec7202 */ /* 0x000fe20000000f00 */
[----:B------:R-:W-:Y:S01]  /*65c90*/  IMAD.MOV.U32 R249, RZ, RZ, R183 ;  /* 0x000000fffff97224 */ /* 0x000fe200078e00b7 */
[----:B------:R-:W-:Y:S01]  /*65ca0*/  MOV R48, R49 ;  /* 0x0000003100307202 */ /* 0x000fe20000000f00 */
[----:B------:R-:W1:Y:S01]  /*65cb0*/  LDCU.64 UR12, c[0x0][0x398] ;  /* 0x00007300ff0c77ac */ /* 0x000e620008000a00 */
[----:B------:R-:W-:Y:S01]  /*65cc0*/  MOV R248, R181 ;  /* 0x000000b500f87202 */ /* 0x000fe20000000f00 */
[----:B------:R-:W4:Y:S01]  /*65cd0*/  LDCU UR10, c[0x0][0x3b8] ;  /* 0x00007700ff0a77ac */ /* 0x000f220008000800 */
[----:B------:R-:W1:Y:S01]  /*65ce0*/  LDCU.64 UR6, c[0x0][0x390] ;  /* 0x00007200ff0677ac */ /* 0x000e620008000a00 */
[----:B------:R-:W1:Y:S01]  /*65cf0*/  LDCU UR60, c[0x0][0x39c] ;  /* 0x00007380ff3c77ac */ /* 0x000e620008000800 */
        /* <DEDUP_REMOVED lines=57> */
[----:B--2---:R-:W-:Y:S01]  /*66090*/  STSM.16.M88.4 [R0], R8 ;  /* 0x0000000800007844 */ /* 0x004fe20000000200 */
[----:B------:R-:W-:Y:S01]  /*660a0*/  IMAD.MOV.U32 R141, RZ, RZ, R159 ;  /* 0x000000ffff8d7224 */ /* 0x000fe200078e009f */
[----:B------:R-:W-:Y:S01]  /*660b0*/  MOV R132, R156 ;  /* 0x0000009c00847202 */ /* 0x000fe20000000f00 */
[----:B------:R-:W2:Y:S01]  /*660c0*/  LDCU UR46, c[0x0][0x3b8] ;  /* 0x00007700ff2e77ac */ /* 0x000ea20008000800 */
[----:B------:R-:W-:Y:S01]  /*660d0*/  MOV R140, R157 ;  /* 0x0000009d008c7202 */ /* 0x000fe20000000f00 */
[----:B------:R-:W-:-:S02]  /*660e0*/  IMAD.MOV.U32 R145, RZ, RZ, R162 ;  /* 0x000000ffff917224 */ /* 0x000fc400078e00a2 */
[----:B------:R-:W-:Y:S01]  /*660f0*/  IMAD.MOV.U32 R153, RZ, RZ, R163 ;  /* 0x000000ffff997224 */ /* 0x000fe200078e00a3 */
[----:B------:R-:W-:Y:S01]  /*66100*/  MOV R144, R160 ;  /* 0x000000a000907202 */ /* 0x000fe20000000f00 */
[----:B------:R-:W1:Y:S01]  /*66110*/  LDCU UR4, c[0x0][0x3b4] ;  /* 0x00007680ff0477ac */ /* 0x000e620008000800 */
[----:B------:R-:W1:Y:S01]  /*66120*/  LDCU UR48, c[0x0][0x39c] ;  /* 0x00007380ff3077ac */ /* 0x000e620008000800 */
[----:B------:R-:W1:Y:S01]  /*66130*/  LDCU UR61, c[0x0][0x39c] ;  /* 0x00007380ff3d77ac */ /* 0x000e620008000800 */
[----:B------:R-:W1:Y:S01]  /*66140*/  LDCU UR36, c[0x0][0x3b8] ;  /* 0x00007700ff2477ac */ /* 0x000e620008000800 */
[----:B------:R-:W1:Y:S01]  /*66150*/  LDCU UR11, c[0x0][0x3b8] ;  /* 0x00007700ff0b77ac */ /* 0x000e620008000800 */
[----:B---3--:R3:W-:Y:S01]  /*66160*/  STSM.16.M88.4 [R0+0x200], R4 ;  /* 0x0002000400007844 */ /* 0x0087e20000000200 */
[----:B------:R-:W1:Y:S01]  /*66170*/  LDCU UR18, c[0x0][0x3b8] ;  /* 0x00007700ff1277ac */ /* 0x000e620008000800 */
[----:B------:R-:W-:Y:S06]  /*66180*/  BAR.SYNC.DEFER_BLOCKING 0x0 ;  /* 0x0000000000007b1d */ /* 0x000fec0000010000 */
[----:B------:R-:W1:Y:S01]  /*66190*/  LDCU UR58, c[0x0][0x3b8] ;  /* 0x00007700ff3a77ac */ /* 0x000e620008000800 */
[----:B------:R-:W1:Y:S01]  /*661a0*/  LDCU UR23, c[0x0][0x3b8] ;  /* 0x00007700ff1777ac */ /* 0x000e620008000800 */
[----:B---3--:R-:W3:Y:S04]  /*661b0*/  LDL.LU R6, [R1+0x164] ;  /* 0x0001640001067983 */ /* 0x008ee80000300800 */
[----:B------:R-:W3:Y:S04]  /*661c0*/  LDL.LU R7, [R1+0x16c] ;  /* 0x00016c0001077983 */ /* 0x000ee80000300800 */
[----:B------:R-:W1:Y:S04]  /*661d0*/  LDS.128 R8, [R3+0x400] ;  /* 0x0004000003087984 */ /* 0x000e680000000c00 */
[----:B------:R-:W2:Y:S01]  /*661e0*/  LDS.128 R12, [R3] ;  /* 0x00000000030c7984 */ /* 0x000ea20000000c00 */
[----:B------:R-:W-:Y:S01]  /*661f0*/  MOV R4, R133 ;  /* 0x0000008500047202 */ /* 0x000fe20000000f00 */
[----:B------:R-:W-:Y:S01]  /*66200*/  IMAD.MOV.U32 R5, RZ, RZ, R135 ;  /* 0x000000ffff057224 */ /* 0x000fe200078e0087 */
[----:B------:R-:W-:Y:S01]  /*66210*/  BAR.SYNC.DEFER_BLOCKING 0x0 ;  /* 0x0000000000007b1d */ /* 0x000fe20000010000 */
[----:B-1----:R-:W-:Y:S01]  /*66220*/  MOV R241, R9 ;  /* 0x0000000900f17202 */ /* 0x002fe20000000f00 */
[----:B------:R-:W-:-:S04]  /*66230*/  IMAD.MOV.U32 R252, RZ, RZ, R11 ;  /* 0x000000fffffc7224 */ /* 0x000fc800078e000b */
[----:B--2---:R-:W-:Y:S04]  /*66240*/  STL.64 [R1+0x60], R12 ;  /* 0x0000600c01007387 */ /* 0x004fe80000100a00 */
[----:B------:R-:W-:Y:S04]  /*66250*/  STL.64 [R1+0x68], R14 ;  /* 0x0000680e01007387 */ /* 0x000fe80000100a00 */
[----:B------:R-:W-:Y:S04]  /*66260*/  STL [R1+0x40], R8 ;  /* 0x0000400801007387 */ /* 0x000fe80000100800 */
[----:B------:R-:W-:Y:S04]  /*66270*/  STL [R1+0x48], R10 ;  /* 0x0000480a01007387 */ /* 0x000fe80000100800 */
[----:B------:R-:W-:Y:S04]  /*66280*/  STL [R1+0x2094], R241 ;  /* 0x002094f101007387 */ /* 0x000fe80000100800 */
[----:B------:R-:W-:Y:S04]  /*66290*/  STL [R1+0x2090], R252 ;  /* 0x002090fc01007387 */ /* 0x000fe80000100800 */
[----:B---3--:R1:W-:Y:S04]  /*662a0*/  STSM.16.M88.4 [R0], R4 ;  /* 0x0000000400007844 */ /* 0x0083e80000000200 */
[----:B-1----:R-:W2:Y:S04]  /*662b0*/  LDL.LU R6, [R1+0x1f4] ;  /* 0x0001f40001067983 */ /* 0x002ea80000300800 */
[----:B------:R-:W2:Y:S01]  /*662c0*/  LDL.LU R7, [R1+0x1fc] ;  /* 0x0001fc0001077983 */ /* 0x000ea20000300800 */
[----:B------:R-:W-:Y:S01]  /*662d0*/  MOV R4, R29 ;  /* 0x0000001d00047202 */ /* 0x000fe20000000f00 */
[----:B------:R-:W-:-:S02]  /*662e0*/  IMAD.MOV.U32 R5, RZ, RZ, R31 ;  /* 0x000000ffff057224 */ /* 0x000fc400078e001f */
[----:B------:R-:W3:Y:S04]  /*662f0*/  LDL.LU R10, [R1+0x1c0] ;  /* 0x0001c000010a7983 */ /* 0x000ee80000300800 */
[----:B------:R-:W3:Y:S04]  /*66300*/  LDL.LU R11, [R1+0x1c8] ;  /* 0x0001c800010b7983 */ /* 0x000ee80000300800 */
[----:B--2---:R-:W-:Y:S01]  /*66310*/  STSM.16.M88.4 [R0+0x200], R4 ;  /* 0x0002000400007844 */ /* 0x004fe20000000200 */
[----:B------:R-:W-:Y:S06]  /*66320*/  BAR.SYNC.DEFER_BLOCKING 0x0 ;  /* 0x0000000000007b1d */ /* 0x000fec0000010000 */
[----:B------:R-:W1:Y:S04]  /*66330*/  LDS.128 R4, [R3] ;  /* 0x0000000003047984 */ /* 0x000e680000000c00 */
[----:B-1----:R-:W-:Y:S01]  /*66340*/  STL.64 [R1+0x20], R4 ;  /* 0x0000200401007387 */ /* 0x002fe20000100a00 */
[----:B------:R-:W-:-:S03]  /*66350*/  MOV R241, R7 ;  /* 0x0000000700f17202 */ /* 0x000fc60000000f00 */
[----:B------:R-:W-:Y:S04]  /*66360*/  STL [R1+0x28], R6 ;  /* 0x0000280601007387 */ /* 0x000fe80000100800 */
[----:B------:R-:W1:Y:S04]  /*66370*/  LDS.128 R4, [R3+0x400] ;  /* 0x0004000003047984 */ /* 0x000e680000000c00 */
[----:B-1----:R1:W-:Y:S01]  /*66380*/  STL [R1+0x8], R6 ;  /* 0x0000080601007387 */ /* 0x0023e20000100800 */
[----:B-----5:R-:W-:-:S03]  /*66390*/  IMAD.MOV.U32 R242, RZ, RZ, R7 ;  /* 0x000000fffff27224 */ /* 0x020fc600078e0007 */
[----:B-1----:R-:W2:Y:S04]  /*663a0*/  LDL.LU R6, [R1+0x1e0] ;  /* 0x0001e00001067983 */ /* 0x002ea80000300800 */
[----:B------:R-:W2:Y:S01]  /*663b0*/  LDL.LU R7, [R1+0x1e8] ;  /* 0x0001e80001077983 */ /* 0x000ea20000300800 */
[----:B------:R-:W-:Y:S01]  /*663c0*/  MOV R8, R120 ;  /* 0x0000007800087202 */ /* 0x000fe20000000f00 */
[----:B------:R-:W-:Y:S01]  /*663d0*/  IMAD.MOV.U32 R9, RZ, RZ, R122 ;  /* 0x000000ffff097224 */ /* 0x000fe200078e007a */
[----:B------:R-:W-:Y:S01]  /*663e0*/  BAR.SYNC.DEFER_BLOCKING 0x0 ;  /* 0x0000000000007b1d */ /* 0x000fe20000010000 */
[----:B------:R-:W-:Y:S01]  /*663f0*/  IMAD.MOV.U32 R252, RZ, RZ, R4 ;  /* 0x000000fffffc7224 */ /* 0x000fe200078e0004 */
[----:B------:R-:W-:Y:S01]  /*66400*/  MOV R240, R5 ;  /* 0x0000000500f07202 */ /* 0x000fe20000000f00 */
[----:B------:R-:W-:Y:S01]  /*66410*/  IMAD.MOV.U32 R5, RZ, RZ, R34 ;  /* 0x000000ffff057224 */ /* 0x000fe200078e0022 */
[----:B------:R-:W-:-:S02]  /*66420*/  MOV R4, R32 ;  /* 0x0000002000047202 */ /* 0x000fc40000000f00 */
[----:B---3--:R-:W-:Y:S04]  /*66430*/  STSM.16.M88.4 [R0], R8 ;  /* 0x0000000800007844 */ /* 0x008fe80000000200 */
[----:B--2---:R1:W-:Y:S01]  /*66440*/  STSM.16.M88.4 [R0+0x200], R4 ;  /* 0x0002000400007844 */ /* 0x0043e20000000200 */
[----:B------:R-:W-:Y:S06]  /*66450*/  BAR.SYNC.DEFER_BLOCKING 0x0 ;  /* 0x0000000000007b1d */ /* 0x000fec0000010000 */
[----:B-1----:R-:W2:Y:S04]  /*66460*/  LDL.LU R6, [R1+0x1c4] ;  /* 0x0001c40001067983 */ /* 0x002ea80000300800 */
[----:B------:R-:W2:Y:S04]  /*66470*/  LDL.LU R7, [R1+0x1cc] ;  /* 0x0001cc0001077983 */ /* 0x000ea80000300800 */
[----:B------:R-:W3:Y:S04]  /*66480*/  LDL.LU R30, [R1+0x1e4] ;  /* 0x0001e400011e7983 */ /* 0x000ee80000300800 */
[----:B------:R-:W3:Y:S04]  /*66490*/  LDL.LU R31, [R1+0x1ec] ;  /* 0x0001ec00011f7983 */ /* 0x000ee80000300800 */
[----:B------:R-:W4:Y:S04]  /*664a0*/  LDL.LU R18, [R1+0x1b0] ;  /* 0x0001b00001127983 */ /* 0x000f280000300800 */
[----:B------:R-:W4:Y:S04]  /*664b0*/  LDL.LU R19, [R1+0x1b8] ;  /* 0x0001b80001137983 */ /* 0x000f280000300800 */
[----:B------:R-:W4:Y:S04]  /*664c0*/  LDL.LU R58, [R1+0x2c0] ;  /* 0x0002c000013a7983 */ /* 0x000f280000300800 */
[----:B------:R-:W4:Y:S04]  /*664d0*/  LDL.LU R59, [R1+0x2c8] ;  /* 0x0002c800013b7983 */ /* 0x000f280000300800 */
[----:B------:R-:W1:Y:S04]  /*664e0*/  LDS.128 R244, [R3] ;  /* 0x0000000003f47984 */ /* 0x000e680000000c00 */
[----:B------:R-:W-:Y:S01]  /*664f0*/  LDS.128 R8, [R3+0x400] ;  /* 0x0004000003087984 */ /* 0x000fe20000000c00 */
[----:B------:R-:W-:Y:S01]  /*66500*/  MOV R4, R121 ;  /* 0x0000007900047202 */ /* 0x000fe20000000f00 */
[----:B------:R-:W-:Y:S01]  /*66510*/  IMAD.MOV.U32 R5, RZ, RZ, R123 ;  /* 0x000000ffff057224 */ /* 0x000fe200078e007b */
[----:B------:R-:W-:Y:S01]  /*66520*/  BAR.SYNC.DEFER_BLOCKING 0x0 ;  /* 0x0000000000007b1d */ /* 0x000fe20000010000 */
[----:B------:R-:W-:-:S05]  /*66530*/  IMAD.MOV.U32 R29, RZ, RZ, R35 ;  /* 0x000000ffff1d7224 */ /* 0x000fca00078e0023 */
[----:B--2---:R-:W-:Y:S04]  /*66540*/  STSM.16.M88.4 [R0], R4 ;  /* 0x0000000400007844 */ /* 0x004fe80000000200 */
[----:B---3--:R-:W-:Y:S01]  /*66550*/  STSM.16.M88.4 [R0+0x200], R28 ;  /* 0x0002001c00007844 */ /* 0x008fe20000000200 */
[----:B------:R-:W-:Y:S06]  /*66560*/  BAR.SYNC.DEFER_BLOCKING 0x0 ;  /* 0x0000000000007b1d */ /* 0x000fec0000010000 */
[----:B------:R-:W2:Y:S04]  /*66570*/  LDS.128 R12, [R3] ;  /* 0x00000000030c7984 */ /* 0x000ea80000000c00 */
[----:B------:R-:W3:Y:S01]  /*66580*/  LDS.128 R4, [R3+0x400] ;  /* 0x0004000003047984 */ /* 0x000ee20000000c00 */
[----:B------:R-:W-:Y:S06]  /*66590*/  BAR.SYNC.DEFER_BLOCKING 0x0 ;  /* 0x0000000000007b1d */ /* 0x000fec0000010000 */
[----:B----4-:R4:W-:Y:S04]  /*665a0*/  STSM.16.M88.4 [R0], R16 ;  /* 0x0000001000007844 */ /* 0x0109e80000000200 */
[----:B----4-:R-:W4:Y:S04]  /*665b0*/  LDL.LU R18, [R1+0x1b4] ;  /* 0x0001b40001127983 */ /* 0x010f280000300800 */
[----:B------:R-:W4:Y:S04]  /*665c0*/  LDL.LU R19, [R1+0x1bc] ;  /* 0x0001bc0001137983 */ /* 0x000f280000300800 */
[----:B------:R-:W2:Y:S04]  /*665d0*/  LDL.LU R62, [R1+0x2c4] ;  /* 0x0002c400013e7983 */ /* 0x000ea80000300800 */
[----:B------:R-:W2:Y:S04]  /*665e0*/  LDL.LU R63, [R1+0x2cc] ;  /* 0x0002cc00013f7983 */ /* 0x000ea80000300800 */
[----:B------:R1:W-:Y:S01]  /*665f0*/  STSM.16.M88.4 [R0+0x200], R56 ;  /* 0x0002003800007844 */ /* 0x0003e20000000200 */
[----:B------:R-:W-:Y:S06]  /*66600*/  BAR.SYNC.DEFER_BLOCKING 0x0 ;  /* 0x0000000000007b1d */ /* 0x000fec0000010000 */
[----:B-1----:R-:W3:Y:S04]  /*66610*/  LDL.LU R58, [R1+0x1a0] ;  /* 0x0001a000013a7983 */ /* 0x002ee80000300800 */
[----:B------:R-:W3:Y:S01]  /*66620*/  LDL.LU R59, [R1+0x1a8] ;  /* 0x0001a800013b7983 */ /* 0x000ee20000300800 */
[----:B------:R-:W-:Y:S01]  /*66630*/  MOV R16, R117 ;  /* 0x0000007500107202 */ /* 0x000fe20000000f00 */
[----:B------:R-:W-:-:S02]  /*66640*/  IMAD.MOV.U32 R17, RZ, RZ, R119 ;  /* 0x000000ffff117224 */ /* 0x000fc400078e0077 */
[----:B------:R-:W3:Y:S04]  /*66650*/  LDL.LU R70, [R1+0x2b0] ;  /* 0x0002b00001467983 */ /* 0x000ee80000300800 */
[----:B------:R-:W1:Y:S04]  /*66660*/  LDS.128 R32, [R3] ;  /* 0x0000000003207984 */ /* 0x000e680000000c00 */
[----:B------:R-:W-:Y:S01]  /*66670*/  LDS.128 R28, [R3+0x400] ;  /* 0x00040000031c7984 */ /* 0x000fe20000000c00 */
[----:B------:R-:W-:Y:S06]  /*66680*/  BAR.SYNC.DEFER_BLOCKING 0x0 ;  /* 0x0000000000007b1d */ /* 0x000fec0000010000 */
[----:B------:R-:W3:Y:S01]  /*66690*/  LDL.LU R71, [R1+0x2b8] ;  /* 0x0002b80001477983 */ /* 0x000ee20000300800 */
[----:B------:R-:W-:Y:S01]  /*666a0*/  MOV R56, R112 ;  /* 0x0000007000387202 */ /* 0x000fe20000000f00 */
[----:B------:R-:W-:-:S02]  /*666b0*/  IMAD.MOV.U32 R57, RZ, RZ, R114 ;  /* 0x000000ffff397224 */ /* 0x000fc400078e0072 */
[----:B----4-:R-:W-:Y:S04]  /*666c0*/  STSM.16.M88.4 [R0], R16 ;  /* 0x0000001000007844 */ /* 0x010fe80000000200 */
[----:B--2---:R-:W-:Y:S01]  /*666d0*/  STSM.16.M88.4 [R0+0x200], R60 ;  /* 0x0002003c00007844 */ /* 0x004fe20000000200 */
[----:B------:R-:W-:Y:S06]  /*666e0*/  BAR.SYNC.DEFER_BLOCKING 0x0 ;  /* 0x0000000000007b1d */ /* 0x000fec0000010000 */
[----:B------:R-:W2:Y:S04]  /*666f0*/  LDS.128 R40, [R3] ;  /* 0x0000000003287984 */ /* 0x000ea80000000c00 */
[----:B------:R-:W4:Y:S01]  /*66700*/  LDS.128 R16, [R3+0x400] ;  /* 0x0004000003107984 */ /* 0x000f220000000c00 */
[----:B------:R-:W-:Y:S06]  /*66710*/  BAR.SYNC.DEFER_BLOCKING 0x0 ;  /* 0x0000000000007b1d */ /* 0x000fec0000010000 */
[----:B---3--:R3:W-:Y:S04]  /*66720*/  STSM.16.M88.4 [R0], R56 ;  /* 0x0000003800007844 */ /* 0x0087e80000000200 */
[----:B---3--:R-:W3:Y:S04]  /*66730*/  LDL.LU R58, [R1+0x1a4] ;  /* 0x0001a400013a7983 */ /* 0x008ee80000300800 */
[----:B------:R-:W3:Y:S04]  /*66740*/  LDL.LU R59, [R1+0x1ac] ;  /* 0x0001ac00013b7983 */ /* 0x000ee80000300800 */
[----:B------:R-:W2:Y:S04]  /*66750*/  LDL.LU R78, [R1+0x2b4] ;  /* 0x0002b400014e7983 */ /* 0x000ea80000300800 */
[----:B------:R-:W2:Y:S04]  /*66760*/  LDL.LU R79, [R1+0x2bc] ;  /* 0x0002bc00014f7983 */ /* 0x000ea80000300800 */
[----:B------:R-:W4:Y:S04]  /*66770*/  LDL.LU R74, [R1+0x190] ;  /* 0x00019000014a7983 */ /* 0x000f280000300800 */
[----:B------:R-:W4:Y:S04]  /*66780*/  LDL.LU R75, [R1+0x198] ;  /* 0x00019800014b7983 */ /* 0x000f280000300800 */
[----:B------:R-:W-:Y:S01]  /*66790*/  STSM.16.M88.4 [R0+0x200], R68 ;  /* 0x0002004400007844 */ /* 0x000fe20000000200 */
[----:B------:R-:W-:Y:S01]  /*667a0*/  BAR.SYNC.DEFER_BLOCKING 0x0 ;  /* 0x0000000000007b1d */ /* 0x000fe20000010000 */
[----:B------:R-:W-:Y:S01]  /*667b0*/  MOV R56, R113 ;  /* 0x0000007100387202 */ /* 0x000fe20000000f00 */
[----:B------:R-:W-:-:S04]  /*667c0*/  IMAD.MOV.U32 R57, RZ, RZ, R115 ;  /* 0x000000ffff397224 */ /* 0x000fc800078e0073 */
[----:B------:R-:W4:Y:S04]  /*667d0*/  LDL.LU R86, [R1+0x2a0] ;  /* 0x0002a00001567983 */ /* 0x000f280000300800 */
[----:B------:R-:W4:Y:S04]  /*667e0*/  LDL.LU R87, [R1+0x2a8] ;  /* 0x0002a80001577983 */ /* 0x000f280000300800 */
[----:B------:R-:W1:Y:S04]  /*667f0*/  LDS.128 R64, [R3] ;  /* 0x0000000003407984 */ /* 0x000e680000000c00 */
[----:B------:R-:W-:Y:S01]  /*66800*/  LDS.128 R60, [R3+0x400] ;  /* 0x00040000033c7984 */ /* 0x000fe20000000c00 */
[----:B------:R-:W-:Y:S06]  /*66810*/  BAR.SYNC.DEFER_BLOCKING 0x0 ;  /* 0x0000000000007b1d */ /* 0x000fec0000010000 */
[----:B---3--:R-:W-:Y:S04]  /*66820*/  STSM.16.M88.4 [R0], R56 ;  /* 0x0000003800007844 */ /* 0x008fe80000000200 */
[----:B--2---:R-:W-:Y:S01]  /*66830*/  STSM.16.M88.4 [R0+0x200], R76 ;  /* 0x0002004c00007844 */ /* 0x004fe20000000200 */
        /* <DEDUP_REMOVED lines=9> */
[----:B------:R-:W3:Y:S04]  /*668d0*/  LDL.LU R90, [R1+0x90] ;  /* 0x00009000015a7983 */ /* 0x000ee80000300800 */
[----:B------:R-:W3:Y:S04]  /*668e0*/  LDL.LU R91, [R1+0x98] ;  /* 0x00009800015b7983 */ /* 0x000ee80000300800 */
[----:B------:R-:W-:Y:S01]  /*668f0*/  STSM.16.M88.4 [R0+0x200], R84 ;  /* 0x0002005400007844 */ /* 0x000fe20000000200 */
[----:B------:R-:W-:Y:S01]  /*66900*/  BAR.SYNC.DEFER_BLOCKING 0x0 ;  /* 0x0000000000007b1d */ /* 0x000fe20000010000 */
[----:B------:R-:W-:Y:S01]  /*66910*/  MOV R72, R109 ;  /* 0x0000006d00487202 */ /* 0x000fe20000000f00 */
[----:B------:R-:W-:-:S04]  /*66920*/  IMAD.MOV.U32 R73, RZ, RZ, R111 ;  /* 0x000000ffff497224 */ /* 0x000fc800078e006f */
[----:B------:R-:W3:Y:S04]  /*66930*/  LDL.LU R110, [R1+0x290] ;  /* 0x00029000016e7983 */ /* 0x000ee80000300800 */
[----:B------:R-:W3:Y:S04]  /*66940*/  LDL.LU R111, [R1+0x298] ;  /* 0x00029800016f7983 */ /* 0x000ee80000300800 */
[----:B------:R-:W1:Y:S04]  /*66950*/  LDS.128 R80, [R3] ;  /* 0x0000000003507984 */ /* 0x000e680000000c00 */
[----:B------:R-:W-:Y:S01]  /*66960*/  LDS.128 R76, [R3+0x400] ;  /* 0x00040000034c7984 */ /* 0x000fe20000000c00 */
[----:B------:R-:W-:Y:S01]  /*66970*/  BAR.SYNC.DEFER_BLOCKING 0x0 ;  /* 0x0000000000007b1d */ /* 0x000fe20000010000 */
[----:B------:R-:W-:Y:S01]  /*66980*/  MOV R112, R100 ;  /* 0x0000006400707202 */ /* 0x000fe20000000f00 */
[----:B------:R-:W-:Y:S01]  /*66990*/  IMAD.MOV.U32 R113, RZ, RZ, R102 ;  /* 0x000000ffff717224 */ /* 0x000fe200078e0066 */
        /* <DEDUP_REMOVED lines=27> */
[----:B------:R-:W4:Y:S04]  /*66b50*/  LDL.LU R99, [R1+0x7c] ;  /* 0x00007c0001637983 */ /* 0x000f280000300800 */
[----:B------:R-:W4:Y:S04]  /*66b60*/  LDL.LU R142, [R1+0x274] ;  /* 0x00027400018e7983 */ /* 0x000f280000300800 */
[----:B------:R-:W4:Y:S01]  /*66b70*/  LDL.LU R143, [R1+0x27c] ;  /* 0x00027c00018f7983 */ /* 0x000f220000300800 */
[----:B------:R-:W-:-:S03]  /*66b80*/  IMAD.MOV.U32 R109, RZ, RZ, R150 ;  /* 0x000000ffff6d7224 */ /* 0x000fc600078e0096 */
[----:B------:R-:W4:Y:S04]  /*66b90*/  LDL.LU R138, [R1+0x170] ;  /* 0x00017000018a7983 */ /* 0x000f280000300800 */
[----:B------:R-:W-:Y:S01]  /*66ba0*/  STSM.16.M88.4 [R0+0x200], R108 ;  /* 0x0002006c00007844 */ /* 0x000fe20000000200 */
[----:B------:R-:W-:Y:S06]  /*66bb0*/  BAR.SYNC.DEFER_BLOCKING 0x0 ;  /* 0x0000000000007b1d */ /* 0x000fec0000010000 */
[----:B------:R-:W4:Y:S04]  /*66bc0*/  LDL.LU R139, [R1+0x178] ;  /* 0x00017800018b7983 */ /* 0x000f280000300800 */
[----:B------:R-:W4:Y:S04]  /*66bd0*/  LDL.LU R146, [R1+0x260] ;  /* 0x0002600001927983 */ /* 0x000f280000300800 */
[----:B------:R-:W4:Y:S01]  /*66be0*/  LDL.LU R147, [R1+0x268] ;  /* 0x0002680001937983 */ /* 0x000f220000300800 */
[----:B------:R-:W-:Y:S01]  /*66bf0*/  MOV R88, R105 ;  /* 0x0000006900587202 */ /* 0x000fe20000000f00 */
[----:B------:R-:W-:-:S02]  /*66c00*/  IMAD.MOV.U32 R89, RZ, RZ, R107 ;  /* 0x000000ffff597224 */ /* 0x000fc400078e006b */
[----:B------:R-:W-:Y:S01]  /*66c10*/  IMAD.MOV.U32 R117, RZ, RZ, R151 ;  /* 0x000000ffff757224 */ /* 0x000fe200078e0097 */
[----:B------:R-:W4:Y:S04]  /*66c20*/  LDL.LU R50, [R1+0x174] ;  /* 0x0001740001327983 */ /* 0x000f280000300800 */
[----:B------:R-:W1:Y:S04]  /*66c30*/  LDS.128 R104, [R3] ;  /* 0x0000000003687984 */ /* 0x000e680000000c00 */
[----:B------:R-:W-:Y:S01]  /*66c40*/  LDS.128 R92, [R3+0x400] ;  /* 0x00040000035c7984 */ /* 0x000fe20000000c00 */
[----:B------:R-:W-:Y:S01]  /*66c50*/  BAR.SYNC.DEFER_BLOCKING 0x0 ;  /* 0x0000000000007b1d */ /* 0x000fe20000010000 */
[----:B------:R-:W-:-:S02]  /*66c60*/  IMAD.MOV.U32 R49, RZ, RZ, R51 ;  /* 0x000000ffff317224 */ /* 0x000fc400078e0033 */
[----:B------:R-:W-:-:S03]  /*66c70*/  IMAD.MOV.U32 R121, RZ, RZ, R154 ;  /* 0x000000ffff797224 */ /* 0x000fc600078e009a */
[----:B------:R-:W4:Y:S04]  /*66c80*/  LDL.LU R51, [R1+0x17c] ;  /* 0x00017c0001337983 */ /* 0x000f280000300800 */
[----:B------:R-:W4:Y:S04]  /*66c90*/  LDL.LU R154, [R1+0x264] ;  /* 0x00026400019a7983 */ /* 0x000f280000300800 */
[----:B------:R-:W4:Y:S01]  /*66ca0*/  LDL.LU R155, [R1+0x26c] ;  /* 0x00026c00019b7983 */ /* 0x000f220000300800 */
[----:B------:R-:W-:Y:S01]  /*66cb0*/  MOV R120, R152 ;  /* 0x0000009800787202 */ /* 0x000fe20000000f00 */
[----:B------:R-:W-:-:S02]  /*66cc0*/  IMAD.MOV.U32 R133, RZ, RZ, R158 ;  /* 0x000000ffff857224 */ /* 0x000fc400078e009e */
[----:B------:R-:W4:Y:S04]  /*66cd0*/  LDL.LU R150, [R1+0x50] ;  /* 0x0000500001967983 */ /* 0x000f280000300800 */
[----:B------:R-:W4:Y:S04]  /*66ce0*/  LDL.LU R151, [R1+0x58] ;  /* 0x0000580001977983 */ /* 0x000f280000300800 */
[----:B------:R-:W4:Y:S04]  /*66cf0*/  LDL.LU R158, [R1+0x250] ;  /* 0x00025000019e7983 */ /* 0x000f280000300800 */
[----:B------:R-:W4:Y:S01]  /*66d00*/  LDL.LU R159, [R1+0x258] ;  /* 0x00025800019f7983 */ /* 0x000f220000300800 */
[----:B------:R-:W-:Y:S01]  /*66d10*/  MOV R148, R44 ;  /* 0x0000002c00947202 */ /* 0x000fe20000000f00 */
[----:B------:R-:W-:Y:S01]  /*66d20*/  IMAD.MOV.U32 R149, RZ, RZ, R46 ;  /* 0x000000ffff957224 */ /* 0x000fe200078e002e */
[----:B------:R-:W-:Y:S01]  /*66d30*/  MOV R44, R45 ;  /* 0x0000002d002c7202 */ /* 0x000fe20000000f00 */
[----:B------:R-:W-:Y:S01]  /*66d40*/  IMAD.MOV.U32 R45, RZ, RZ, R47 ;  /* 0x000000ffff2d7224 */ /* 0x000fe200078e002f */
[----:B------:R-:W-:Y:S01]  /*66d50*/  MOV R156, R164 ;  /* 0x000000a4009c7202 */ /* 0x000fe20000000f00 */
[----:B------:R-:W4:Y:S01]  /*66d60*/  LDL.LU R46, [R1+0x54] ;  /* 0x00005400012e7983 */ /* 0x000f220000300800 */
[----:B------:R-:W-:Y:S01]  /*66d70*/  IMAD.MOV.U32 R157, RZ, RZ, R166 ;  /* 0x000000ffff9d7224 */ /* 0x000fe200078e00a6 */
[----:B------:R-:W-:Y:S01]  /*66d80*/  MOV R164, R165 ;  /* 0x000000a500a47202 */ /* 0x000fe20000000f00 */
[----:B------:R-:W-:Y:S01]  /*66d90*/  IMAD.MOV.U32 R165, RZ, RZ, R167 ;  /* 0x000000ffffa57224 */ /* 0x000fe200078e00a7 */
[----:B------:R-:W4:Y:S04]  /*66da0*/  LDL.LU R47, [R1+0x5c] ;  /* 0x00005c00012f7983 */ /* 0x000f280000300800 */
[----:B------:R-:W4:Y:S04]  /*66db0*/  LDL.LU R166, [R1+0x254] ;  /* 0x0002540001a67983 */ /* 0x000f280000300800 */
[----:B------:R-:W4:Y:S04]  /*66dc0*/  LDL.LU R167, [R1+0x25c] ;  /* 0x00025c0001a77983 */ /* 0x000f280000300800 */
[----:B------:R-:W4:Y:S04]  /*66dd0*/  LDL.LU R162, [R1+0x30] ;  /* 0x0000300001a27983 */ /* 0x000f280000300800 */
[----:B------:R-:W4:Y:S04]  /*66de0*/  LDL.LU R163, [R1+0x38] ;  /* 0x0000380001a37983 */ /* 0x000f280000300800 */
[----:B------:R-:W4:Y:S04]  /*66df0*/  LDL.LU R194, [R1+0x240] ;  /* 0x0002400001c27983 */ /* 0x000f280000300800 */
[----:B------:R-:W4:Y:S04]  /*66e00*/  LDL.LU R195, [R1+0x248] ;  /* 0x0002480001c37983 */ /* 0x000f280000300800 */
[----:B---3--:R-:W-:Y:S04]  /*66e10*/  STSM.16.M88.4 [R0], R88 ;  /* 0x0000005800007844 */ /* 0x008fe80000000200 */
[----:B--2---:R-:W-:Y:S01]  /*66e20*/  STSM.16.M88.4 [R0+0x200], R116 ;  /* 0x0002007400007844 */ /* 0x004fe20000000200 */
[----:B------:R-:W-:Y:S06]  /*66e30*/  BAR.SYNC.DEFER_BLOCKING 0x0 ;  /* 0x0000000000007b1d */ /* 0x000fec0000010000 */
[----:B------:R-:W2:Y:S04]  /*66e40*/  LDS.128 R108, [R3] ;  /* 0x00000000036c7984 */ /* 0x000ea80000000c00 */
[----:B------:R-:W3:Y:S01]  /*66e50*/  LDS.128 R88, [R3+0x400] ;  /* 0x0004000003587984 */ /* 0x000ee20000000c00 */
[----:B------:R-:W-:Y:S06]  /*66e60*/  BAR.SYNC.DEFER_BLOCKING 0x0 ;  /* 0x0000000000007b1d */ /* 0x000fec0000010000 */
[----:B----4-:R-:W-:Y:S04]  /*66e70*/  STSM.16.M88.4 [R0], R112 ;  /* 0x0000007000007844 */ /* 0x010fe80000000200 */
[----:B------:R-:W-:Y:S01]  /*66e80*/  STSM.16.M88.4 [R0+0x200], R120 ;  /* 0x0002007800007844 */ /* 0x000fe20000000200 */
[----:B------:R-:W-:Y:S06]  /*66e90*/  BAR.SYNC.DEFER_BLOCKING 0x0 ;  /* 0x0000000000007b1d */ /* 0x000fec0000010000 */
[----:B------:R-:W4:Y:S04]  /*66ea0*/  LDS.128 R116, [R3] ;  /* 0x0000000003747984 */ /* 0x000f280000000c00 */
[----:B------:R-:W-:Y:S01]  /*66eb0*/  LDS.128 R112, [R3+0x400] ;  /* 0x0004000003707984 */ /* 0x000fe20000000c00 */
[----:B------:R-:W-:Y:S06]  /*66ec0*/  BAR.SYNC.DEFER_BLOCKING 0x0 ;  /* 0x0000000000007b1d */ /* 0x000fec0000010000 */
[----:B------:R-:W-:Y:S04]  /*66ed0*/  STSM.16.M88.4 [R0], R100 ;  /* 0x0000006400007844 */ /* 0x000fe80000000200 */
[----:B------:R-:W-:Y:S01]  /*66ee0*/  STSM.16.M88.4 [R0+0x200], R128 ;  /* 0x0002008000007844 */ /* 0x000fe20000000200 */
[----:B------:R-:W-:Y:S06]  /*66ef0*/  BAR.SYNC.DEFER_BLOCKING 0x0 ;  /* 0x0000000000007b1d */ /* 0x000fec0000010000 */
[----:B------:R-:W1:Y:S04]  /*66f00*/  LDS.128 R120, [R3] ;  /* 0x0000000003787984 */ /* 0x000e680000000c00 */
[----:B------:R-:W1:Y:S01]  /*66f10*/  LDS.128 R100, [R3+0x400] ;  /* 0x0004000003647984 */ /* 0x000e620000000c00 */
[----:B------:R-:W-:Y:S06]  /*66f20*/  BAR.SYNC.DEFER_BLOCKING 0x0 ;  /* 0x0000000000007b1d */ /* 0x000fec0000010000 */
[----:B------:R-:W-:Y:S04]  /*66f30*/  STSM.16.M88.4 [R0], R124 ;  /* 0x0000007c00007844 */ /* 0x000fe80000000200 */
[----:B------:R-:W-:Y:S01]  /*66f40*/  STSM.16.M88.4 [R0+0x200], R132 ;  /* 0x0002008400007844 */ /* 0x000fe20000000200 */
[----:B------:R-:W-:Y:S06]  /*66f50*/  BAR.SYNC.DEFER_BLOCKING 0x0 ;  /* 0x0000000000007b1d */ /* 0x000fec0000010000 */
[----:B------:R-:W1:Y:S04]  /*66f60*/  LDS.128 R128, [R3] ;  /* 0x0000000003807984 */ /* 0x000e680000000c00 */
        /* <DEDUP_REMOVED lines=10> */
[----:B------:R-:W-:Y:S01]  /*67010*/  BAR.SYNC.DEFER_BLOCKING 0x0 ;  /* 0x0000000000007b1d */ /* 0x000fe20000010000 */
[----:B------:R-:W-:-:S05]  /*67020*/  MOV R152, R161 ;  /* 0x000000a100987202 */ /* 0x000fca0000000f00 */
        /* <DEDUP_REMOVED lines=14> */
[----:B------:R-:W-:Y:S01]  /*67110*/  BAR.SYNC.DEFER_BLOCKING 0x0 ;  /* 0x0000000000007b1d */ /* 0x000fe20000010000 */
[----:B------:R-:W-:Y:S01]  /*67120*/  MOV R160, R24 ;  /* 0x0000001800a07202 */ /* 0x000fe20000000f00 */
[----:B------:R-:W-:Y:S01]  /*67130*/  IMAD.MOV.U32 R161, RZ, RZ, R26 ;  /* 0x000000ffffa17224 */ /* 0x000fe200078e001a */
[----:B------:R-:W-:Y:S01]  /*67140*/  MOV R24, R25 ;  /* 0x0000001900187202 */ /* 0x000fe20000000f00 */
[----:B------:R-:W-:-:S02]  /*67150*/  IMAD.MOV.U32 R25, RZ, RZ, R27 ;  /* 0x000000ffff197224 */ /* 0x000fc400078e001b */
[----:B------:R-:W2:Y:S04]  /*67160*/  LDL.LU R26, [R1+0x34] ;  /* 0x00003400011a7983 */ /* 0x000ea80000300800 */
[----:B------:R-:W2:Y:S04]  /*67170*/  LDL.LU R27, [R1+0x3c] ;  /* 0x00003c00011b7983 */ /* 0x000ea80000300800 */
[----:B------:R-:W3:Y:S04]  /*67180*/  LDL.LU R222, [R1+0x244] ;  /* 0x0002440001de7983 */ /* 0x000ee80000300800 */
[----:B------:R-:W3:Y:S04]  /*67190*/  LDL.LU R223, [R1+0x24c] ;  /* 0x00024c0001df7983 */ /* 0x000ee80000300800 */
[----:B------:R-:W-:Y:S04]  /*671a0*/  STSM.16.M88.4 [R0], R44 ;  /* 0x0000002c00007844 */ /* 0x000fe80000000200 */
[----:B------:R-:W-:Y:S01]  /*671b0*/  STSM.16.M88.4 [R0+0x200], R164 ;  /* 0x000200a400007844 */ /* 0x000fe20000000200 */
[----:B------:R-:W-:Y:S06]  /*671c0*/  BAR.SYNC.DEFER_BLOCKING 0x0 ;  /* 0x0000000000007b1d */ /* 0x000fec0000010000 */
[----:B------:R-:W1:Y:S04]  /*671d0*/  LDS.128 R156, [R3] ;  /* 0x00000000039c7984 */ /* 0x000e680000000c00 */
[----:B------:R-:W1:Y:S01]  /*671e0*/  LDS.128 R44, [R3+0x400] ;  /* 0x00040000032c7984 */ /* 0x000e620000000c00 */
[----:B------:R-:W-:Y:S06]  /*671f0*/  BAR.SYNC.DEFER_BLOCKING 0x0 ;  /* 0x0000000000007b1d */ /* 0x000fec0000010000 */
[----:B------:R-:W-:Y:S04]  /*67200*/  STSM.16.M88.4 [R0], R160 ;  /* 0x000000a000007844 */ /* 0x000fe80000000200 */
[----:B------:R4:W-:Y:S01]  /*67210*/  STSM.16.M88.4 [R0+0x200], R192 ;  /* 0x000200c000007844 */ /* 0x0009e20000000200 */
[----:B------:R-:W-:Y:S06]  /*67220*/  BAR.SYNC.DEFER_BLOCKING 0x0 ;  /* 0x0000000000007b1d */ /* 0x000fec0000010000 */
[----:B----4-:R-:W4:Y:S04]  /*67230*/  LDL.LU R194, [R1+0x10] ;  /* 0x0000100001c27983 */ /* 0x010f280000300800 */
[----:B------:R-:W4:Y:S04]  /*67240*/  LDL.LU R195, [R1+0x18] ;  /* 0x0000180001c37983 */ /* 0x000f280000300800 */
[----:B------:R-:W4:Y:S04]  /*67250*/  LDL.LU R226, [R1+0x230] ;  /* 0x0002300001e27983 */ /* 0x000f280000300800 */
[----:B------:R-:W4:Y:S01]  /*67260*/  LDL.LU R227, [R1+0x238] ;  /* 0x0002380001e37983 */ /* 0x000f220000300800 */
[----:B------:R-:W-:Y:S01]  /*67270*/  MOV R192, R20 ;  /* 0x0000001400c07202 */ /* 0x000fe20000000f00 */
[----:B------:R-:W-:Y:S01]  /*67280*/  IMAD.MOV.U32 R193, RZ, RZ, R22 ;  /* 0x000000ffffc17224 */ /* 0x000fe200078e0016 */
[----:B------:R-:W-:Y:S01]  /*67290*/  MOV R20, R21 ;  /* 0x0000001500147202 */ /* 0x000fe20000000f00 */
[----:B------:R-:W-:Y:S01]  /*672a0*/  IMAD.MOV.U32 R21, RZ, RZ, R23 ;  /* 0x000000ffff157224 */ /* 0x000fe200078e0017 */
[----:B------:R-:W4:Y:S04]  /*672b0*/  LDL.LU R22, [R1+0x14] ;  /* 0x0000140001167983 */ /* 0x000f280000300800 */
[----:B------:R-:W4:Y:S04]  /*672c0*/  LDL.LU R23, [R1+0x1c] ;  /* 0x00001c0001177983 */ /* 0x000f280000300800 */
[----:B------:R-:W4:Y:S04]  /*672d0*/  LDL.LU R234, [R1+0x234] ;  /* 0x0002340001ea7983 */ /* 0x000f280000300800 */
[----:B------:R-:W4:Y:S04]  /*672e0*/  LDL.LU R235, [R1+0x23c] ;  /* 0x00023c0001eb7983 */ /* 0x000f280000300800 */
[----:B------:R-:W1:Y:S04]  /*672f0*/  LDS.128 R164, [R3] ;  /* 0x0000000003a47984 */ /* 0x000e680000000c00 */
[----:B------:R-:W-:Y:S01]  /*67300*/  LDS.128 R160, [R3+0x400] ;  /* 0x0004000003a07984 */ /* 0x000fe20000000c00 */
[----:B------:R-:W-:Y:S06]  /*67310*/  BAR.SYNC.DEFER_BLOCKING 0x0 ;  /* 0x0000000000007b1d */ /* 0x000fec0000010000 */
[----:B------:R-:W4:Y:S04]  /*67320*/  LDL.LU R230, [R1+0x220] ;  /* 0x0002200001e67983 */ /* 0x000f280000300800 */
[----:B------:R-:W4:Y:S04]  /*67330*/  LDL.LU R231, [R1+0x228] ;  /* 0x0002280001e77983 */ /* 0x000f280000300800 */
[----:B------:R-:W4:Y:S04]  /*67340*/  LDL.LU R238, [R1+0x224] ;  /* 0x0002240001ee7983 */ /* 0x000f280000300800 */
[----:B------:R-:W4:Y:S04]  /*67350*/  LDL.LU R239, [R1+0x22c] ;  /* 0x00022c0001ef7983 */ /* 0x000f280000300800 */
[----:B--2---:R-:W-:Y:S04]  /*67360*/  STSM.16.M88.4 [R0], R24 ;  /* 0x0000001800007844 */ /* 0x004fe80000000200 */
[----:B---3--:R-:W-:Y:S01]  /*67370*/  STSM.16.M88.4 [R0+0x200], R220 ;  /* 0x000200dc00007844 */ /* 0x008fe20000000200 */
        /* <DEDUP_REMOVED lines=11> */
[----:B------:R1:W-:Y:S01]  /*67430*/  STSM.16.M88.4 [R0+0x200], R232 ;  /* 0x000200e800007844 */ /* 0x0003e20000000200 */
[----:B------:R-:W-:Y:S06]  /*67440*/  BAR.SYNC.DEFER_BLOCKING 0x0 ;  /* 0x0000000000007b1d */ /* 0x000fec0000010000 */
[----:B-1----:R-:W2:Y:S04]  /*67450*/  LDL.LU R234, [R1+0x210] ;  /* 0x0002100001ea7983 */ /* 0x002ea80000300800 */
[----:B------:R-:W2:Y:S04]  /*67460*/  LDL.LU R235, [R1+0x218] ;  /* 0x0002180001eb7983 */ /* 0x000ea80000300800 */
[----:B------:R-:W3:Y:S04]  /*67470*/  LDL.LU R250, [R1+0x214] ;  /* 0x0002140001fa7983 */ /* 0x000ee80000300800 */
[----:B------:R-:W3:Y:S04]  /*67480*/  LDL.LU R251, [R1+0x21c] ;  /* 0x00021c0001fb7983 */ /* 0x000ee80000300800 */
[----:B------:R-:W1:Y:S04]  /*67490*/  LDS.128 R172, [R3] ;  /* 0x0000000003ac7984 */ /* 0x000e680000000c00 */
[----:B------:R-:W1:Y:S01]  /*674a0*/  LDS.128 R20, [R3+0x400] ;  /* 0x0004000003147984 */ /* 0x000e620000000c00 */
[----:B------:R-:W-:Y:S01]  /*674b0*/  MOV R224, R36 ;  /* 0x0000002400e07202 */ /* 0x000fe20000000f00 */
[----:B------:R-:W-:Y:S01]  /*674c0*/  IMAD.MOV.U32 R225, RZ, RZ, R38 ;  /* 0x000000ffffe17224 */ /* 0x000fe200078e0026 */
[----:B------:R-:W-:Y:S01]  /*674d0*/  MOV R226, R204 ;  /* 0x000000cc00e27202 */ /* 0x000fe20000000f00 */
[----:B------:R-:W-:Y:S01]  /*674e0*/  IMAD.MOV.U32 R227, RZ, RZ, R206 ;  /* 0x000000ffffe37224 */ /* 0x000fe200078e00ce */
[----:B------:R-:W-:Y:S01]  /*674f0*/  BAR.SYNC.DEFER_BLOCKING 0x0 ;  /* 0x0000000000007b1d */ /* 0x000fe20000010000 */
[----:B------:R-:W-:-:S05]  /*67500*/  MOV R36, R37 ;  /* 0x0000002500247202 */ /* 0x000fca0000000f00 */
[----:B------:R-:W-:Y:S04]  /*67510*/  STSM.16.M88.4 [R0], R224 ;  /* 0x000000e000007844 */ /* 0x000fe80000000200 */
[----:B------:R4:W-:Y:S01]  /*67520*/  STSM.16.M88.4 [R0+0x200], R228 ;  /* 0x000200e400007844 */ /* 0x0009e20000000200 */
[----:B------:R-:W-:Y:S01]  /*67530*/  BAR.SYNC.DEFER_BLOCKING 0x0 ;  /* 0x0000000000007b1d */ /* 0x000fe20000010000 */
[----:B------:R-:W-:Y:S01]  /*67540*/  IMAD.MOV.U32 R37, RZ, RZ, R39 ;  /* 0x000000ffff257224 */ /* 0x000fe200078e0027 */
[----:B------:R-:W-:Y:S01]  /*67550*/  MOV R38, R205 ;  /* 0x000000cd00267202 */ /* 0x000fe20000000f00 */
[----:B------:R-:W-:-:S03]  /*67560*/  IMAD.MOV.U32 R39, RZ, RZ, R207 ;  /* 0x000000ffff277224 */ /* 0x000fc600078e00cf */
[----:B------:R-:W1:Y:S04]  /*67570*/  LDS.128 R224, [R3] ;  /* 0x0000000003e07984 */ /* 0x000e680000000c00 */
[----:B------:R-:W-:Y:S01]  /*67580*/  LDS.128 R204, [R3+0x400] ;  /* 0x0004000003cc7984 */ /* 0x000fe20000000c00 */
[----:B------:R-:W-:Y:S06]  /*67590*/  BAR.SYNC.DEFER_BLOCKING 0x0 ;  /* 0x0000000000007b1d */ /* 0x000fec0000010000 */
[----:B------:R-:W-:Y:S04]  /*675a0*/  STSM.16.M88.4 [R0], R36 ;  /* 0x0000002400007844 */ /* 0x000fe80000000200 */
[----:B------:R1:W-:Y:S01]  /*675b0*/  STSM.16.M88.4 [R0+0x200], R236 ;  /* 0x000200ec00007844 */ /* 0x0003e20000000200 */
[----:B------:R-:W-:Y:S01]  /*675c0*/  BAR.SYNC.DEFER_BLOCKING 0x0 ;  /* 0x0000000000007b1d */ /* 0x000fe20000010000 */
[----:B----4-:R-:W-:Y:S01]  /*675d0*/  MOV R228, R52 ;  /* 0x0000003400e47202 */ /* 0x010fe20000000f00 */
[----:B------:R-:W-:Y:S01]  /*675e0*/  IMAD.MOV.U32 R229, RZ, RZ, R54 ;  /* 0x000000ffffe57224 */ /* 0x000fe200078e0036 */
[----:B------:R-:W-:Y:S01]  /*675f0*/  MOV R230, R200 ;  /* 0x000000c800e67202 */ /* 0x000fe20000000f00 */
[----:B------:R-:W-:Y:S01]  /*67600*/  IMAD.MOV.U32 R231, RZ, RZ, R202 ;  /* 0x000000ffffe77224 */ /* 0x000fe200078e00ca */
[----:B------:R-:W-:Y:S01]  /*67610*/  MOV R232, R180 ;  /* 0x000000b400e87202 */ /* 0x000fe20000000f00 */
[----:B------:R-:W-:Y:S01]  /*67620*/  IMAD.MOV.U32 R233, RZ, RZ, R182 ;  /* 0x000000ffffe97224 */ /* 0x000fe200078e00b6 */
[----:B-1----:R-:W4:Y:S04]  /*67630*/  LDL.LU R238, [R1+0x200] ;  /* 0x0002000001ee7983 */ /* 0x002f280000300800 */
[----:B------:R-:W4:Y:S04]  /*67640*/  LDL.LU R239, [R1+0x208] ;  /* 0x0002080001ef7983 */ /* 0x000f280000300800 */
[----:B------:R-:W1:Y:S04]  /*67650*/  LDS.128 R176, [R3] ;  /* 0x0000000003b07984 */ /* 0x000e680000000c00 */
[----:B------:R-:W1:Y:S01]  /*67660*/  LDS.128 R36, [R3+0x400] ;  /* 0x0004000003247984 */ /* 0x000e620000000c00 */
[----:B------:R-:W-:Y:S01]  /*67670*/  BAR.SYNC.DEFER_BLOCKING 0x0 ;  /* 0x0000000000007b1d */ /* 0x000fe20000010000 */
[----:B------:R-:W-:-:S05]  /*67680*/  MOV R52, R53 ;  /* 0x0000003500347202 */ /* 0x000fca0000000f00 */
[----:B------:R-:W-:Y:S01]  /*67690*/  STSM.16.M88.4 [R0], R228 ;  /* 0x000000e400007844 */ /* 0x000fe20000000200 */
[----:B------:R-:W-:Y:S01]  /*676a0*/  IMAD.MOV.U32 R53, RZ, RZ, R55 ;  /* 0x000000ffff357224 */ /* 0x000fe200078e0037 */
[----:B------:R-:W-:Y:S01]  /*676b0*/  MOV R54, R201 ;  /* 0x000000c900367202 */ /* 0x000fe20000000f00 */
[----:B------:R-:W-:Y:S01]  /*676c0*/  IMAD.MOV.U32 R55, RZ, RZ, R203 ;  /* 0x000000ffff377224 */ /* 0x000fe200078e00cb */
[----:B--2---:R-:W-:Y:S01]  /*676d0*/  STSM.16.M88.4 [R0+0x200], R232 ;  /* 0x000200e800007844 */ /* 0x004fe20000000200 */
[----:B------:R-:W-:Y:S06]  /*676e0*/  BAR.SYNC.DEFER_BLOCKING 0x0 ;  /* 0x0000000000007b1d */ /* 0x000fec0000010000 */
[----:B------:R-:W2:Y:S04]  /*676f0*/  LDS.128 R228, [R3] ;  /* 0x0000000003e47984 */ /* 0x000ea80000000c00 */
[----:B------:R-:W-:Y:S01]  /*67700*/  LDS.128 R200, [R3+0x400] ;  /* 0x0004000003c87984 */ /* 0x000fe20000000c00 */
[----:B------:R-:W-:Y:S06]  /*67710*/  BAR.SYNC.DEFER_BLOCKING 0x0 ;  /* 0x0000000000007b1d */ /* 0x000fec0000010000 */
[----:B------:R-:W-:Y:S04]  /*67720*/  STSM.16.M88.4 [R0], R52 ;  /* 0x0000003400007844 */ /* 0x000fe80000000200 */
[----:B---3--:R3:W-:Y:S01]  /*67730*/  STSM.16.M88.4 [R0+0x200], R248 ;  /* 0x000200f800007844 */ /* 0x0087e20000000200 */
[----:B------:R-:W-:Y:S06]  /*67740*/  BAR.SYNC.DEFER_BLOCKING 0x0 ;  /* 0x0000000000007b1d */ /* 0x000fec0000010000 */
[----:B---3--:R-:W3:Y:S04]  /*67750*/  LDL.LU R250, [R1+0x204] ;  /* 0x0002040001fa7983 */ /* 0x008ee80000300800 */
[----:B------:R-:W3:Y:S01]  /*67760*/  LDL.LU R251, [R1+0x20c] ;  /* 0x00020c0001fb7983 */ /* 0x000ee20000300800 */
[----:B------:R-:W-:-:S03]  /*67770*/  MOV R232, R208 ;  /* 0x000000d000e87202 */ /* 0x000fc60000000f00 */
[----:B------:R-:W1:Y:S04]  /*67780*/  LDS.128 R180, [R3] ;  /* 0x0000000003b47984 */ /* 0x000e680000000c00 */
[----:B------:R-:W1:Y:S01]  /*67790*/  LDS.128 R52, [R3+0x400] ;  /* 0x0004000003347984 */ /* 0x000e620000000c00 */
[----:B------:R-:W-:Y:S01]  /*677a0*/  IMAD.MOV.U32 R233, RZ, RZ, R210 ;  /* 0x000000ffffe97224 */ /* 0x000fe200078e00d2 */
[----:B------:R-:W-:Y:S01]  /*677b0*/  MOV R234, R196 ;  /* 0x000000c400ea7202 */ /* 0x000fe20000000f00 */
[----:B------:R-:W-:Y:S01]  /*677c0*/  IMAD.MOV.U32 R235, RZ, RZ, R198 ;  /* 0x000000ffffeb7224 */ /* 0x000fe200078e00c6 */
[----:B------:R-:W-:Y:S01]  /*677d0*/  BAR.SYNC.DEFER_BLOCKING 0x0 ;  /* 0x0000000000007b1d */ /* 0x000fe20000010000 */
[----:B------:R-:W-:Y:S01]  /*677e0*/  MOV R236, R184 ;  /* 0x000000b800ec7202 */ /* 0x000fe20000000f00 */
[----:B------:R-:W-:Y:S01]  /*677f0*/  IMAD.MOV.U32 R237, RZ, RZ, R186 ;  /* 0x000000ffffed7224 */ /* 0x000fe200078e00ba */
[----:B------:R-:W-:Y:S01]  /*67800*/  MOV R248, R185 ;  /* 0x000000b900f87202 */ /* 0x000fe20000000f00 */
[----:B------:R-:W-:-:S02]  /*67810*/  IMAD.MOV.U32 R249, RZ, RZ, R187 ;  /* 0x000000fffff97224 */ /* 0x000fc400078e00bb */
[----:B------:R-:W2:Y:S04]  /*67820*/  LDL.LU R2, [R1+0x1c90] ;  /* 0x001c900001027983 */ /* 0x000ea80000300800 */
[----:B------:R-:W-:Y:S04]  /*67830*/  STSM.16.M88.4 [R0], R232 ;  /* 0x000000e800007844 */ /* 0x000fe80000000200 */
[----:B----4-:R4:W-:Y:S01]  /*67840*/  STSM.16.M88.4 [R0+0x200], R236 ;  /* 0x000200ec00007844 */ /* 0x0109e20000000200 */
[----:B------:R-:W-:Y:S01]  /*67850*/  BAR.SYNC.DEFER_BLOCKING 0x0 ;  /* 0x0000000000007b1d */ /* 0x000fe20000010000 */
[----:B------:R-:W-:Y:S01]  /*67860*/  MOV R208, R209 ;  /* 0x000000d100d07202 */ /* 0x000fe20000000f00 */
[----:B------:R-:W-:Y:S01]  /*67870*/  IMAD.MOV.U32 R209, RZ, RZ, R211 ;  /* 0x000000ffffd17224 */ /* 0x000fe200078e00d3 */
[----:B------:R-:W-:Y:S01]  /*67880*/  MOV R210, R197 ;  /* 0x000000c500d27202 */ /* 0x000fe20000000f00 */
[----:B------:R-:W-:-:S02]  /*67890*/  IMAD.MOV.U32 R211, RZ, RZ, R199 ;  /* 0x000000ffffd37224 */ /* 0x000fc400078e00c7 */
[----:B------:R-:W1:Y:S04]  /*678a0*/  LDS.128 R232, [R3] ;  /* 0x0000000003e87984 */ /* 0x000e680000000c00 */
[----:B------:R-:W-:Y:S01]  /*678b0*/  LDS.128 R196, [R3+0x400] ;  /* 0x0004000003c47984 */ /* 0x000fe20000000c00 */
[----:B------:R-:W-:Y:S06]  /*678c0*/  BAR.SYNC.DEFER_BLOCKING 0x0 ;  /* 0x0000000000007b1d */ /* 0x000fec0000010000 */
[----:B------:R-:W-:Y:S01]  /*678d0*/  STSM.16.M88.4 [R0], R208 ;  /* 0x000000d000007844 */ /* 0x000fe20000000200 */
[----:B----4-:R-:W-:Y:S01]  /*678e0*/  MOV R236, R212 ;  /* 0x000000d400ec7202 */ /* 0x010fe20000000f00 */
[----:B------:R-:W-:Y:S01]  /*678f0*/  IMAD.MOV.U32 R237, RZ, RZ, R214 ;  /* 0x000000ffffed7224 */ /* 0x000fe200078e00d6 */
[----:B------:R-:W-:Y:S01]  /*67900*/  MOV R238, R216 ;  /* 0x000000d800ee7202 */ /* 0x000fe20000000f00 */
[----:B------:R-:W-:Y:S01]  /*67910*/  IMAD.MOV.U32 R239, RZ, RZ, R218 ;  /* 0x000000ffffef7224 */ /* 0x000fe200078e00da */
[----:B---3--:R3:W-:Y:S01]  /*67920*/  STSM.16.M88.4 [R0+0x200], R248 ;  /* 0x000200f800007844 */ /* 0x0087e20000000200 */
[----:B------:R-:W-:Y:S06]  /*67930*/  BAR.SYNC.DEFER_BLOCKING 0x0 ;  /* 0x0000000000007b1d */ /* 0x000fec0000010000 */
[----:B---3--:R-:W3:Y:S04]  /*67940*/  LDL.LU R248, [R1+0x60] ;  /* 0x0000600001f87983 */ /* 0x008ee80000300800 */
[----:B------:R-:W4:Y:S04]  /*67950*/  LDL.LU R249, [R1+0x1ca4] ;  /* 0x001ca40001f97983 */ /* 0x000f280000300800 */
[----:B------:R-:W2:Y:S04]  /*67960*/  LDL.LU R250, [R1+0x20] ;  /* 0x0000200001fa7983 */ /* 0x000ea80000300800 */
[----:B------:R-:W1:Y:S04]  /*67970*/  LDS.128 R208, [R3] ;  /* 0x0000000003d07984 */ /* 0x000e680000000c00 */
[----:B------:R-:W1:Y:S01]  /*67980*/  LDS.128 R184, [R3+0x400] ;  /* 0x0004000003b87984 */ /* 0x000e620000000c00 */
[----:B------:R-:W-:Y:S06]  /*67990*/  BAR.SYNC.DEFER_BLOCKING 0x0 ;  /* 0x0000000000007b1d */ /* 0x000fec0000010000 */
[----:B------:R1:W-:Y:S04]  /*679a0*/  STSM.16.M88.4 [R0], R236 ;  /* 0x000000ec00007844 */ /* 0x0003e80000000200 */
[----:B-1----:R-:W2:Y:S04]  /*679b0*/  LDL.LU R238, [R1+0x1d0] ;  /* 0x0001d00001ee7983 */ /* 0x002ea80000300800 */
[----:B------:R-:W2:Y:S01]  /*679c0*/  LDL.LU R239, [R1+0x1d8] ;  /* 0x0001d80001ef7983 */ /* 0x000ea20000300800 */
[----:B------:R-:W-:Y:S01]  /*679d0*/  MOV R236, R188 ;  /* 0x000000bc00ec7202 */ /* 0x000fe20000000f00 */
[----:B------:R-:W-:Y:S01]  /*679e0*/  IMAD.MOV.U32 R237, RZ, RZ, R190 ;  /* 0x000000ffffed7224 */ /* 0x000fe200078e00be */
[----:B------:R-:W-:Y:S01]  /*679f0*/  MOV R188, R189 ;  /* 0x000000bd00bc7202 */ /* 0x000fe20000000f00 */
[----:B------:R-:W-:Y:S01]  /*67a00*/  IMAD.MOV.U32 R189, RZ, RZ, R191 ;  /* 0x000000ffffbd7224 */ /* 0x000fe200078e00bf */
[----:B------:R-:W3:Y:S04]  /*67a10*/  LDL.LU R190, [R1+0x1d4] ;  /* 0x0001d40001be7983 */ /* 0x000ee80000300800 */
[----:B------:R-:W3:Y:S01]  /*67a20*/  LDL.LU R191, [R1+0x1dc] ;  /* 0x0001dc0001bf7983 */ /* 0x000ee20000300800 */
[----:B------:R-:W-:Y:S01]  /*67a30*/  MOV R212, R213 ;  /* 0x000000d500d47202 */ /* 0x000fe20000000f00 */
[----:B------:R-:W-:Y:S01]  /*67a40*/  IMAD.MOV.U32 R213, RZ, RZ, R215 ;  /* 0x000000ffffd57224 */ /* 0x000fe200078e00d7 */
[----:B------:R-:W-:Y:S01]  /*67a50*/  MOV R214, R217 ;  /* 0x000000d900d67202 */ /* 0x000fe20000000f00 */
[----:B------:R-:W-:Y:S01]  /*67a60*/  IMAD.MOV.U32 R215, RZ, RZ, R219 ;  /* 0x000000ffffd77224 */ /* 0x000fe200078e00db */
[----:B--2---:R-:W-:Y:S01]  /*67a70*/  STSM.16.M88.4 [R0+0x200], R236 ;  /* 0x000200ec00007844 */ /* 0x004fe20000000200 */
[----:B------:R-:W-:Y:S06]  /*67a80*/  BAR.SYNC.DEFER_BLOCKING 0x0 ;  /* 0x0000000000007b1d */ /* 0x000fec0000010000 */
[----:B------:R-:W1:Y:S04]  /*67a90*/  LDS.128 R216, [R3] ;  /* 0x0000000003d87984 */ /* 0x000e680000000c00 */
[----:B------:R-:W-:Y:S01]  /*67aa0*/  LDS.128 R236, [R3+0x400] ;  /* 0x0004000003ec7984 */ /* 0x000fe20000000c00 */
[----:B------:R-:W-:Y:S06]  /*67ab0*/  BAR.SYNC.DEFER_BLOCKING 0x0 ;  /* 0x0000000000007b1d */ /* 0x000fec0000010000 */
[----:B------:R2:W-:Y:S04]  /*67ac0*/  STSM.16.M88.4 [R0], R212 ;  /* 0x000000d400007844 */ /* 0x0005e80000000200 */
[----:B--2---:R-:W2:Y:S04]  /*67ad0*/  LDL.LU R212, [R1+0x1cb0] ;  /* 0x001cb00001d47983 */ /* 0x004ea80000300800 */
[----:B------:R-:W2:Y:S04]  /*67ae0*/  LDL.LU R215, [R1+0x64] ;  /* 0x0000640001d77983 */ /* 0x000ea80000300800 */
[----:B---3--:R3:W-:Y:S04]  /*67af0*/  STSM.16.M88.4 [R0+0x200], R188 ;  /* 0x000200bc00007844 */ /* 0x0087e80000000200 */
[----:B---3--:R-:W3:Y:S01]  /*67b00*/  LDL.LU R190, [R1+0x1cb8] ;  /* 0x001cb80001be7983 */ /* 0x008ee20000300800 */
[----:B------:R-:W-:Y:S01]  /*67b10*/  BAR.SYNC.DEFER_BLOCKING 0x0 ;  /* 0x0000000000007b1d */ /* 0x000fe20000010000 */
[C---:B------:R-:W-:Y:S01]  /*67b20*/  ISETP.GE.AND P0, PT, R2.reuse, UR12, PT ;  /* 0x0000000c02007c0c */ /* 0x040fe2000bf06270 */
[----:B------:R-:W-:-:S04]  /*67b30*/  IMAD R2, R2, UR4, RZ ;  /* 0x0000000402027c24 */ /* 0x000fc8000f8e02ff */
[----:B------:R-:W4:Y:S01]  /*67b40*/  LDCU UR4, c[0x0][0x39c] ;  /* 0x00007380ff0477ac */ /* 0x000f220008000800 */
[C---:B------:R-:W-:Y:S01]  /*67b50*/  ISETP.LT.AND P1, PT, R243.reuse, UR13, !P0 ;  /* 0x0000000df3007c0c */ /* 0x040fe2000c721270 */
[----:B------:R-:W-:Y:S01]  /*67b60*/  IMAD R243, R243, UR10, RZ ;  /* 0x0000000af3f37c24 */ /* 0x000fe2000f8e02ff */
[C---:B------:R-:W-:Y:S01]  /*67b70*/  LEA R0, P2, R2.reuse, UR6, 0x2 ;  /* 0x0000000602007c11 */ /* 0x040fe2000f8410ff */
[----:B------:R-:W3:Y:S01]  /*67b80*/  LDL.LU R251, [R1+0x24] ;  /* 0x0000240001fb7983 */ /* 0x000ee20000300800 */
[----:B------:R-:W1:Y:S02]  /*67b90*/  LDCU UR12, c[0x0][0x3b8] ;  /* 0x00007700ff0c77ac */ /* 0x000e640008000800 */
[----:B------:R-:W-:Y:S01]  /*67ba0*/  LEA.HI.X.SX32 R2, R2, UR7, 0x2, P2 ;  /* 0x0000000702027c11 */ /* 0x000fe200090f16ff */
[----:B------:R-:W3:Y:S01]  /*67bb0*/  LDL.LU R191, [R1+0x1cbc] ;  /* 0x001cbc0001bf7983 */ /* 0x000ee20000300800 */
[C---:B------:R-:W-:Y:S01]  /*67bc0*/  LEA R188, P2, R243.reuse, R0, 0x2 ;  /* 0x00000000f3bc7211 */ /* 0x040fe200078410ff */
[----:B------:R-:W1:Y:S03]  /*67bd0*/  LDCU UR13, c[0x0][0x3b8] ;  /* 0x00007700ff0d77ac */ /* 0x000e660008000800 */
[----:B------:R-:W-:Y:S01]  /*67be0*/  LEA.HI.X.SX32 R189, R243, R2, 0x2, P2 ;  /* 0x00000002f3bd7211 */ /* 0x000fe200010f16ff */
[----:B------:R-:W1:Y:S01]  /*67bf0*/  LDCU UR7, c[0x0][0x39c] ;  /* 0x00007380ff0777ac */ /* 0x000e620008000800 */
[----:B----4-:R-:W-:Y:S01]  /*67c00*/  ISETP.LT.AND P2, PT, R249, UR4, !P0 ;  /* 0x00000004f9007c0c */ /* 0x010fe2000c741270 */
[----:B------:R-:W2:Y:S01]  /*67c10*/  LDCU UR4, c[0x0][0x39c] ;  /* 0x00007380ff0477ac */ /* 0x000ea20008000800 */
[----:B------:R-:W-:Y:S01]  /*67c20*/  IADD3 R243, PT, PT, R243, UR10, RZ ;  /* 0x0000000af3f37c10 */ /* 0x000fe2000fffe0ff */
[----:B------:R4:W-:Y:S01]  /*67c30*/  @P1 STG.E desc[UR8][R188.64], R248 ;  /* 0x000000f8bc001986 */ /* 0x0009e2000c101908 */
[----:B------:R-:W1:Y:S02]  /*67c40*/  LDCU UR6, c[0x0][0x39c] ;  /* 0x00007380ff0677ac */ /* 0x000e640008000800 */
[C---:B----4-:R-:W-:Y:S01]  /*67c50*/  LEA R188, P1, R243.reuse, R0, 0x2 ;  /* 0x00000000f3bc7211 */ /* 0x050fe200078210ff */
[----:B------:R-:W4:Y:S03]  /*67c60*/  LDL.LU R248, [R1+0x68] ;  /* 0x0000680001f87983 */ /* 0x000f260000300800 */
[C---:B------:R-:W-:Y:S01]  /*67c70*/  LEA.HI.X.SX32 R189, R243.reuse, R2, 0x2, P1 ;  /* 0x00000002f3bd7211 */ /* 0x040fe200008f16ff */
[----:B------:R-:W4:Y:S04]  /*67c80*/  LDL.LU R249, [R1+0x28] ;  /* 0x0000280001f97983 */ /* 0x000f280000300800 */
[----:B------:R1:W-:Y:S01]  /*67c90*/  @P2 STG.E desc[UR8][R188.64], R250 ;  /* 0x000000fabc002986 */ /* 0x0003e2000c101908 */
[----:B------:R-:W-:-:S05]  /*67ca0*/  VIADD R243, R243, UR10 ;  /* 0x0000000af3f37c36 */ /* 0x000fca0008000000 */
[C---:B-1----:R-:W-:Y:S01]  /*67cb0*/  LEA R188, P1, R243.reuse, R0, 0x2 ;  /* 0x00000000f3bc7211 */ /* 0x042fe200078210ff */
[----:B------:R-:W4:Y:S03]  /*67cc0*/  LDL.LU R250, [R1+0x6c] ;  /* 0x00006c0001fa7983 */ /* 0x000f260000300800 */
[----:B------:R-:W-:Y:S02]  /*67cd0*/  LEA.HI.X.SX32 R189, R243, R2, 0x2, P1 ;  /* 0x00000002f3bd7211 */ /* 0x000fe400008f16ff */
[----:B--2---:R-:W-:Y:S01]  /*67ce0*/  ISETP.LT.AND P2, PT, R212, UR4, !P0 ;  /* 0x00000004d4007c0c */ /* 0x004fe2000c741270 */
[----:B------:R-:W3:-:S12]  /*67cf0*/  LDCU UR4, c[0x0][0x39c] ;  /* 0x00007380ff0477ac */ /* 0x000ed80008000800 */
[----:B------:R1:W-:Y:S01]  /*67d00*/  @P2 STG.E desc[UR8][R188.64], R215 ;  /* 0x000000d7bc002986 */ /* 0x0003e2000c101908 */
[----:B---3--:R-:W-:Y:S01]  /*67d10*/  ISETP.LT.AND P2, PT, R190, UR4, !P0 ;  /* 0x00000004be007c0c */ /* 0x008fe2000c741270 */
[----:B------:R-:W2:Y:S02]  /*67d20*/  LDCU UR4, c[0x0][0x39c] ;  /* 0x00007380ff0477ac */ /* 0x000ea40008000800 */
[----:B------:R-:W3:Y:S04]  /*67d30*/  LDL.LU R190, [R1+0x1cc0] ;  /* 0x001cc00001be7983 */ /* 0x000ee80000300800 */
[----:B-1----:R-:W3:Y:S04]  /*67d40*/  LDL.LU R215, [R1+0x1cc8] ;  /* 0x001cc80001d77983 */ /* 0x002ee80000300800 */
[----:B------:R-:W3:Y:S01]  /*67d50*/  LDL.LU R214, [R1+0x1cd0] ;  /* 0x001cd00001d67983 */ /* 0x000ee20000300800 */
[----:B------:R-:W-:-:S03]  /*67d60*/  IADD3 R243, PT, PT, R243, UR10, RZ ;  /* 0x0000000af3f37c10 */ /* 0x000fc6000fffe0ff */
[----:B------:R-:W3:Y:S01]  /*67d70*/  LDL.LU R213, [R1+0x1cd4] ;  /* 0x001cd40001d57983 */ /* 0x000ee20000300800 */
[----:B------:R-:W-:-:S04]  /*67d80*/  LEA R188, P1, R243, R0, 0x2 ;  /* 0x00000000f3bc7211 */ /* 0x000fc800078210ff */
[----:B------:R-:W-:-:S05]  /*67d90*/  LEA.HI.X.SX32 R189, R243, R2, 0x2, P1 ;  /* 0x00000002f3bd7211 */ /* 0x000fca00008f16ff */
[----:B------:R1:W-:Y:S01]  /*67da0*/  @P2 STG.E desc[UR8][R188.64], R251 ;  /* 0x000000fbbc002986 */ /* 0x0003e2000c101908 */
[----:B--2---:R-:W-:Y:S01]  /*67db0*/  ISETP.LT.AND P2, PT, R191, UR4, !P0 ;  /* 0x00000004bf007c0c */ /* 0x004fe2000c741270 */
[----:B------:R-:W3:Y:S01]  /*67dc0*/  LDCU UR4, c[0x0][0x39c] ;  /* 0x00007380ff0477ac */ /* 0x000ee20008000800 */
[----:B------:R-:W-:-:S05]  /*67dd0*/  VIADD R243, R243, UR10 ;  /* 0x0000000af3f37c36 */ /* 0x000fca0008000000 */
[C---:B-1----:R-:W-:Y:S01]  /*67de0*/  LEA R188, P1, R243.reuse, R0, 0x2 ;  /* 0x00000000f3bc7211 */ /* 0x042fe200078210ff */
[----:B------:R-:W2:Y:S03]  /*67df0*/  LDL.LU R251, [R1+0x40] ;  /* 0x0000400001fb7983 */ /* 0x000ea60000300800 */
[C---:B------:R-:W-:Y:S01]  /*67e00*/  LEA.HI.X.SX32 R189, R243.reuse, R2, 0x2, P1 ;  /* 0x00000002f3bd7211 */ /* 0x040fe200008f16ff */
[----:B------:R-:W2:Y:S04]  /*67e10*/  LDL.LU R212, [R1+0x1cdc] ;  /* 0x001cdc0001d47983 */ /* 0x000ea80000300800 */
[----:B----4-:R1:W-:Y:S01]  /*67e20*/  @P2 STG.E desc[UR8][R188.64], R248 ;  /* 0x000000f8bc002986 */ /* 0x0103e2000c101908 */
[----:B------:R-:W-:-:S03]  /*67e30*/  IADD3 R243, PT, PT, R243, UR10, RZ ;  /* 0x0000000af3f37c10 */ /* 0x000fc6000fffe0ff */
[----:B------:R-:W4:Y:S01]  /*67e40*/  LDL.LU R191, [R1+0x1ce4] ;  /* 0x001ce40001bf7983 */ /* 0x000f220000300800 */
[----:B-1----:R-:W-:-:S04]  /*67e50*/  LEA R188, P1, R243, R0, 0x2 ;  /* 0x00000000f3bc7211 */ /* 0x002fc800078210ff */
[C---:B------:R-:W-:Y:S01]  /*67e60*/  LEA.HI.X.SX32 R189, R243.reuse, R2, 0x2, P1 ;  /* 0x00000002f3bd7211 */ /* 0x040fe200008f16ff */
[----:B------:R-:W-:Y:S01]  /*67e70*/  VIADD R243, R243, UR10 ;  /* 0x0000000af3f37c36 */ /* 0x000fe20008000000 */
[----:B---3--:R-:W-:Y:S01]  /*67e80*/  ISETP.LT.AND P2, PT, R190, UR4, !P0 ;  /* 0x00000004be007c0c */ /* 0x008fe2000c741270 */
[----:B------:R-:W1:Y:S01]  /*67e90*/  LDCU UR4, c[0x0][0x39c] ;  /* 0x00007380ff0477ac */ /* 0x000e620008000800 */
[----:B------:R-:W3:Y:S11]  /*67ea0*/  LDL.LU R190, [R1+0x1cf0] ;  /* 0x001cf00001be7983 */ /* 0x000ef60000300800 */
[----:B------:R1:W-:Y:S02]  /*67eb0*/  @P2 STG.E desc[UR8][R188.64], R249 ;  /* 0x000000f9bc002986 */ /* 0x0003e4000c101908 */
[----:B-1----:R-:W-:Y:S01]  /*67ec0*/  ISETP.LT.AND P2, PT, R215, UR4, !P0 ;  /* 0x00000004d7007c0c */ /* 0x002fe2000c741270 */
[----:B------:R-:W1:Y:S01]  /*67ed0*/  LDCU UR4, c[0x0][0x39c] ;  /* 0x00007380ff0477ac */ /* 0x000e620008000800 */
[----:B------:R-:W-:-:S04]  /*67ee0*/  LEA R188, P1, R243, R0, 0x2 ;  /* 0x00000000f3bc7211 */ /* 0x000fc800078210ff */
[C---:B------:R-:W-:Y:S02]  /*67ef0*/  LEA.HI.X.SX32 R189, R243.reuse, R2, 0x2, P1 ;  /* 0x00000002f3bd7211 */ /* 0x040fe400008f16ff */
[----:B------:R-:W-:-:S05]  /*67f00*/  IADD3 R243, PT, PT, R243, UR10, RZ ;  /* 0x0000000af3f37c10 */ /* 0x000fca000fffe0ff */
[----:B------:R2:W-:Y:S01]  /*67f10*/  @P2 STG.E desc[UR8][R188.64], R250 ;  /* 0x000000fabc002986 */ /* 0x0005e2000c101908 */
[----:B-1----:R-:W-:Y:S01]  /*67f20*/  ISETP.LT.AND P2, PT, R214, UR4, !P0 ;  /* 0x00000004d6007c0c */ /* 0x002fe2000c741270 */
[----:B------:R-:W1:Y:S01]  /*67f30*/  LDCU UR4, c[0x0][0x39c] ;  /* 0x00007380ff0477ac */ /* 0x000e620008000800 */
[----:B--2---:R-:W-:-:S04]  /*67f40*/  LEA R188, P1, R243, R0, 0x2 ;  /* 0x00000000f3bc7211 */ /* 0x004fc800078210ff */
[----:B------:R-:W-:-:S07]  /*67f50*/  LEA.HI.X.SX32 R189, R243, R2, 0x2, P1 ;  /* 0x00000002f3bd7211 */ /* 0x000fce00008f16ff */
[----:B------:R2:W-:Y:S04]  /*67f60*/  @P2 STG.E desc[UR8][R188.64], R241 ;  /* 0x000000f1bc002986 */ /* 0x0005e8000c101908 */
[----:B--2---:R-:W2:Y:S01]  /*67f70*/  LDL.LU R241, [R1+0x2094] ;  /* 0x0020940001f17983 */ /* 0x004ea20000300800 */
[----:B-1----:R-:W-:Y:S01]  /*67f80*/  ISETP.LT.AND P2, PT, R213, UR4, !P0 ;  /* 0x00000004d5007c0c */ /* 0x002fe2000c741270 */
[----:B------:R-:W1:Y:S01]  /*67f90*/  LDCU UR4, c[0x0][0x39c] ;  /* 0x00007380ff0477ac */ /* 0x000e620008000800 */
[----:B------:R-:W-:-:S05]  /*67fa0*/  VIADD R243, R243, UR10 ;  /* 0x0000000af3f37c36 */ /* 0x000fca0008000000 */
[----:B------:R-:W-:-:S04]  /*67fb0*/  LEA R188, P1, R243, R0, 0x2 ;  /* 0x00000000f3bc7211 */ /* 0x000fc800078210ff */
[----:B------:R-:W-:-:S05]  /*67fc0*/  LEA.HI.X.SX32 R189, R243, R2, 0x2, P1 ;  /* 0x00000002f3bd7211 */ /* 0x000fca00008f16ff */
[----:B------:R4:W-:Y:S01]  /*67fd0*/  @P2 STG.E desc[UR8][R188.64], R251 ;  /* 0x000000fbbc002986 */ /* 0x0009e2000c101908 */
[----:B-1----:R-:W-:Y:S01]  /*67fe0*/  ISETP.LT.AND P2, PT, R212, UR4, !P0 ;  /* 0x00000004d4007c0c */ /* 0x002fe2000c741270 */
[----:B------:R-:W1:Y:S01]  /*67ff0*/  LDCU UR4, c[0x0][0x39c] ;  /* 0x00007380ff0477ac */ /* 0x000e620008000800 */
[----:B------:R-:W-:-:S04]  /*68000*/  IADD3 R243, PT, PT, R243, UR10, RZ ;  /* 0x0000000af3f37c10 */ /* 0x000fc8000fffe0ff */
[----:B----4-:R-:W-:-:S04]  /*68010*/  LEA R188, P1, R243, R0, 0x2 ;  /* 0x00000000f3bc7211 */ /* 0x010fc800078210ff */
[----:B------:R-:W-:-:S05]  /*68020*/  LEA.HI.X.SX32 R189, R243, R2, 0x2, P1 ;  /* 0x00000002f3bd7211 */ /* 0x000fca00008f16ff */
[----:B------:R4:W-:Y:S01]  /*68030*/  @P2 STG.E desc[UR8][R188.64], R252 ;  /* 0x000000fcbc002986 */ /* 0x0009e2000c101908 */
[----:B-1----:R-:W-:Y:S01]  /*68040*/  ISETP.LT.AND P2, PT, R191, UR4, !P0 ;  /* 0x00000004bf007c0c */ /* 0x002fe2000c741270 */
[----:B------:R-:W3:Y:S01]  /*68050*/  LDCU UR4, c[0x0][0x39c] ;  /* 0x00007380ff0477ac */ /* 0x000ee20008000800 */
[----:B------:R-:W-:-:S05]  /*68060*/  VIADD R243, R243, UR10 ;  /* 0x0000000af3f37c36 */ /* 0x000fca0008000000 */
[C---:B----4-:R-:W-:Y:S01]  /*68070*/  LEA R188, P1, R243.reuse, R0, 0x2 ;  /* 0x00000000f3bc7211 */ /* 0x050fe200078210ff */
[----:B------:R-:W4:Y:S03]  /*68080*/  LDL.LU R252, [R1+0x2090] ;  /* 0x0020900001fc7983 */ /* 0x000f260000300800 */
[C---:B------:R-:W-:Y:S01]  /*68090*/  LEA.HI.X.SX32 R189, R243.reuse, R2, 0x2, P1 ;  /* 0x00000002f3bd7211 */ /* 0x040fe200008f16ff */
[----:B------:R-:W4:Y:S04]  /*680a0*/  LDL.LU R191, [R1+0x1cf4] ;  /* 0x001cf40001bf7983 */ /* 0x000f280000300800 */
[----:B--2---:R1:W-:Y:S01]  /*680b0*/  @P2 STG.E desc[UR8][R188.64], R241 ;  /* 0x000000f1bc002986 */ /* 0x0043e2000c101908 */
[----:B---3--:R-:W-:Y:S01]  /*680c0*/  ISETP.LT.AND P2, PT, R190, UR4, !P0 ;  /* 0x00000004be007c0c */ /* 0x008fe2000c741270 */
[----:B------:R-:W2:Y:S02]  /*680d0*/  LDCU UR4, c[0x0][0x3b8] ;  /* 0x00007700ff0477ac */ /* 0x000ea40008000800 */
[----:B------:R-:W3:Y:S04]  /*680e0*/  LDL.LU R190, [R1+0x1cf8] ;  /* 0x001cf80001be7983 */ /* 0x000ee80000300800 */
[----:B------:R-:W2:Y:S04]  /*680f0*/  LDL.LU R213, [R1+0x1cfc] ;  /* 0x001cfc0001d57983 */ /* 0x000ea80000300800 */
[----:B------:R-:W3:Y:S01]  /*68100*/  LDL.LU R215, [R1+0x1d10] ;  /* 0x001d100001d77983 */ /* 0x000ee20000300800 */
[----:B------:R-:W-:-:S03]  /*68110*/  IADD3 R243, PT, PT, R243, UR10, RZ ;  /* 0x0000000af3f37c10 */ /* 0x000fc6000fffe0ff */
[----:B------:R-:W3:Y:S04]  /*68120*/  LDL.LU R214, [R1+0x1d04] ;  /* 0x001d040001d67983 */ /* 0x000ee80000300800 */
[----:B------:R-:W3:Y:S01]  /*68130*/  LDL.LU R250, [R1+0x48] ;  /* 0x0000480001fa7983 */ /* 0x000ee20000300800 */
[----:B-1----:R-:W-:-:S03]  /*68140*/  LEA R188, P1, R243, R0, 0x2 ;  /* 0x00000000f3bc7211 */ /* 0x002fc600078210ff */
[----:B------:R-:W3:Y:S01]  /*68150*/  LDL.LU R251, [R1+0x8] ;  /* 0x0000080001fb7983 */ /* 0x000ee20000300800 */
[----:B------:R-:W-:-:S03]  /*68160*/  LEA.HI.X.SX32 R189, R243, R2, 0x2, P1 ;  /* 0x00000002f3bd7211 */ /* 0x000fc600008f16ff */
[----:B------:R-:W3:Y:S04]  /*68170*/  LDL.LU R212, [R1+0x1d18] ;  /* 0x001d180001d47983 */ /* 0x000ee80000300800 */
[----:B------:R1:W-:Y:S01]  /*68180*/  @P2 STG.E desc[UR8][R188.64], R240 ;  /* 0x000000f0bc002986 */ /* 0x0003e2000c101908 */
[----:B------:R-:W-:Y:S01]  /*68190*/  VIADD R243, R243, UR10 ;  /* 0x0000000af3f37c36 */ /* 0x000fe20008000000 */
[----:B--2---:R-:W-:Y:S01]  /*681a0*/  ISETP.LT.AND P1, PT, R213, UR60, !P0 ;  /* 0x0000003cd5007c0c */ /* 0x004fe2000c721270 */
[----:B------:R-:W2:Y:S01]  /*681b0*/  LDCU UR60, c[0x0][0x39c] ;  /* 0x00007380ff3c77ac */ /* 0x000ea20008000800 */
[----:B------:R-:W2:Y:S04]  /*681c0*/  LDL.LU R213, [R1+0x1d1c] ;  /* 0x001d1c0001d57983 */ /* 0x000ea80000300800 */
[----:B-1----:R-:W2:Y:S01]  /*681d0*/  LDL.LU R240, [R1+0x1d20] ;  /* 0x001d200001f07983 */ /* 0x002ea20000300800 */
[----:B----4-:R-:W-:Y:S01]  /*681e0*/  ISETP.LT.AND P3, PT, R191, UR29, !P0 ;  /* 0x0000001dbf007c0c */ /* 0x010fe2000c761270 */
[----:B------:R-:W1:Y:S01]  /*681f0*/  LDCU UR29, c[0x0][0x39c] ;  /* 0x00007380ff1d77ac */ /* 0x000e620008000800 */
[----:B---3--:R-:W-:Y:S01]  /*68200*/  ISETP.LT.AND P2, PT, R190, UR28, !P0 ;  /* 0x0000001cbe007c0c */ /* 0x008fe2000c741270 */
[----:B------:R-:W3:Y:S01]  /*68210*/  LDL.LU R241, [R1+0x1d24] ;  /* 0x001d240001f17983 */ /* 0x000ee20000300800 */
[C---:B------:R-:W-:Y:S01]  /*68220*/  LEA R190, P4, R243.reuse, R0, 0x2 ;  /* 0x00000000f3be7211 */ /* 0x040fe200078810ff */
[----:B------:R-:W4:Y:S01]  /*68230*/  LDCU UR28, c[0x0][0x3b8] ;  /* 0x00007700ff1c77ac */ /* 0x000f220008000800 */
[----:B------:R-:W-:-:S02]  /*68240*/  IADD3 R189, PT, PT, R243, UR10, RZ ;  /* 0x0000000af3bd7c10 */ /* 0x000fc4000fffe0ff */
[----:B------:R-:W-:Y:S02]  /*68250*/  LEA.HI.X.SX32 R191, R243, R2, 0x2, P4 ;  /* 0x00000002f3bf7211 */ /* 0x000fe400020f16ff */
[----:B------:R-:W-:Y:S01]  /*68260*/  ISETP.LT.AND P5, PT, R215, UR21, !P0 ;  /* 0x00000015d7007c0c */ /* 0x000fe2000c7a1270 */
[----:B------:R-:W1:Y:S01]  /*68270*/  LDCU UR21, c[0x0][0x3b8] ;  /* 0x00007700ff1577ac */ /* 0x000e620008000800 */
[C---:B------:R-:W-:Y:S01]  /*68280*/  LEA R188, P6, R189.reuse, R0, 0x2 ;  /* 0x00000000bdbc7211 */ /* 0x040fe200078c10ff */
[----:B------:R4:W-:Y:S04]  /*68290*/  @P3 STG.E desc[UR8][R190.64], R250 ;  /* 0x000000fabe003986 */ /* 0x0009e8000c101908 */
[----:B------:R-:W3:Y:S01]  /*682a0*/  LDL.LU R215, [R1+0x1d34] ;  /* 0x001d340001d77983 */ /* 0x000ee20000300800 */
[----:B------:R-:W-:Y:S01]  /*682b0*/  ISETP.LT.AND P4, PT, R214, UR45, !P0 ;  /* 0x0000002dd6007c0c */ /* 0x000fe2000c781270 */
[----:B------:R-:W1:Y:S01]  /*682c0*/  LDCU UR45, c[0x0][0x39c] ;  /* 0x00007380ff2d77ac */ /* 0x000e620008000800 */
[C---:B----4-:R-:W-:Y:S01]  /*682d0*/  VIADD R191, R189.reuse, UR10 ;  /* 0x0000000abdbf7c36 */ /* 0x050fe20008000000 */
[----:B------:R-:W-:Y:S01]  /*682e0*/  LEA.HI.X.SX32 R189, R189, R2, 0x2, P6 ;  /* 0x00000002bdbd7211 */ /* 0x000fe200030f16ff */
[----:B------:R-:W4:Y:S01]  /*682f0*/  LDL.LU R214, [R1+0x1d38] ;  /* 0x001d380001d67983 */ /* 0x000f220000300800 */
[----:B------:R-:W-:Y:S01]  /*68300*/  ISETP.LT.AND P3, PT, R212, UR59, !P0 ;  /* 0x0000003bd4007c0c */ /* 0x000fe2000c761270 */
[----:B------:R-:W1:Y:S01]  /*68310*/  LDCU UR59, c[0x0][0x39c] ;  /* 0x00007380ff3b77ac */ /* 0x000e620008000800 */
[----:B------:R-:W-:-:S02]  /*68320*/  LEA R190, P6, R191, R0, 0x2 ;  /* 0x00000000bfbe7211 */ /* 0x000fc400078c10ff */
[C---:B------:R-:W-:Y:S01]  /*68330*/  IADD3 R212, PT, PT, R191.reuse, UR10, RZ ;  /* 0x0000000abfd47c10 */ /* 0x040fe2000fffe0ff */
[----:B------:R1:W-:Y:S01]  /*68340*/  @P2 STG.E desc[UR8][R188.64], R251 ;  /* 0x000000fbbc002986 */ /* 0x0003e2000c101908 */
[----:B------:R-:W-:Y:S01]  /*68350*/  LEA.HI.X.SX32 R191, R191, R2, 0x2, P6 ;  /* 0x00000002bfbf7211 */ /* 0x000fe200030f16ff */
[----:B------:R-:W1:Y:S04]  /*68360*/  LDCU UR10, c[0x0][0x3b8] ;  /* 0x00007700ff0a77ac */ /* 0x000e680008000800 */
[----:B------:R1:W-:Y:S01]  /*68370*/  @P1 STG.E desc[UR8][R190.64], R252 ;  /* 0x000000fcbe001986 */ /* 0x0003e2000c101908 */
[----:B--2---:R-:W-:Y:S01]  /*68380*/  ISETP.LT.AND P1, PT, R240, UR34, !P0 ;  /* 0x00000022f0007c0c */ /* 0x004fe2000c721270 */
[----:B------:R-:W2:Y:S02]  /*68390*/  LDCU UR34, c[0x0][0x39c] ;  /* 0x00007380ff2277ac */ /* 0x000ea40008000800 */
[----:B------:R-:W2:Y:S01]  /*683a0*/  LDL.LU R240, [R1+0x1d40] ;  /* 0x001d400001f07983 */ /* 0x000ea20000300800 */
[----:B------:R-:W-:Y:S01]  /*683b0*/  ISETP.LT.AND P2, PT, R213, UR44, !P0 ;  /* 0x0000002cd5007c0c */ /* 0x000fe2000c741270 */
[C---:B------:R-:W-:Y:S01]  /*683c0*/  VIADD R213, R212.reuse, UR35 ;  /* 0x00000023d4d57c36 */ /* 0x040fe20008000000 */
[C---:B-1----:R-:W-:Y:S01]  /*683d0*/  LEA R188, P6, R212.reuse, R0, 0x2 ;  /* 0x00000000d4bc7211 */ /* 0x042fe200078c10ff */
[----:B------:R-:W1:Y:S03]  /*683e0*/  LDCU UR35, c[0x0][0x39c] ;  /* 0x00007380ff2377ac */ /* 0x000e660008000800 */
[----:B------:R-:W-:Y:S01]  /*683f0*/  LEA.HI.X.SX32 R189, R212, R2, 0x2, P6 ;  /* 0x00000002d4bd7211 */ /* 0x000fe200030f16ff */
[----:B------:R-:W1:Y:S01]  /*68400*/  LDCU UR44, c[0x0][0x3b8] ;  /* 0x00007700ff2c77ac */ /* 0x000e620008000800 */
[----:B------:R-:W-:-:S02]  /*68410*/  LEA R190, P6, R213, R0, 0x2 ;  /* 0x00000000d5be7211 */ /* 0x000fc400078c10ff */
[C---:B------:R-:W-:Y:S01]  /*68420*/  IADD3 R212, PT, PT, R213.reuse, UR27, RZ ;  /* 0x0000001bd5d47c10 */ /* 0x040fe2000fffe0ff */
[----:B------:R4:W-:Y:S01]  /*68430*/  @P5 STG.E desc[UR8][R188.64], R242 ;  /* 0x000000f2bc005986 */ /* 0x0009e2000c101908 */
[----:B------:R-:W-:Y:S01]  /*68440*/  LEA.HI.X.SX32 R191, R213, R2, 0x2, P6 ;  /* 0x00000002d5bf7211 */ /* 0x000fe200030f16ff */
[----:B------:R-:W1:Y:S01]  /*68450*/  LDCU UR27, c[0x0][0x3b8] ;  /* 0x00007700ff1b77ac */ /* 0x000e620008000800 */
[----:B---3--:R-:W-:Y:S01]  /*68460*/  ISETP.LT.AND P5, PT, R241, UR56, !P0 ;  /* 0x00000038f1007c0c */ /* 0x008fe2000c7a1270 */
[C---:B------:R-:W-:Y:S01]  /*68470*/  VIADD R213, R212.reuse, UR15 ;  /* 0x0000000fd4d57c36 */ /* 0x040fe20008000000 */
[----:B------:R-:W3:Y:S01]  /*68480*/  LDL.LU R241, [R1+0x1d44] ;  /* 0x001d440001f17983 */ /* 0x000ee20000300800 */
[----:B------:R-:W1:Y:S01]  /*68490*/  LDCU UR56, c[0x0][0x39c] ;  /* 0x00007380ff3877ac */ /* 0x000e620008000800 */
[C---:B----4-:R-:W-:Y:S02]  /*684a0*/  LEA R188, P6, R212.reuse, R0, 0x2 ;  /* 0x00000000d4bc7211 */ /* 0x050fe400078c10ff */
[----:B------:R4:W-:Y:S01]  /*684b0*/  @P4 STG.E desc[UR8][R190.64], R244 ;  /* 0x000000f4be004986 */ /* 0x0009e2000c101908 */
[----:B------:R-:W-:Y:S01]  /*684c0*/  ISETP.LT.AND P4, PT, R215, UR74, !P0 ;  /* 0x0000004ad7007c0c */ /* 0x000fe2000c781270 */
[----:B------:R-:W1:Y:S01]  /*684d0*/  LDCU UR74, c[0x0][0x39c] ;  /* 0x00007380ff4a77ac */ /* 0x000e620008000800 */
[----:B------:R-:W-:Y:S01]  /*684e0*/  LEA.HI.X.SX32 R189, R212, R2, 0x2, P6 ;  /* 0x00000002d4bd7211 */ /* 0x000fe200030f16ff */
[----:B------:R-:W3:Y:S01]  /*684f0*/  LDL.LU R215, [R1+0x1d48] ;  /* 0x001d480001d77983 */ /* 0x000ee20000300800 */
[----:B------:R-:W1:Y:S03]  /*68500*/  LDCU UR15, c[0x0][0x3b8] ;  /* 0x00007700ff0f77ac */ /* 0x000e660008000800 */
[----:B------:R1:W-:Y:S01]  /*68510*/  @P3 STG.E desc[UR8][R188.64], R12 ;  /* 0x0000000cbc003986 */ /* 0x0003e2000c101908 */
[----:B------:R-:W-:Y:S01]  /*68520*/  ISETP.LT.AND P3, PT, R214, UR57, !P0 ;  /* 0x00000039d6007c0c */ /* 0x000fe2000c761270 */
[----:B------:R-:W2:Y:S01]  /*68530*/  LDCU UR57, c[0x0][0x39c] ;  /* 0x00007380ff3977ac */ /* 0x000ea20008000800 */
[C---:B----4-:R-:W-:Y:S01]  /*68540*/  LEA R190, P6, R213.reuse, R0, 0x2 ;  /* 0x00000000d5be7211 */ /* 0x050fe200078c10ff */
[----:B------:R-:W4:Y:S01]  /*68550*/  LDL.LU R214, [R1+0x1d54] ;  /* 0x001d540001d67983 */ /* 0x000f220000300800 */
[C---:B------:R-:W-:Y:S01]  /*68560*/  IADD3 R212, PT, PT, R213.reuse, UR55, RZ ;  /* 0x00000037d5d47c10 */ /* 0x040fe2000fffe0ff */
[----:B------:R-:W2:Y:S01]  /*68570*/  LDCU UR55, c[0x0][0x3b8] ;  /* 0x00007700ff3777ac */ /* 0x000ea20008000800 */
[----:B------:R-:W-:-:S02]  /*68580*/  LEA.HI.X.SX32 R191, R213, R2, 0x2, P6 ;  /* 0x00000002d5bf7211 */ /* 0x000fc400030f16ff */
[----:B-1----:R-:W-:-:S03]  /*68590*/  LEA R188, P6, R212, R0, 0x2 ;  /* 0x00000000d4bc7211 */ /* 0x002fc600078c10ff */
[----:B------:R1:W-:Y:S01]  /*685a0*/  @P2 STG.E desc[UR8][R190.64], R245 ;  /* 0x000000f5be002986 */ /* 0x0003e2000c101908 */
[C---:B------:R-:W-:Y:S01]  /*685b0*/  VIADD R213, R212.reuse, UR17 ;  /* 0x00000011d4d57c36 */ /* 0x040fe20008000000 */
[----:B------:R-:W1:Y:S01]  /*685c0*/  LDCU UR17, c[0x0][0x3b8] ;  /* 0x00007700ff1177ac */ /* 0x000e620008000800 */
[----:B------:R-:W-:Y:S02]  /*685d0*/  LEA.HI.X.SX32 R189, R212, R2, 0x2, P6 ;  /* 0x00000002d4bd7211 */ /* 0x000fe400030f16ff */
[----:B--2---:R-:W-:Y:S02]  /*685e0*/  ISETP.LT.AND P2, PT, R240, UR73, !P0 ;  /* 0x00000049f0007c0c */ /* 0x004fe4000c741270 */
[C---:B-1----:R-:W-:Y:S01]  /*685f0*/  IADD3 R190, PT, PT, R213.reuse, UR33, RZ ;  /* 0x00000021d5be7c10 */ /* 0x042fe2000fffe0ff */
[----:B------:R-:W2:Y:S01]  /*68600*/  LDL.LU R240, [R1+0x1d5c] ;  /* 0x001d5c0001f07983 */ /* 0x000ea20000300800 */
[C---:B------:R-:W-:Y:S01]  /*68610*/  LEA R12, P6, R213.reuse, R0, 0x2 ;  /* 0x00000000d50c7211 */ /* 0x040fe200078c10ff */
[----:B------:R-:W1:Y:S02]  /*68620*/  LDCU UR73, c[0x0][0x39c] ;  /* 0x00007380ff4977ac */ /* 0x000e640008000800 */
[----:B------:R-:W2:Y:S01]  /*68630*/  LDL.LU R212, [R1+0x1d60] ;  /* 0x001d600001d47983 */ /* 0x000ea20000300800 */
[----:B------:R-:W-:Y:S01]  /*68640*/  VIADD R191, R190, UR19 ;  /* 0x00000013bebf7c36 */ /* 0x000fe20008000000 */
[----:B------:R-:W1:Y:S02]  /*68650*/  LDCU UR33, c[0x0][0x3b8] ;  /* 0x00007700ff2177ac */ /* 0x000e640008000800 */
[----:B------:R1:W-:Y:S01]  /*68660*/  @P1 STG.E desc[UR8][R188.64], R13 ;  /* 0x0000000dbc001986 */ /* 0x0003e2000c101908 */
[----:B------:R-:W2:Y:S01]  /*68670*/  LDCU UR19, c[0x0][0x3b8] ;  /* 0x00007700ff1377ac */ /* 0x000ea20008000800 */
[----:B-1----:R-:W-:-:S02]  /*68680*/  LEA.HI.X.SX32 R13, R213, R2, 0x2, P6 ;  /* 0x00000002d50d7211 */ /* 0x002fc400030f16ff */
[----:B------:R-:W-:-:S03]  /*68690*/  LEA R188, P6, R190, R0, 0x2 ;  /* 0x00000000bebc7211 */ /* 0x000fc600078c10ff */
[----:B------:R1:W-:Y:S01]  /*686a0*/  @P5 STG.E desc[UR8][R12.64], R246 ;  /* 0x000000f60c005986 */ /* 0x0003e2000c101908 */
[----:B------:R-:W-:Y:S02]  /*686b0*/  LEA.HI.X.SX32 R189, R190, R2, 0x2, P6 ;  /* 0x00000002bebd7211 */ /* 0x000fe400030f16ff */
[C---:B------:R-:W-:Y:S01]  /*686c0*/  IADD3 R190, PT, PT, R191.reuse, UR42, RZ ;  /* 0x0000002abfbe7c10 */ /* 0x040fe2000fffe0ff */
[----:B------:R-:W2:Y:S02]  /*686d0*/  LDCU UR42, c[0x0][0x3b8] ;  /* 0x00007700ff2a77ac */ /* 0x000ea40008000800 */
[----:B------:R4:W-:Y:S01]  /*686e0*/  @P4 STG.E desc[UR8][R188.64], R14 ;  /* 0x0000000ebc004986 */ /* 0x0009e2000c101908 */
[----:B-1----:R-:W-:Y:S02]  /*686f0*/  LEA R12, P6, R191, R0, 0x2 ;  /* 0x00000000bf0c7211 */ /* 0x002fe400078c10ff */
[----:B---3--:R-:W-:Y:S01]  /*68700*/  ISETP.LT.AND P1, PT, R241, UR43, !P0 ;  /* 0x0000002bf1007c0c */ /* 0x008fe2000c721270 */
[----:B------:R-:W1:Y:S01]  /*68710*/  LDCU UR43, c[0x0][0x39c] ;  /* 0x00007380ff2b77ac */ /* 0x000e620008000800 */
[----:B------:R-:W-:Y:S01]  /*68720*/  LEA.HI.X.SX32 R13, R191, R2, 0x2, P6 ;  /* 0x00000002bf0d7211 */ /* 0x000fe200030f16ff */
[C---:B----4-:R-:W-:Y:S01]  /*68730*/  VIADD R14, R190.reuse, UR32 ;  /* 0x00000020be0e7c36 */ /* 0x050fe20008000000 */
[C---:B------:R-:W-:Y:S01]  /*68740*/  LEA R188, P6, R190.reuse, R0, 0x2 ;  /* 0x00000000bebc7211 */ /* 0x040fe200078c10ff */
[----:B------:R-:W3:Y:S01]  /*68750*/  LDCU UR32, c[0x0][0x3b8] ;  /* 0x00007700ff2077ac */ /* 0x000ee20008000800 */
[----:B------:R-:W-:Y:S01]  /*68760*/  ISETP.LT.AND P5, PT, R215, UR72, !P0 ;  /* 0x00000048d7007c0c */ /* 0x000fe2000c7a1270 */
[----:B------:R4:W-:Y:S01]  /*68770*/  @P3 STG.E desc[UR8][R12.64], R247 ;  /* 0x000000f70c003986 */ /* 0x0009e2000c101908 */
[----:B------:R-:W-:Y:S01]  /*68780*/  LEA.HI.X.SX32 R189, R190, R2, 0x2, P6 ;  /* 0x00000002bebd7211 */ /* 0x000fe200030f16ff */
[----:B------:R-:W1:Y:S02]  /*68790*/  LDCU UR72, c[0x0][0x39c] ;  /* 0x00007380ff4877ac */ /* 0x000e640008000800 */
[----:B------:R-:W3:Y:S01]  /*687a0*/  LDL.LU R215, [R1+0x1d68] ;  /* 0x001d680001d77983 */ /* 0x000ee20000300800 */
[----:B------:R-:W-:Y:S01]  /*687b0*/  IADD3 R190, PT, PT, R14, UR31, RZ ;  /* 0x0000001f0ebe7c10 */ /* 0x000fe2000fffe0ff */
[----:B------:R-:W1:Y:S01]  /*687c0*/  LDCU UR31, c[0x0][0x3b8] ;  /* 0x00007700ff1f77ac */ /* 0x000e620008000800 */
[----:B------:R-:W-:Y:S01]  /*687d0*/  ISETP.LT.AND P4, PT, R214, UR41, !P0 ;  /* 0x00000029d6007c0c */ /* 0x000fe2000c781270 */
[----:B------:R1:W-:Y:S01]  /*687e0*/  @P2 STG.E desc[UR8][R188.64], R15 ;  /* 0x0000000fbc002986 */ /* 0x0003e2000c101908 */
[----:B------:R-:W2:Y:S01]  /*687f0*/  LDCU UR41, c[0x0][0x39c] ;  /* 0x00007380ff2977ac */ /* 0x000ea20008000800 */
[----:B----4-:R-:W-:-:S02]  /*68800*/  LEA R12, P6, R14, R0, 0x2 ;  /* 0x000000000e0c7211 */ /* 0x010fc400078c10ff */
[----:B------:R-:W4:Y:S02]  /*68810*/  LDL.LU R214, [R1+0x1d70] ;  /* 0x001d700001d67983 */ /* 0x000f240000300800 */
[----:B------:R-:W-:Y:S02]  /*68820*/  LEA.HI.X.SX32 R13, R14, R2, 0x2, P6 ;  /* 0x000000020e0d7211 */ /* 0x000fe400030f16ff */
[----:B------:R-:W4:Y:S01]  /*68830*/  LDL.LU R213, [R1+0x1d78] ;  /* 0x001d780001d57983 */ /* 0x000f220000300800 */
[C---:B------:R-:W-:Y:S01]  /*68840*/  LEA R14, P6, R190.reuse, R0, 0x2 ;  /* 0x00000000be0e7211 */ /* 0x040fe200078c10ff */
[C---:B-1----:R-:W-:Y:S02]  /*68850*/  VIADD R188, R190.reuse, UR40 ;  /* 0x00000028bebc7c36 */ /* 0x042fe40008000000 */
[----:B------:R1:W-:Y:S01]  /*68860*/  @P1 STG.E desc[UR8][R12.64], R8 ;  /* 0x000000080c001986 */ /* 0x0003e2000c101908 */
[----:B------:R-:W-:Y:S01]  /*68870*/  LEA.HI.X.SX32 R15, R190, R2, 0x2, P6 ;  /* 0x00000002be0f7211 */ /* 0x000fe200030f16ff */
[----:B------:R-:W2:Y:S01]  /*68880*/  LDCU UR40, c[0x0][0x3b8] ;  /* 0x00007700ff2877ac */ /* 0x000ea20008000800 */
[----:B------:R-:W-:-:S03]  /*68890*/  IADD3 R189, PT, PT, R188, UR52, RZ ;  /* 0x00000034bcbd7c10 */ /* 0x000fc6000fffe0ff */
[----:B------:R1:W-:Y:S01]  /*688a0*/  @P5 STG.E desc[UR8][R14.64], R4 ;  /* 0x000000040e005986 */ /* 0x0003e2000c101908 */
[----:B------:R-:W2:Y:S01]  /*688b0*/  LDCU UR52, c[0x0][0x3b8] ;  /* 0x00007700ff3477ac */ /* 0x000ea20008000800 */
[----:B-1----:R-:W-:-:S04]  /*688c0*/  LEA R12, P6, R188, R0, 0x2 ;  /* 0x00000000bc0c7211 */ /* 0x002fc800078c10ff */
[----:B------:R-:W-:Y:S02]  /*688d0*/  LEA.HI.X.SX32 R13, R188, R2, 0x2, P6 ;  /* 0x00000002bc0d7211 */ /* 0x000fe400030f16ff */
[C---:B------:R-:W-:Y:S01]  /*688e0*/  LEA R8, P6, R189.reuse, R0, 0x2 ;  /* 0x00000000bd087211 */ /* 0x040fe200078c10ff */
[C---:B------:R-:W-:Y:S01]  /*688f0*/  VIADD R14, R189.reuse, UR20 ;  /* 0x00000014bd0e7c36 */ /* 0x040fe20008000000 */
[----:B------:R-:W1:Y:S01]  /*68900*/  LDCU UR20, c[0x0][0x3b8] ;  /* 0x00007700ff1477ac */ /* 0x000e620008000800 */
[----:B------:R1:W-:Y:S02]  /*68910*/  @P4 STG.E desc[UR8][R12.64], R9 ;  /* 0x000000090c004986 */ /* 0x0003e4000c101908 */
[----:B-1----:R-:W-:Y:S02]  /*68920*/  LEA.HI.X.SX32 R9, R189, R2, 0x2, P6 ;  /* 0x00000002bd097211 */ /* 0x002fe400030f16ff */
[C---:B------:R-:W-:Y:S02]  /*68930*/  LEA R4, P6, R14.reuse, R0, 0x2 ;  /* 0x000000000e047211 */ /* 0x040fe400078c10ff */
[----:B------:R-:W-:Y:S01]  /*68940*/  IADD3 R12, PT, PT, R14, UR16, RZ ;  /* 0x000000100e0c7c10 */ /* 0x000fe2000fffe0ff */
[----:B------:R-:W1:Y:S04]  /*68950*/  LDCU UR16, c[0x0][0x3b8] ;  /* 0x00007700ff1077ac */ /* 0x000e680008000800 */
[----:B------:R-:W-:Y:S01]  /*68960*/  VIADD R13, R12, UR12 ;  /* 0x0000000c0c0d7c36 */ /* 0x000fe20008000000 */
[----:B------:R-:W1:Y:S01]  /*68970*/  LDCU UR12, c[0x0][0x3b8] ;  /* 0x00007700ff0c77ac */ /* 0x000e620008000800 */
[----:B--2---:R-:W-:Y:S01]  /*68980*/  ISETP.LT.AND P3, PT, R240, UR71, !P0 ;  /* 0x00000047f0007c0c */ /* 0x004fe2000c761270 */
[----:B------:R-:W2:Y:S01]  /*68990*/  LDCU UR71, c[0x0][0x39c] ;  /* 0x00007380ff4777ac */ /* 0x000ea20008000800 */
[----:B------:R-:W-:Y:S01]  /*689a0*/  ISETP.LT.AND P2, PT, R212, UR53, !P0 ;  /* 0x00000035d4007c0c */ /* 0x000fe2000c741270 */
[----:B------:R-:W1:Y:S01]  /*689b0*/  LDCU UR53, c[0x0][0x39c] ;  /* 0x00007380ff3577ac */ /* 0x000e620008000800 */
[----:B------:R-:W2:Y:S04]  /*689c0*/  LDL.LU R212, [R1+0x1d7c] ;  /* 0x001d7c0001d47983 */ /* 0x000ea80000300800 */
[----:B------:R-:W2:Y:S05]  /*689d0*/  LDL.LU R191, [R1+0x1d80] ;  /* 0x001d800001bf7983 */ /* 0x000eaa0000300800 */
[----:B------:R1:W-:Y:S04]  /*689e0*/  @P3 STG.E desc[UR8][R8.64], R5 ;  /* 0x0000000508003986 */ /* 0x0003e8000c101908 */
[----:B------:R-:W2:Y:S04]  /*689f0*/  LDL.LU R190, [R1+0x1d88] ;  /* 0x001d880001be7983 */ /* 0x000ea80000300800 */
[----:B------:R-:W2:Y:S01]  /*68a00*/  LDL.LU R188, [R1+0x1d8c] ;  /* 0x001d8c0001bc7983 */ /* 0x000ea20000300800 */
[----:B-1----:R-:W-:-:S03]  /*68a10*/  LEA.HI.X.SX32 R5, R14, R2, 0x2, P6 ;  /* 0x000000020e057211 */ /* 0x002fc600030f16ff */
[----:B------:R-:W2:Y:S01]  /*68a20*/  LDL.LU R15, [R1+0x1da0] ;  /* 0x001da000010f7983 */ /* 0x000ea20000300800 */
[----:B------:R-:W-:-:S03]  /*68a30*/  LEA R8, P6, R12, R0, 0x2 ;  /* 0x000000000c087211 */ /* 0x000fc600078c10ff */
[----:B------:R-:W2:Y:S01]  /*68a40*/  LDL.LU R14, [R1+0x1da4] ;  /* 0x001da400010e7983 */ /* 0x000ea20000300800 */
[----:B------:R-:W-:-:S03]  /*68a50*/  LEA.HI.X.SX32 R9, R12, R2, 0x2, P6 ;  /* 0x000000020c097211 */ /* 0x000fc600030f16ff */
[----:B------:R-:W2:Y:S04]  /*68a60*/  LDL.LU R12, [R1+0x1da8] ;  /* 0x001da800010c7983 */ /* 0x000ea80000300800 */
[----:B------:R1:W-:Y:S01]  /*68a70*/  @P2 STG.E desc[UR8][R4.64], R10 ;  /* 0x0000000a04002986 */ /* 0x0003e2000c101908 */
[----:B---3--:R-:W-:Y:S01]  /*68a80*/  ISETP.LT.AND P1, PT, R215, UR70, !P0 ;  /* 0x00000046d7007c0c */ /* 0x008fe2000c721270 */
[----:B------:R-:W3:Y:S01]  /*68a90*/  LDCU UR70, c[0x0][0x39c] ;  /* 0x00007380ff4677ac */ /* 0x000ee20008000800 */
[C---:B-1----:R-:W-:Y:S02]  /*68aa0*/  IADD3 R10, PT, PT, R13.reuse, UR13, RZ ;  /* 0x0000000d0d0a7c10 */ /* 0x042fe4000fffe0ff */
[C---:B------:R-:W-:Y:S01]  /*68ab0*/  LEA R4, P6, R13.reuse, R0, 0x2 ;  /* 0x000000000d047211 */ /* 0x040fe200078c10ff */
[----:B------:R-:W1:Y:S01]  /*68ac0*/  LDCU UR13, c[0x0][0x3b8] ;  /* 0x00007700ff0d77ac */ /* 0x000e620008000800 */
[----:B----4-:R-:W-:Y:S01]  /*68ad0*/  ISETP.LT.AND P5, PT, R214, UR54, !P0 ;  /* 0x00000036d6007c0c */ /* 0x010fe2000c7a1270 */
[----:B------:R-:W4:Y:S01]  /*68ae0*/  LDCU UR54, c[0x0][0x39c] ;  /* 0x00007380ff3677ac */ /* 0x000f220008000800 */
[----:B------:R-:W-:-:S05]  /*68af0*/  LEA.HI.X.SX32 R5, R13, R2, 0x2, P6 ;  /* 0x000000020d057211 */ /* 0x000fca00030f16ff */
[----:B------:R1:W-:Y:S01]  /*68b00*/  @P1 STG.E desc[UR8][R8.64], R6 ;  /* 0x0000000608001986 */ /* 0x0003e2000c101908 */
[----:B------:R-:W-:Y:S01]  /*68b10*/  ISETP.LT.AND P4, PT, R213, UR69, !P0 ;  /* 0x00000045d5007c0c */ /* 0x000fe2000c781270 */
[----:B------:R-:W2:Y:S02]  /*68b20*/  LDCU UR69, c[0x0][0x39c] ;  /* 0x00007380ff4577ac */ /* 0x000ea40008000800 */
[----:B------:R-:W3:Y:S01]  /*68b30*/  LDL.LU R13, [R1+0x1dac] ;  /* 0x001dac00010d7983 */ /* 0x000ee20000300800 */
[C---:B-1----:R-:W-:Y:S01]  /*68b40*/  VIADD R6, R10.reuse, UR22 ;  /* 0x000000160a067c36 */ /* 0x042fe20008000000 */
[C---:B------:R-:W-:Y:S02]  /*68b50*/  LEA R8, P6, R10.reuse, R0, 0x2 ;  /* 0x000000000a087211 */ /* 0x040fe400078c10ff */
[----:B------:R1:W-:Y:S01]  /*68b60*/  @P5 STG.E desc[UR8][R4.64], R11 ;  /* 0x0000000b04005986 */ /* 0x0003e2000c101908 */
[----:B------:R-:W2:Y:S01]  /*68b70*/  LDCU UR22, c[0x0][0x3b8] ;  /* 0x00007700ff1677ac */ /* 0x000ea20008000800 */
[----:B------:R-:W-:-:S02]  /*68b80*/  LEA.HI.X.SX32 R9, R10, R2, 0x2, P6 ;  /* 0x000000020a097211 */ /* 0x000fc400030f16ff */
[C---:B------:R-:W-:Y:S01]  /*68b90*/  IADD3 R10, PT, PT, R6.reuse, UR38, RZ ;  /* 0x00000026060a7c10 */ /* 0x040fe2000fffe0ff */
[----:B------:R-:W2:Y:S01]  /*68ba0*/  LDCU UR38, c[0x0][0x3b8] ;  /* 0x00007700ff2677ac */ /* 0x000ea20008000800 */
[C---:B-1----:R-:W-:Y:S01]  /*68bb0*/  LEA R4, P6, R6.reuse, R0, 0x2 ;  /* 0x0000000006047211 */ /* 0x042fe200078c10ff */
[----:B------:R-:W4:Y:S03]  /*68bc0*/  LDL.LU R11, [R1+0x1db0] ;  /* 0x001db000010b7983 */ /* 0x000f260000300800 */
[----:B------:R-:W-:Y:S02]  /*68bd0*/  LEA.HI.X.SX32 R5, R6, R2, 0x2, P6 ;  /* 0x0000000206057211 */ /* 0x000fe400030f16ff */
[C---:B------:R-:W-:Y:S01]  /*68be0*/  LEA R6, P6, R10.reuse, R0, 0x2 ;  /* 0x000000000a067211 */ /* 0x040fe200078c10ff */
[----:B------:R1:W-:Y:S03]  /*68bf0*/  @P4 STG.E desc[UR8][R8.64], R7 ;  /* 0x0000000708004986 */ /* 0x0003e6000c101908 */
[C---:B-1----:R-:W-:Y:S01]  /*68c00*/  LEA.HI.X.SX32 R7, R10.reuse, R2, 0x2, P6 ;  /* 0x000000020a077211 */ /* 0x042fe200030f16ff */
[----:B------:R-:W-:Y:S01]  /*68c10*/  VIADD R8, R10, UR50 ;  /* 0x000000320a087c36 */ /* 0x000fe20008000000 */
[----:B------:R-:W1:Y:S01]  /*68c20*/  LDCU UR50, c[0x0][0x39c] ;  /* 0x00007380ff3277ac */ /* 0x000e620008000800 */
[----:B------:R-:W4:Y:S01]  /*68c30*/  LDL.LU R10, [R1+0x1dc4] ;  /* 0x001dc400010a7983 */ /* 0x000f220000300800 */
[----:B--2---:R-:W-:Y:S01]  /*68c40*/  ISETP.LT.AND P3, PT, R212, UR26, !P0 ;  /* 0x0000001ad4007c0c */ /* 0x004fe2000c761270 */
[----:B------:R-:W2:Y:S01]  /*68c50*/  LDCU UR26, c[0x0][0x39c] ;  /* 0x00007380ff1a77ac */ /* 0x000ea20008000800 */
[----:B------:R-:W-:Y:S01]  /*68c60*/  ISETP.LT.AND P2, PT, R191, UR68, !P0 ;  /* 0x00000044bf007c0c */ /* 0x000fe2000c741270 */
[----:B------:R-:W1:Y:S10]  /*68c70*/  LDCU UR68, c[0x0][0x39c] ;  /* 0x00007380ff4477ac */ /* 0x000e740008000800 */
[----:B------:R1:W-:Y:S04]  /*68c80*/  @P3 STG.E desc[UR8][R4.64], R32 ;  /* 0x0000002004003986 */ /* 0x0003e8000c101908 */
[----:B------:R1:W-:Y:S01]  /*68c90*/  @P2 STG.E desc[UR8][R6.64], R40 ;  /* 0x0000002806002986 */ /* 0x0003e2000c101908 */
[----:B------:R-:W-:Y:S01]  /*68ca0*/  ISETP.LT.AND P2, PT, R12, UR77, !P0 ;  /* 0x0000004d0c007c0c */ /* 0x000fe2000c741270 */
[----:B------:R-:W2:Y:S02]  /*68cb0*/  LDCU UR77, c[0x0][0x39c] ;  /* 0x00007380ff4d77ac */ /* 0x000ea40008000800 */
[----:B------:R-:W2:Y:S01]  /*68cc0*/  LDL.LU R12, [R1+0x1dc8] ;  /* 0x001dc800010c7983 */ /* 0x000ea20000300800 */
[----:B------:R-:W-:-:S02]  /*68cd0*/  ISETP.LT.AND P1, PT, R190, UR24, !P0 ;  /* 0x00000018be007c0c */ /* 0x000fc4000c721270 */
[----:B-1----:R-:W-:Y:S01]  /*68ce0*/  LEA R4, P6, R8, R0, 0x2 ;  /* 0x0000000008047211 */ /* 0x002fe200078c10ff */
[----:B------:R-:W1:Y:S01]  /*68cf0*/  LDCU UR24, c[0x0][0x39c] ;  /* 0x00007380ff1877ac */ /* 0x000e620008000800 */
[----:B------:R-:W-:Y:S02]  /*68d00*/  ISETP.LT.AND P5, PT, R188, UR67, !P0 ;  /* 0x00000043bc007c0c */ /* 0x000fe4000c7a1270 */
[C---:B------:R-:W-:Y:S01]  /*68d10*/  IADD3 R9, PT, PT, R8.reuse, UR66, RZ ;  /* 0x0000004208097c10 */ /* 0x040fe2000fffe0ff */
[----:B------:R-:W1:Y:S01]  /*68d20*/  LDCU UR67, c[0x0][0x39c] ;  /* 0x00007380ff4377ac */ /* 0x000e620008000800 */
[----:B------:R-:W-:Y:S02]  /*68d30*/  LEA.HI.X.SX32 R5, R8, R2, 0x2, P6 ;  /* 0x0000000208057211 */ /* 0x000fe400030f16ff */
[C---:B------:R-:W-:Y:S01]  /*68d40*/  LEA R6, P6, R9.reuse, R0, 0x2 ;  /* 0x0000000009067211 */ /* 0x040fe200078c10ff */
[----:B------:R-:W-:Y:S01]  /*68d50*/  VIADD R8, R9, UR49 ;  /* 0x0000003109087c36 */ /* 0x000fe20008000000 */
[----:B------:R-:W-:Y:S01]  /*68d60*/  ISETP.LT.AND P4, PT, R15, UR76, !P0 ;  /* 0x0000004c0f007c0c */ /* 0x000fe2000c781270 */
[----:B------:R1:W-:Y:S01]  /*68d70*/  @P1 STG.E desc[UR8][R4.64], R33 ;  /* 0x0000002104001986 */ /* 0x0003e2000c101908 */
[----:B------:R-:W-:Y:S01]  /*68d80*/  LEA.HI.X.SX32 R7, R9, R2, 0x2, P6 ;  /* 0x0000000209077211 */ /* 0x000fe200030f16ff */
[----:B------:R-:W2:Y:S01]  /*68d90*/  LDCU UR66, c[0x0][0x39c] ;  /* 0x00007380ff4277ac */ /* 0x000ea20008000800 */
[----:B------:R-:W-:-:S03]  /*68da0*/  ISETP.LT.AND P3, PT, R14, UR75, !P0 ;  /* 0x0000004b0e007c0c */ /* 0x000fc6000c761270 */
[----:B------:R3:W-:Y:S01]  /*68db0*/  @P5 STG.E desc[UR8][R6.64], R41 ;  /* 0x0000002906005986 */ /* 0x0007e2000c101908 */
[C---:B------:R-:W-:Y:S01]  /*68dc0*/  IADD3 R9, PT, PT, R8.reuse, UR25, RZ ;  /* 0x0000001908097c10 */ /* 0x040fe2000fffe0ff */
[----:B------:R-:W2:Y:S01]  /*68dd0*/  LDCU UR76, c[0x0][0x3b8] ;  /* 0x00007700ff4c77ac */ /* 0x000ea20008000800 */
[C---:B-1----:R-:W-:Y:S01]  /*68de0*/  LEA R4, P6, R8.reuse, R0, 0x2 ;  /* 0x0000000008047211 */ /* 0x042fe200078c10ff */
[----:B------:R-:W1:Y:S01]  /*68df0*/  LDCU UR75, c[0x0][0x3b8] ;  /* 0x00007700ff4b77ac */ /* 0x000e620008000800 */
[----:B---3--:R-:W-:Y:S01]  /*68e00*/  ISETP.LT.AND P1, PT, R13, UR51, !P0 ;  /* 0x000000330d007c0c */ /* 0x008fe2000c721270 */
[----:B------:R-:W3:Y:S01]  /*68e10*/  LDCU UR51, c[0x0][0x39c] ;  /* 0x00007380ff3377ac */ /* 0x000ee20008000800 */
[----:B------:R-:W3:Y:S01]  /*68e20*/  LDL.LU R13, [R1+0x1dd0] ;  /* 0x001dd000010d7983 */ /* 0x000ee20000300800 */
[----:B------:R-:W-:Y:S02]  /*68e30*/  LEA.HI.X.SX32 R5, R8, R2, 0x2, P6 ;  /* 0x0000000208057211 */ /* 0x000fe400030f16ff */
[C---:B------:R-:W-:Y:S01]  /*68e40*/  LEA R6, P6, R9.reuse, R0, 0x2 ;  /* 0x0000000009067211 */ /* 0x040fe200078c10ff */
[----:B------:R-:W1:Y:S03]  /*68e50*/  LDCU UR49, c[0x0][0x3b8] ;  /* 0x00007700ff3177ac */ /* 0x000e660008000800 */
[----:B------:R-:W-:-:S02]  /*68e60*/  LEA.HI.X.SX32 R7, R9, R2, 0x2, P6 ;  /* 0x0000000209077211 */ /* 0x000fc400030f16ff */
[----:B----4-:R-:W-:Y:S01]  /*68e70*/  ISETP.LT.AND P5, PT, R11, UR65, !P0 ;  /* 0x000000410b007c0c */ /* 0x010fe2000c7a1270 */
[----:B------:R4:W-:Y:S01]  /*68e80*/  @P4 STG.E desc[UR8][R4.64], R34 ;  /* 0x0000002204004986 */ /* 0x0009e2000c101908 */
[----:B------:R-:W-:Y:S01]  /*68e90*/  VIADD R8, R9, UR37 ;  /* 0x0000002509087c36 */ /* 0x000fe20008000000 */
[----:B------:R-:W1:Y:S02]  /*68ea0*/  LDCU UR65, c[0x0][0x39c] ;  /* 0x00007380ff4177ac */ /* 0x000e640008000800 */
[----:B------:R-:W3:Y:S01]  /*68eb0*/  LDL.LU R11, [R1+0x1dd4] ;  /* 0x001dd400010b7983 */ /* 0x000ee20000300800 */
[----:B------:R-:W1:Y:S03]  /*68ec0*/  LDCU UR25, c[0x0][0x3b8] ;  /* 0x00007700ff1977ac */ /* 0x000e660008000800 */
[----:B------:R1:W-:Y:S01]  /*68ed0*/  @P3 STG.E desc[UR8][R6.64], R42 ;  /* 0x0000002a06003986 */ /* 0x0003e2000c101908 */
[----:B------:R-:W1:Y:S01]  /*68ee0*/  LDCU UR37, c[0x0][0x3b8] ;  /* 0x00007700ff2577ac */ /* 0x000e620008000800 */
[----:B------:R-:W-:Y:S01]  /*68ef0*/  ISETP.LT.AND P4, PT, R10, UR7, !P0 ;  /* 0x000000070a007c0c */ /* 0x000fe2000c781270 */
[----:B------:R-:W1:Y:S01]  /*68f00*/  LDCU UR7, c[0x0][0x3b8] ;  /* 0x00007700ff0777ac */ /* 0x000e620008000800 */
[----:B------:R-:W3:Y:S01]  /*68f10*/  LDL.LU R10, [R1+0x1dd8] ;  /* 0x001dd800010a7983 */ /* 0x000ee20000300800 */
[----:B--2---:R-:W-:Y:S01]  /*68f20*/  ISETP.LT.AND P3, PT, R12, UR64, !P0 ;  /* 0x000000400c007c0c */ /* 0x004fe2000c761270 */
[----:B------:R-:W2:Y:S02]  /*68f30*/  LDCU UR64, c[0x0][0x39c] ;  /* 0x00007380ff4077ac */ /* 0x000ea40008000800 */
[----:B------:R-:W2:Y:S01]  /*68f40*/  LDL.LU R12, [R1+0x1de4] ;  /* 0x001de400010c7983 */ /* 0x000ea20000300800 */
[----:B----4-:R-:W-:-:S02]  /*68f50*/  LEA R4, P6, R8, R0, 0x2 ;  /* 0x0000000008047211 */ /* 0x010fc400078c10ff */
[C---:B------:R-:W-:Y:S01]  /*68f60*/  IADD3 R9, PT, PT, R8.reuse, UR4, RZ ;  /* 0x0000000408097c10 */ /* 0x040fe2000fffe0ff */
[----:B------:R-:W4:Y:S01]  /*68f70*/  LDCU UR4, c[0x0][0x39c] ;  /* 0x00007380ff0477ac */ /* 0x000f220008000800 */
[----:B------:R-:W-:Y:S02]  /*68f80*/  LEA.HI.X.SX32 R5, R8, R2, 0x2, P6 ;  /* 0x0000000208057211 */ /* 0x000fe400030f16ff */
[C---:B-1----:R-:W-:Y:S01]  /*68f90*/  LEA R6, P6, R9.reuse, R0, 0x2 ;  /* 0x0000000009067211 */ /* 0x042fe200078c10ff */
[C---:B------:R-:W-:Y:S01]  /*68fa0*/  VIADD R8, R9.reuse, UR30 ;  /* 0x0000001e09087c36 */ /* 0x040fe20008000000 */
[----:B------:R-:W1:Y:S02]  /*68fb0*/  LDCU UR30, c[0x0][0x3b8] ;  /* 0x00007700ff1e77ac */ /* 0x000e640008000800 */
[----:B------:R-:W-:Y:S01]  /*68fc0*/  LEA.HI.X.SX32 R7, R9, R2, 0x2, P6 ;  /* 0x0000000209077211 */ /* 0x000fe200030f16ff */
[----:B------:R4:W-:Y:S01]  /*68fd0*/  @P2 STG.E desc[UR8][R4.64], R35 ;  /* 0x0000002304002986 */ /* 0x0009e2000c101908 */
[C---:B------:R-:W-:Y:S01]  /*68fe0*/  IADD3 R9, PT, PT, R8.reuse, UR39, RZ ;  /* 0x0000002708097c10 */ /* 0x040fe2000fffe0ff */
[----:B------:R-:W1:Y:S02]  /*68ff0*/  LDCU UR39, c[0x0][0x39c] ;  /* 0x00007380ff2777ac */ /* 0x000e640008000800 */
[----:B------:R1:W-:Y:S01]  /*69000*/  @P1 STG.E desc[UR8][R6.64], R43 ;  /* 0x0000002b06001986 */ /* 0x0003e2000c101908 */
[----:B----4-:R-:W-:-:S02]  /*69010*/  LEA R4, P6, R8, R0, 0x2 ;  /* 0x0000000008047211 */ /* 0x010fc400078c10ff */
[----:B---3--:R-:W-:Y:S01]  /*69020*/  ISETP.LT.AND P2, PT, R13, UR47, !P0 ;  /* 0x0000002f0d007c0c */ /* 0x008fe2000c741270 */
[----:B------:R-:W3:Y:S01]  /*69030*/  LDCU UR47, c[0x0][0x3b8] ;  /* 0x00007700ff2f77ac */ /* 0x000ee20008000800 */
[----:B------:R-:W4:Y:S01]  /*69040*/  LDL.LU R13, [R1+0x1dec] ;  /* 0x001dec00010d7983 */ /* 0x000f220000300800 */
[----:B------:R-:W-:Y:S02]  /*69050*/  LEA.HI.X.SX32 R5, R8, R2, 0x2, P6 ;  /* 0x0000000208057211 */ /* 0x000fe400030f16ff */
[----:B-1----:R-:W-:-:S04]  /*69060*/  LEA R6, P6, R9, R0, 0x2 ;  /* 0x0000000009067211 */ /* 0x002fc800078c10ff */
[----:B------:R-:W-:Y:S01]  /*69070*/  LEA.HI.X.SX32 R7, R9, R2, 0x2, P6 ;  /* 0x0000000209077211 */ /* 0x000fe200030f16ff */
[----:B------:R1:W-:Y:S01]  /*69080*/  @P5 STG.E desc[UR8][R4.64], R28 ;  /* 0x0000001c04005986 */ /* 0x0003e2000c101908 */
[----:B------:R-:W-:-:S03]  /*69090*/  ISETP.LT.AND P1, PT, R11, UR63, !P0 ;  /* 0x0000003f0b007c0c */ /* 0x000fc6000c721270 */
[----:B------:R1:W-:Y:S01]  /*690a0*/  @P4 STG.E desc[UR8][R6.64], R16 ;  /* 0x0000001006004986 */ /* 0x0003e2000c101908 */
[----:B------:R-:W-:Y:S01]  /*690b0*/  VIADD R8, R9, UR14 ;  /* 0x0000000e09087c36 */ /* 0x000fe20008000000 */
[----:B------:R-:W1:Y:S02]  /*690c0*/  LDCU UR63, c[0x0][0x39c] ;  /* 0x00007380ff3f77ac */ /* 0x000e640008000800 */
[----:B------:R-:W3:Y:S01]  /*690d0*/  LDL.LU R11, [R1+0x1df0] ;  /* 0x001df000010b7983 */ /* 0x000ee20000300800 */
[----:B------:R-:W-:Y:S01]  /*690e0*/  ISETP.LT.AND P5, PT, R10, UR6, !P0 ;  /* 0x000000060a007c0c */ /* 0x000fe2000c7a1270 */
[----:B------:R-:W1:Y:S02]  /*690f0*/  LDCU UR14, c[0x0][0x3b8] ;  /* 0x00007700ff0e77ac */ /* 0x000e640008000800 */
[----:B------:R-:W3:Y:S01]  /*69100*/  LDL.LU R10, [R1+0x1df8] ;  /* 0x001df800010a7983 */ /* 0x000ee20000300800 */
[----:B--2---:R-:W-:Y:S01]  /*69110*/  ISETP.LT.AND P4, PT, R12, UR62, !P0 ;  /* 0x0000003e0c007c0c */ /* 0x004fe2000c781270 */
[----:B------:R-:W2:Y:S02]  /*69120*/  LDCU UR62, c[0x0][0x39c] ;  /* 0x00007380ff3e77ac */ /* 0x000ea40008000800 */
[----:B------:R-:W2:Y:S01]  /*69130*/  LDL.LU R12, [R1+0x1e00] ;  /* 0x001e0000010c7983 */ /* 0x000ea20000300800 */
[----:B-1----:R-:W-:-:S02]  /*69140*/  LEA R4, P6, R8, R0, 0x2 ;  /* 0x0000000008047211 */ /* 0x002fc400078c10ff */
[C---:B------:R-:W-:Y:S01]  /*69150*/  IADD3 R9, PT, PT, R8.reuse, UR5, RZ ;  /* 0x0000000508097c10 */ /* 0x040fe2000fffe0ff */
[----:B------:R-:W1:Y:S01]  /*69160*/  LDCU UR5, c[0x0][0x39c] ;  /* 0x00007380ff0577ac */ /* 0x000e620008000800 */
[----:B------:R-:W-:Y:S02]  /*69170*/  LEA.HI.X.SX32 R5, R8, R2, 0x2, P6 ;  /* 0x0000000208057211 */ /* 0x000fe400030f16ff */
[C---:B------:R-:W-:Y:S01]  /*69180*/  LEA R6, P6, R9.reuse, R0, 0x2 ;  /* 0x0000000009067211 */ /* 0x040fe200078c10ff */
[C---:B------:R-:W-:Y:S01]  /*69190*/  VIADD R8, R9.reuse, UR46 ;  /* 0x0000002e09087c36 */ /* 0x040fe20008000000 */
[----:B------:R-:W1:Y:S02]  /*691a0*/  LDCU UR6, c[0x0][0x3b8] ;  /* 0x00007700ff0677ac */ /* 0x000e640008000800 */
[----:B------:R-:W-:Y:S01]  /*691b0*/  LEA.HI.X.SX32 R7, R9, R2, 0x2, P6 ;  /* 0x0000000209077211 */ /* 0x000fe200030f16ff */
[----:B------:R4:W-:Y:S01]  /*691c0*/  @P3 STG.E desc[UR8][R4.64], R29 ;  /* 0x0000001d04003986 */ /* 0x0009e2000c101908 */
[C---:B------:R-:W-:Y:S01]  /*691d0*/  IADD3 R9, PT, PT, R8.reuse, UR36, RZ ;  /* 0x0000002408097c10 */ /* 0x040fe2000fffe0ff */
[----:B------:R-:W1:Y:S02]  /*691e0*/  LDCU UR46, c[0x0][0x3b8] ;  /* 0x00007700ff2e77ac */ /* 0x000e640008000800 */
[----:B------:R1:W-:Y:S01]  /*691f0*/  @P2 STG.E desc[UR8][R6.64], R17 ;  /* 0x0000001106002986 */ /* 0x0003e2000c101908 */
[----:B------:R-:W2:Y:S01]  /*69200*/  LDCU UR36, c[0x0][0x3b8] ;  /* 0x00007700ff2477ac */ /* 0x000ea20008000800 */
[----:B----4-:R-:W-:-:S02]  /*69210*/  LEA R4, P6, R8, R0, 0x2 ;  /* 0x0000000008047211 */ /* 0x010fc400078c10ff */
[----:B------:R-:W-:Y:S01]  /*69220*/  ISETP.LT.AND P3, PT, R13, UR48, !P0 ;  /* 0x000000300d007c0c */ /* 0x000fe2000c761270 */
[----:B------:R-:W4:Y:S01]  /*69230*/  LDCU UR48, c[0x0][0x39c] ;  /* 0x00007380ff3077ac */ /* 0x000f220008000800 */
[----:B------:R-:W4:Y:S01]  /*69240*/  LDL.LU R13, [R1+0x1e04] ;  /* 0x001e0400010d7983 */ /* 0x000f220000300800 */
[----:B------:R-:W-:Y:S02]  /*69250*/  LEA.HI.X.SX32 R5, R8, R2, 0x2, P6 ;  /* 0x0000000208057211 */ /* 0x000fe400030f16ff */
[----:B-1----:R-:W-:-:S04]  /*69260*/  LEA R6, P6, R9, R0, 0x2 ;  /* 0x0000000009067211 */ /* 0x002fc800078c10ff */
[----:B------:R-:W-:Y:S01]  /*69270*/  LEA.HI.X.SX32 R7, R9, R2, 0x2, P6 ;  /* 0x0000000209077211 */ /* 0x000fe200030f16ff */
[----:B------:R1:W-:Y:S04]  /*69280*/  @P1 STG.E desc[UR8][R4.64], R30 ;  /* 0x0000001e04001986 */ /* 0x0003e8000c101908 */
[----:B------:R1:W-:Y:S01]  /*69290*/  @P5 STG.E desc[UR8][R6.64], R18 ;  /* 0x0000001206005986 */ /* 0x0003e2000c101908 */
[----:B---3--:R-:W-:Y:S01]  /*692a0*/  ISETP.LT.AND P2, PT, R11, UR61, !P0 ;  /* 0x0000003d0b007c0c */ /* 0x008fe2000c741270 */
[----:B------:R-:W-:Y:S02]  /*692b0*/  VIADD R8, R9, UR11 ;  /* 0x0000000b09087c36 */ /* 0x000fe40008000000 */
[----:B------:R-:W3:Y:S01]  /*692c0*/  LDL.LU R11, [R1+0x1e08] ;  /* 0x001e0800010b7983 */ /* 0x000ee20000300800 */
[----:B------:R-:W1:Y:S01]  /*692d0*/  LDCU UR61, c[0x0][0x39c] ;  /* 0x00007380ff3d77ac */ /* 0x000e620008000800 */
[----:B------:R-:W-:Y:S01]  /*692e0*/  ISETP.LT.AND P1, PT, R10, UR29, !P0 ;  /* 0x0000001d0a007c0c */ /* 0x000fe2000c721270 */
[----:B------:R-:W1:Y:S01]  /*692f0*/  LDCU UR29, c[0x0][0x39c] ;  /* 0x00007380ff1d77ac */ /* 0x000e620008000800 */
        /* <DEDUP_REMOVED lines=550> */
[----:B------:R-:W2:Y:S01]  /*6b560*/  LDL.LU R14, [R1+0x2058] ;  /* 0x00205800010e7983 */ /* 0x000ea20000300800 */
[----:B------:R-:W-:Y:S01]  /*6b570*/  LEA.HI.X.SX32 R5, R8, R2, 0x2, P6 ;  /* 0x0000000208057211 */ /* 0x000fe200030f16ff */
[----:B------:R-:W1:Y:S01]  /*6b580*/  LDCU UR5, c[0x0][0x3b8] ;  /* 0x00007700ff0577ac */ /* 0x000e620008000800 */
[C---:B------:R-:W-:Y:S01]  /*6b590*/  LEA R6, P6, R9.reuse, R0, 0x2 ;  /* 0x0000000009067211 */ /* 0x040fe200078c10ff */
[C---:B------:R-:W-:Y:S02]  /*6b5a0*/  VIADD R8, R9.reuse, UR14 ;  /* 0x0000000e09087c36 */ /* 0x040fe40008000000 */
[----:B------:R1:W-:Y:S01]  /*6b5b0*/  @P1 STG.E desc[UR8][R4.64], R129 ;  /* 0x0000008104001986 */ /* 0x0003e2000c101908 */
[----:B------:R-:W-:Y:S01]  /*6b5c0*/  LEA.HI.X.SX32 R7, R9, R2, 0x2, P6 ;  /* 0x0000000209077211 */ /* 0x000fe200030f16ff */
[----:B------:R-:W2:Y:S01]  /*6b5d0*/  LDCU UR46, c[0x0][0x39c] ;  /* 0x00007380ff2e77ac */ /* 0x000ea20008000800 */
[----:B------:R-:W-:-:S03]  /*6b5e0*/  IADD3 R9, PT, PT, R8, UR6, RZ ;  /* 0x0000000608097c10 */ /* 0x000fc6000fffe0ff */
[----:B------:R4:W-:Y:S01]  /*6b5f0*/  @P5 STG.E desc[UR8][R6.64], R133 ;  /* 0x0000008506005986 */ /* 0x0009e2000c101908 */
[----:B------:R-:W2:Y:S01]  /*6b600*/  LDCU UR6, c[0x0][0x39c] ;  /* 0x00007380ff0677ac */ /* 0x000ea20008000800 */
[----:B------:R-:W2:Y:S01]  /*6b610*/  LDCU UR14, c[0x0][0x3b8] ;  /* 0x00007700ff0e77ac */ /* 0x000ea20008000800 */
[----:B-1----:R-:W-:-:S04]  /*6b620*/  LEA R4, P6, R8, R0, 0x2 ;  /* 0x0000000008047211 */ /* 0x002fc800078c10ff */
[----:B------:R-:W-:Y:S02]  /*6b630*/  LEA.HI.X.SX32 R5, R8, R2, 0x2, P6 ;  /* 0x0000000208057211 */ /* 0x000fe400030f16ff */
[----:B----4-:R-:W-:-:S04]  /*6b640*/  LEA R6, P6, R9, R0, 0x2 ;  /* 0x0000000009067211 */ /* 0x010fc800078c10ff */
[----:B------:R-:W-:Y:S01]  /*6b650*/  LEA.HI.X.SX32 R7, R9, R2, 0x2, P6 ;  /* 0x0000000209077211 */ /* 0x000fe200030f16ff */
[----:B------:R1:W-:Y:S01]  /*6b660*/  @P4 STG.E desc[UR8][R4.64], R130 ;  /* 0x0000008204004986 */ /* 0x0003e2000c101908 */
[----:B------:R-:W-:Y:S02]  /*6b670*/  ISETP.LT.AND P1, PT, R13, UR36, !P0 ;  /* 0x000000240d007c0c */ /* 0x000fe4000c721270 */
[----:B---3--:R-:W-:Y:S01]  /*6b680*/  ISETP.LT.AND P5, PT, R11, UR60, !P0 ;  /* 0x0000003c0b007c0c */ /* 0x008fe2000c7a1270 */
[----:B------:R3:W-:Y:S01]  /*6b690*/  @P3 STG.E desc[UR8][R6.64], R134 ;  /* 0x0000008606003986 */ /* 0x0007e2000c101908 */
[----:B------:R-:W-:Y:S01]  /*6b6a0*/  VIADD R8, R9, UR61 ;  /* 0x0000003d09087c36 */ /* 0x000fe20008000000 */
[----:B------:R-:W4:Y:S02]  /*6b6b0*/  LDCU UR61, c[0x0][0x39c] ;  /* 0x00007380ff3d77ac */ /* 0x000f240008000800 */
[----:B------:R-:W4:Y:S01]  /*6b6c0*/  LDL.LU R11, [R1+0x2064] ;  /* 0x00206400010b7983 */ /* 0x000f220000300800 */
[----:B------:R-:W1:Y:S03]  /*6b6d0*/  LDCU UR36, c[0x0][0x3b8] ;  /* 0x00007700ff2477ac */ /* 0x000e660008000800 */
[----:B------:R-:W4:Y:S01]  /*6b6e0*/  LDL.LU R13, [R1+0x2070] ;  /* 0x00207000010d7983 */ /* 0x000f220000300800 */
[----:B------:R-:W1:Y:S01]  /*6b6f0*/  LDCU UR60, c[0x0][0x3b8] ;  /* 0x00007700ff3c77ac */ /* 0x000e620008000800 */
[----:B------:R-:W-:Y:S01]  /*6b700*/  ISETP.LT.AND P4, PT, R10, UR23, !P0 ;  /* 0x000000170a007c0c */ /* 0x000fe2000c781270 */
[----:B------:R-:W1:Y:S01]  /*6b710*/  LDCU UR23, c[0x0][0x3b8] ;  /* 0x00007700ff1777ac */ /* 0x000e620008000800 */
[----:B------:R-:W4:Y:S01]  /*6b720*/  LDL.LU R10, [R1+0x207c] ;  /* 0x00207c00010a7983 */ /* 0x000f220000300800 */
[----:B--2---:R-:W-:Y:S01]  /*6b730*/  ISETP.LT.AND P3, PT, R12, UR58, !P0 ;  /* 0x0000003a0c007c0c */ /* 0x004fe2000c761270 */
[----:B------:R-:W2:Y:S02]  /*6b740*/  LDCU UR58, c[0x0][0x3b8] ;  /* 0x00007700ff3a77ac */ /* 0x000ea40008000800 */
[----:B------:R-:W2:Y:S01]  /*6b750*/  LDL.LU R12, [R1+0x2080] ;  /* 0x00208000010c7983 */ /* 0x000ea20000300800 */
[----:B-1----:R-:W-:-:S02]  /*6b760*/  LEA R4, P6, R8, R0, 0x2 ;  /* 0x0000000008047211 */ /* 0x002fc400078c10ff */
[C---:B------:R-:W-:Y:S01]  /*6b770*/  IADD3 R9, PT, PT, R8.reuse, UR29, RZ ;  /* 0x0000001d08097c10 */ /* 0x040fe2000fffe0ff */
[----:B------:R-:W1:Y:S01]  /*6b780*/  LDCU UR29, c[0x0][0x39c] ;  /* 0x00007380ff1d77ac */ /* 0x000e620008000800 */
[----:B------:R-:W-:Y:S02]  /*6b790*/  LEA.HI.X.SX32 R5, R8, R2, 0x2, P6 ;  /* 0x0000000208057211 */ /* 0x000fe400030f16ff */
[C---:B---3--:R-:W-:Y:S01]  /*6b7a0*/  LEA R6, P6, R9.reuse, R0, 0x2 ;  /* 0x0000000009067211 */ /* 0x048fe200078c10ff */
[C---:B------:R-:W-:Y:S01]  /*6b7b0*/  VIADD R8, R9.reuse, UR11 ;  /* 0x0000000b09087c36 */ /* 0x040fe20008000000 */
[----:B------:R-:W3:Y:S02]  /*6b7c0*/  LDCU UR11, c[0x0][0x3b8] ;  /* 0x00007700ff0b77ac */ /* 0x000ee40008000800 */
[----:B------:R-:W-:Y:S01]  /*6b7d0*/  LEA.HI.X.SX32 R7, R9, R2, 0x2, P6 ;  /* 0x0000000209077211 */ /* 0x000fe200030f16ff */
[----:B------:R1:W-:Y:S04]  /*6b7e0*/  @P2 STG.E desc[UR8][R4.64], R131 ;  /* 0x0000008304002986 */ /* 0x0003e8000c101908 */
[----:B------:R3:W-:Y:S04]  /*6b7f0*/  @P1 STG.E desc[UR8][R6.64], R135 ;  /* 0x0000008706001986 */ /* 0x0007e8000c101908 */
[----:B------:R-:W2:Y:S01]  /*6b800*/  LDL.LU R9, [R1+0x2048] ;  /* 0x0020480001097983 */ /* 0x000ea20000300800 */
[----:B-1----:R-:W-:-:S02]  /*6b810*/  LEA R4, P6, R8, R0, 0x2 ;  /* 0x0000000008047211 */ /* 0x002fc400078c10ff */
[C---:B---3--:R-:W-:Y:S01]  /*6b820*/  IADD3 R7, PT, PT, R8.reuse, UR18, RZ ;  /* 0x0000001208077c10 */ /* 0x048fe2000fffe0ff */
[----:B------:R-:W1:Y:S01]  /*6b830*/  LDCU UR18, c[0x0][0x3b8] ;  /* 0x00007700ff1277ac */ /* 0x000e620008000800 */
[----:B------:R-:W-:Y:S02]  /*6b840*/  LEA.HI.X.SX32 R5, R8, R2, 0x2, P6 ;  /* 0x0000000208057211 */ /* 0x000fe400030f16ff */
[C---:B------:R-:W-:Y:S01]  /*6b850*/  LEA R6, P6, R7.reuse, R0, 0x2 ;  /* 0x0000000007067211 */ /* 0x040fe200078c10ff */
[C---:B------:R-:W-:Y:S01]  /*6b860*/  VIADD R8, R7.reuse, UR59 ;  /* 0x0000003b07087c36 */ /* 0x040fe20008000000 */
[----:B------:R-:W-:Y:S01]  /*6b870*/  ISETP.LT.AND P2, PT, R14, UR35, !P0 ;  /* 0x000000230e007c0c */ /* 0x000fe2000c741270 */
[----:B------:R3:W-:Y:S01]  /*6b880*/  @P5 STG.E desc[UR8][R4.64], R124 ;  /* 0x0000007c04005986 */ /* 0x0007e2000c101908 */
[----:B------:R-:W-:Y:S01]  /*6b890*/  LEA.HI.X.SX32 R7, R7, R2, 0x2, P6 ;  /* 0x0000000207077211 */ /* 0x000fe200030f16ff */
[----:B------:R-:W1:Y:S01]  /*6b8a0*/  LDCU UR35, c[0x0][0x39c] ;  /* 0x00007380ff2377ac */ /* 0x000e620008000800 */
[----:B------:R-:W1:Y:S01]  /*6b8b0*/  LDCU UR59, c[0x0][0x39c] ;  /* 0x00007380ff3b77ac */ /* 0x000e620008000800 */
[----:B---3--:R-:W-:-:S04]  /*6b8c0*/  LEA R4, P6, R8, R0, 0x2 ;  /* 0x0000000008047211 */ /* 0x008fc800078c10ff */
[----:B------:R-:W-:Y:S02]  /*6b8d0*/  LEA.HI.X.SX32 R5, R8, R2, 0x2, P6 ;  /* 0x0000000208057211 */ /* 0x000fe400030f16ff */
[----:B----4-:R-:W-:Y:S01]  /*6b8e0*/  ISETP.LT.AND P1, PT, R11, UR28, !P0 ;  /* 0x0000001c0b007c0c */ /* 0x010fe2000c721270 */
[----:B------:R3:W-:Y:S01]  /*6b8f0*/  @P4 STG.E desc[UR8][R6.64], R96 ;  /* 0x0000006006004986 */ /* 0x0007e2000c101908 */
[----:B------:R-:W4:Y:S03]  /*6b900*/  LDCU UR28, c[0x0][0x39c] ;  /* 0x00007380ff1c77ac */ /* 0x000f260008000800 */
[----:B------:R-:W4:Y:S01]  /*6b910*/  LDL.LU R11, [R1+0x2054] ;  /* 0x00205400010b7983 */ /* 0x000f220000300800 */
[----:B------:R-:W-:Y:S01]  /*6b920*/  ISETP.LT.AND P5, PT, R13, UR44, !P0 ;  /* 0x0000002c0d007c0c */ /* 0x000fe2000c7a1270 */
[----:B------:R-:W1:Y:S02]  /*6b930*/  LDCU UR44, c[0x0][0x3b8] ;  /* 0x00007700ff2c77ac */ /* 0x000e640008000800 */
[----:B------:R-:W4:Y:S01]  /*6b940*/  LDL.LU R13, [R1+0x2060] ;  /* 0x00206000010d7983 */ /* 0x000f220000300800 */
[----:B------:R-:W-:-:S03]  /*6b950*/  ISETP.LT.AND P4, PT, R10, UR74, !P0 ;  /* 0x0000004a0a007c0c */ /* 0x000fc6000c781270 */
[----:B------:R1:W-:Y:S04]  /*6b960*/  @P3 STG.E desc[UR8][R4.64], R125 ;  /* 0x0000007d04003986 */ /* 0x0003e8000c101908 */
[----:B------:R-:W4:Y:S01]  /*6b970*/  LDL.LU R10, [R1+0x206c] ;  /* 0x00206c00010a7983 */ /* 0x000f220000300800 */
[----:B--2---:R-:W-:Y:S01]  /*6b980*/  ISETP.LT.AND P3, PT, R12, UR57, !P0 ;  /* 0x000000390c007c0c */ /* 0x004fe2000c761270 */
[----:B------:R-:W2:Y:S02]  /*6b990*/  LDCU UR57, c[0x0][0x39c] ;  /* 0x00007380ff3977ac */ /* 0x000ea40008000800 */
[----:B------:R-:W2:Y:S01]  /*6b9a0*/  LDL.LU R12, [R1+0x2078] ;  /* 0x00207800010c7983 */ /* 0x000ea20000300800 */
[----:B---3--:R-:W-:Y:S01]  /*6b9b0*/  IADD3 R7, PT, PT, R8, UR45, RZ ;  /* 0x0000002d08077c10 */ /* 0x008fe2000fffe0ff */
[----:B------:R-:W3:Y:S03]  /*6b9c0*/  LDCU UR45, c[0x0][0x39c] ;  /* 0x00007380ff2d77ac */ /* 0x000ee60008000800 */
[C---:B------:R-:W-:Y:S01]  /*6b9d0*/  LEA R6, P6, R7.reuse, R0, 0x2 ;  /* 0x0000000007067211 */ /* 0x040fe200078c10ff */
[C---:B------:R-:W-:Y:S01]  /*6b9e0*/  VIADD R8, R7.reuse, UR10 ;  /* 0x0000000a07087c36 */ /* 0x040fe20008000000 */
[----:B------:R-:W2:Y:S02]  /*6b9f0*/  LDCU UR10, c[0x0][0x39c] ;  /* 0x00007380ff0a77ac */ /* 0x000ea40008000800 */
[----:B------:R-:W-:-:S02]  /*6ba00*/  LEA.HI.X.SX32 R7, R7, R2, 0x2, P6 ;  /* 0x0000000207077211 */ /* 0x000fc400030f16ff */
[----:B-1----:R-:W-:-:S03]  /*6ba10*/  LEA R4, P6, R8, R0, 0x2 ;  /* 0x0000000008047211 */ /* 0x002fc600078c10ff */
[----:B------:R1:W-:Y:S01]  /*6ba20*/  @P2 STG.E desc[UR8][R6.64], R97 ;  /* 0x0000006106002986 */ /* 0x0003e2000c101908 */
[C---:B------:R-:W-:Y:S02]  /*6ba30*/  LEA.HI.X.SX32 R5, R8.reuse, R2, 0x2, P6 ;  /* 0x0000000208057211 */ /* 0x040fe400030f16ff */
[----:B------:R-:W-:Y:S02]  /*6ba40*/  ISETP.LT.AND P2, PT, R9, UR73, !P0 ;  /* 0x0000004909007c0c */ /* 0x000fe4000c741270 */
[----:B------:R-:W3:Y:S01]  /*6ba50*/  LDL.LU R9, [R1+0x2034] ;  /* 0x0020340001097983 */ /* 0x000ee20000300800 */
[----:B-1----:R-:W-:-:S03]  /*6ba60*/  IADD3 R7, PT, PT, R8, UR21, RZ ;  /* 0x0000001508077c10 */ /* 0x002fc6000fffe0ff */
[----:B------:R1:W-:Y:S01]  /*6ba70*/  @P1 STG.E desc[UR8][R4.64], R126 ;  /* 0x0000007e04001986 */ /* 0x0003e2000c101908 */
[----:B------:R-:W2:Y:S01]  /*6ba80*/  LDCU UR21, c[0x0][0x3b8] ;  /* 0x00007700ff1577ac */ /* 0x000ea20008000800 */
[C---:B------:R-:W-:Y:S01]  /*6ba90*/  LEA R6, P6, R7.reuse, R0, 0x2 ;  /* 0x0000000007067211 */ /* 0x040fe200078c10ff */
[C---:B------:R-:W-:Y:S01]  /*6baa0*/  VIADD R8, R7.reuse, UR34 ;  /* 0x0000002207087c36 */ /* 0x040fe20008000000 */
[----:B------:R-:W2:Y:S02]  /*6bab0*/  LDCU UR34, c[0x0][0x3b8] ;  /* 0x00007700ff2277ac */ /* 0x000ea40008000800 */
[----:B------:R-:W-:Y:S02]  /*6bac0*/  LEA.HI.X.SX32 R7, R7, R2, 0x2, P6 ;  /* 0x0000000207077211 */ /* 0x000fe400030f16ff */
[----:B-1----:R-:W-:-:S03]  /*6bad0*/  LEA R4, P6, R8, R0, 0x2 ;  /* 0x0000000008047211 */ /* 0x002fc600078c10ff */
[----:B------:R1:W-:Y:S01]  /*6bae0*/  @P5 STG.E desc[UR8][R6.64], R98 ;  /* 0x0000006206005986 */ /* 0x0003e2000c101908 */
[C---:B------:R-:W-:Y:S02]  /*6baf0*/  LEA.HI.X.SX32 R5, R8.reuse, R2, 0x2, P6 ;  /* 0x0000000208057211 */ /* 0x040fe400030f16ff */
[----:B-1----:R-:W-:Y:S02]  /*6bb00*/  IADD3 R7, PT, PT, R8, UR56, RZ ;  /* 0x0000003808077c10 */ /* 0x002fe4000fffe0ff */
[----:B----4-:R-:W-:-:S03]  /*6bb10*/  ISETP.LT.AND P1, PT, R11, UR43, !P0 ;  /* 0x0000002b0b007c0c */ /* 0x010fc6000c721270 */
[C---:B------:R-:W-:Y:S01]  /*6bb20*/  VIADD R8, R7.reuse, UR27 ;  /* 0x0000001b07087c36 */ /* 0x040fe20008000000 */
[----:B------:R-:W4:Y:S01]  /*6bb30*/  LDL.LU R11, [R1+0x2038] ;  /* 0x00203800010b7983 */ /* 0x000f220000300800 */
[C---:B------:R-:W-:Y:S01]  /*6bb40*/  LEA R6, P6, R7.reuse, R0, 0x2 ;  /* 0x0000000007067211 */ /* 0x040fe200078c10ff */
[----:B------:R-:W1:Y:S02]  /*6bb50*/  LDCU UR43, c[0x0][0x39c] ;  /* 0x00007380ff2b77ac */ /* 0x000e640008000800 */
[----:B------:R1:W-:Y:S01]  /*6bb60*/  @P4 STG.E desc[UR8][R4.64], R127 ;  /* 0x0000007f04004986 */ /* 0x0003e2000c101908 */
[----:B------:R-:W-:Y:S01]  /*6bb70*/  LEA.HI.X.SX32 R7, R7, R2, 0x2, P6 ;  /* 0x0000000207077211 */ /* 0x000fe200030f16ff */
[----:B------:R-:W1:Y:S02]  /*6bb80*/  LDCU UR27, c[0x0][0x39c] ;  /* 0x00007380ff1b77ac */ /* 0x000e640008000800 */
[----:B------:R-:W4:Y:S01]  /*6bb90*/  LDL.LU R15, [R1+0x203c] ;  /* 0x00203c00010f7983 */ /* 0x000f220000300800 */
[----:B------:R-:W-:Y:S01]  /*6bba0*/  ISETP.LT.AND P4, PT, R10, UR19, !P0 ;  /* 0x000000130a007c0c */ /* 0x000fe2000c781270 */
[----:B------:R-:W1:Y:S02]  /*6bbb0*/  LDCU UR19, c[0x0][0x39c] ;  /* 0x00007380ff1377ac */ /* 0x000e640008000800 */
[----:B------:R1:W-:Y:S01]  /*6bbc0*/  @P3 STG.E desc[UR8][R6.64], R99 ;  /* 0x0000006306003986 */ /* 0x0003e2000c101908 */
[----:B------:R-:W-:Y:S01]  /*6bbd0*/  ISETP.LT.AND P5, PT, R13, UR72, !P0 ;  /* 0x000000480d007c0c */ /* 0x000fe2000c7a1270 */
[----:B------:R-:W1:Y:S02]  /*6bbe0*/  LDCU UR56, c[0x0][0x3b8] ;  /* 0x00007700ff3877ac */ /* 0x000e640008000800 */
[----:B------:R-:W4:Y:S01]  /*6bbf0*/  LDL.LU R10, [R1+0x2040] ;  /* 0x00204000010a7983 */ /* 0x000f220000300800 */
        /* <DEDUP_REMOVED lines=9> */
[C---:B------:R-:W-:Y:S01]  /*6bc90*/  VIADD R8, R7.reuse, UR55 ;  /* 0x0000003707087c36 */ /* 0x040fe20008000000 */
[----:B------:R-:W2:Y:S01]  /*6bca0*/  LDL.LU R13, [R1+0x2024] ;  /* 0x00202400010d7983 */ /* 0x000ea20000300800 */
[----:B------:R-:W1:Y:S01]  /*6bcb0*/  LDCU UR55, c[0x0][0x39c] ;  /* 0x00007380ff3777ac */ /* 0x000e620008000800 */
[----:B------:R-:W-:Y:S02]  /*6bcc0*/  LEA.HI.X.SX32 R7, R7, R2, 0x2, P6 ;  /* 0x0000000207077211 */ /* 0x000fe400030f16ff */
[----:B------:R1:W-:Y:S01]  /*6bcd0*/  @P2 STG.E desc[UR8][R4.64], R140 ;  /* 0x0000008c04002986 */ /* 0x0003e2000c101908 */
[----:B---3--:R-:W-:-:S03]  /*6bce0*/  ISETP.LT.AND P2, PT, R9, UR41, !P0 ;  /* 0x0000002909007c0c */ /* 0x008fc6000c741270 */
[----:B------:R3:W-:Y:S01]  /*6bcf0*/  @P1 STG.E desc[UR8][R6.64], R144 ;  /* 0x0000009006001986 */ /* 0x0007e2000c101908 */
[C---:B------:R-:W-:Y:S01]  /*6bd00*/  IADD3 R9, PT, PT, R8.reuse, UR17, RZ ;  /* 0x0000001108097c10 */ /* 0x040fe2000fffe0ff */
[----:B------:R-:W2:Y:S01]  /*6bd10*/  LDCU UR17, c[0x0][0x39c] ;  /* 0x00007380ff1177ac */ /* 0x000ea20008000800 */
[C---:B-1----:R-:W-:Y:S01]  /*6bd20*/  LEA R4, P6, R8.reuse, R0, 0x2 ;  /* 0x0000000008047211 */ /* 0x042fe200078c10ff */
[----:B------:R-:W1:Y:S03]  /*6bd30*/  LDCU UR41, c[0x0][0x3b8] ;  /* 0x00007700ff2977ac */ /* 0x000e660008000800 */
[----:B------:R-:W-:Y:S02]  /*6bd40*/  LEA.HI.X.SX32 R5, R8, R2, 0x2, P6 ;  /* 0x0000000208057211 */ /* 0x000fe400030f16ff */
[C---:B---3--:R-:W-:Y:S01]  /*6bd50*/  LEA R6, P6, R9.reuse, R0, 0x2 ;  /* 0x0000000009067211 */ /* 0x048fe200078c10ff */
[----:B------:R-:W3:Y:S03]  /*6bd60*/  LDL.LU R8, [R1+0x2028] ;  /* 0x0020280001087983 */ /* 0x000ee60000300800 */
[----:B------:R-:W-:Y:S01]  /*6bd70*/  LEA.HI.X.SX32 R7, R9, R2, 0x2, P6 ;  /* 0x0000000209077211 */ /* 0x000fe200030f16ff */
[----:B------:R1:W-:Y:S04]  /*6bd80*/  @P5 STG.E desc[UR8][R4.64], R141 ;  /* 0x0000008d04005986 */ /* 0x0003e8000c101908 */
[----:B------:R1:W-:Y:S01]  /*6bd90*/  @P4 STG.E desc[UR8][R6.64], R145 ;  /* 0x0000009106004986 */ /* 0x0003e2000c101908 */
[----:B----4-:R-:W-:Y:S01]  /*6bda0*/  ISETP.LT.AND P1, PT, R11, UR70, !P0 ;  /* 0x000000460b007c0c */ /* 0x010fe2000c721270 */
[----:B------:R-:W-:-:S05]  /*6bdb0*/  VIADD R11, R9, UR71 ;  /* 0x00000047090b7c36 */ /* 0x000fca0008000000 */
[----:B-1----:R-:W-:-:S04]  /*6bdc0*/  LEA R4, P6, R11, R0, 0x2 ;  /* 0x000000000b047211 */ /* 0x002fc800078c10ff */
[----:B------:R-:W-:-:S05]  /*6bdd0*/  LEA.HI.X.SX32 R5, R11, R2, 0x2, P6 ;  /* 0x000000020b057211 */ /* 0x000fca00030f16ff */
[----:B------:R1:W-:Y:S01]  /*6bde0*/  @P3 STG.E desc[UR8][R4.64], R142 ;  /* 0x0000008e04003986 */ /* 0x0003e2000c101908 */
[----:B------:R-:W-:Y:S01]  /*6bdf0*/  ISETP.LT.AND P4, PT, R10, UR31, !P0 ;  /* 0x0000001f0a007c0c */ /* 0x000fe2000c781270 */
[----:B------:R-:W4:Y:S02]  /*6be00*/  LDCU UR31, c[0x0][0x39c] ;  /* 0x00007380ff1f77ac */ /* 0x000f240008000800 */
[----:B------:R-:W4:Y:S01]  /*6be10*/  LDL.LU R10, [R1+0x202c] ;  /* 0x00202c00010a7983 */ /* 0x000f220000300800 */
[----:B--2---:R-:W-:Y:S01]  /*6be20*/  ISETP.LT.AND P3, PT, R12, UR40, !P0 ;  /* 0x000000280c007c0c */ /* 0x004fe2000c761270 */
[----:B------:R-:W2:Y:S02]  /*6be30*/  LDCU UR40, c[0x0][0x3b8] ;  /* 0x00007700ff2877ac */ /* 0x000ea40008000800 */
[----:B------:R-:W2:Y:S01]  /*6be40*/  LDL.LU R12, [R1+0x2030] ;  /* 0x00203000010c7983 */ /* 0x000ea20000300800 */
[----:B------:R-:W-:Y:S02]  /*6be50*/  IADD3 R9, PT, PT, R11, UR32, RZ ;  /* 0x000000200b097c10 */ /* 0x000fe4000fffe0ff */
[----:B------:R-:W-:Y:S01]  /*6be60*/  ISETP.LT.AND P5, PT, R15, UR54, !P0 ;  /* 0x000000360f007c0c */ /* 0x000fe2000c7a1270 */
[----:B------:R-:W2:Y:S01]  /*6be70*/  LDCU UR54, c[0x0][0x39c] ;  /* 0x00007380ff3677ac */ /* 0x000ea20008000800 */
[C---:B------:R-:W-:Y:S01]  /*6be80*/  LEA R6, P6, R9.reuse, R0, 0x2 ;  /* 0x0000000009067211 */ /* 0x040fe200078c10ff */
[C---:B------:R-:W-:Y:S01]  /*6be90*/  VIADD R11, R9.reuse, UR42 ;  /* 0x0000002a090b7c36 */ /* 0x040fe20008000000 */
[----:B------:R-:W2:Y:S02]  /*6bea0*/  LDCU UR32, c[0x0][0x3b8] ;  /* 0x00007700ff2077ac */ /* 0x000ea40008000800 */
[----:B------:R-:W-:-:S02]  /*6beb0*/  LEA.HI.X.SX32 R7, R9, R2, 0x2, P6 ;  /* 0x0000000209077211 */ /* 0x000fc400030f16ff */
[C---:B-1----:R-:W-:Y:S01]  /*6bec0*/  LEA R4, P6, R11.reuse, R0, 0x2 ;  /* 0x000000000b047211 */ /* 0x042fe200078c10ff */
[----:B------:R-:W1:Y:S01]  /*6bed0*/  LDCU UR42, c[0x0][0x39c] ;  /* 0x00007380ff2a77ac */ /* 0x000e620008000800 */
[C---:B------:R-:W-:Y:S01]  /*6bee0*/  IADD3 R9, PT, PT, R11.reuse, UR53, RZ ;  /* 0x000000350b097c10 */ /* 0x040fe2000fffe0ff */
[----:B------:R3:W-:Y:S01]  /*6bef0*/  @P2 STG.E desc[UR8][R6.64], R146 ;  /* 0x0000009206002986 */ /* 0x0007e2000c101908 */
[----:B------:R-:W-:Y:S01]  /*6bf00*/  LEA.HI.X.SX32 R5, R11, R2, 0x2, P6 ;  /* 0x000000020b057211 */ /* 0x000fe200030f16ff */
[----:B------:R-:W1:Y:S02]  /*6bf10*/  LDCU UR53, c[0x0][0x3b8] ;  /* 0x00007700ff3577ac */ /* 0x000e640008000800 */
[C---:B------:R-:W-:Y:S02]  /*6bf20*/  VIADD R11, R9.reuse, UR69 ;  /* 0x00000045090b7c36 */ /* 0x040fe40008000000 */
[----:B------:R1:W-:Y:S01]  /*6bf30*/  @P1 STG.E desc[UR8][R4.64], R143 ;  /* 0x0000008f04001986 */ /* 0x0003e2000c101908 */
[----:B---3--:R-:W-:-:S04]  /*6bf40*/  LEA R6, P6, R9, R0, 0x2 ;  /* 0x0000000009067211 */ /* 0x008fc800078c10ff */
[----:B------:R-:W-:Y:S02]  /*6bf50*/  LEA.HI.X.SX32 R7, R9, R2, 0x2, P6 ;  /* 0x0000000209077211 */ /* 0x000fe400030f16ff */
[C---:B-1----:R-:W-:Y:S02]  /*6bf60*/  LEA R4, P6, R11.reuse, R0, 0x2 ;  /* 0x000000000b047211 */ /* 0x042fe400078c10ff */
[----:B------:R-:W-:Y:S01]  /*6bf70*/  IADD3 R9, PT, PT, R11, UR20, RZ ;  /* 0x000000140b097c10 */ /* 0x000fe2000fffe0ff */
[----:B------:R1:W-:Y:S01]  /*6bf80*/  @P5 STG.E desc[UR8][R6.64], R147 ;  /* 0x0000009306005986 */ /* 0x0003e2000c101908 */
[----:B------:R-:W-:Y:S01]  /*6bf90*/  ISETP.LT.AND P2, PT, R14, UR52, !P0 ;  /* 0x000000340e007c0c */ /* 0x000fe2000c741270 */
[----:B------:R-:W3:Y:S01]  /*6bfa0*/  LDCU UR52, c[0x0][0x3b8] ;  /* 0x00007700ff3477ac */ /* 0x000ee20008000800 */
[----:B------:R-:W-:Y:S01]  /*6bfb0*/  ISETP.LT.AND P1, PT, R13, UR26, !P0 ;  /* 0x0000001a0d007c0c */ /* 0x000fe2000c721270 */
[----:B------:R-:W3:Y:S01]  /*6bfc0*/  LDL.LU R14, [R1+0x1ff8] ;  /* 0x001ff800010e7983 */ /* 0x000ee20000300800 */
[----:B------:R-:W-:Y:S01]  /*6bfd0*/  LEA.HI.X.SX32 R5, R11, R2, 0x2, P6 ;  /* 0x000000020b057211 */ /* 0x000fe200030f16ff */
[----:B------:R-:W2:Y:S01]  /*6bfe0*/  LDCU UR26, c[0x0][0x39c] ;  /* 0x00007380ff1a77ac */ /* 0x000ea20008000800 */
[----:B------:R-:W-:Y:S01]  /*6bff0*/  ISETP.LT.AND P5, PT, R8, UR16, !P0 ;  /* 0x0000001008007c0c */ /* 0x000fe2000c7a1270 */
[----:B------:R-:W3:Y:S01]  /*6c000*/  LDL.LU R13, [R1+0x1ffc] ;  /* 0x001ffc00010d7983 */ /* 0x000ee20000300800 */
[C---:B------:R-:W-:Y:S01]  /*6c010*/  VIADD R11, R9.reuse, UR68 ;  /* 0x00000044090b7c36 */ /* 0x040fe20008000000 */
[----:B------:R-:W2:Y:S02]  /*6c020*/  LDCU UR16, c[0x0][0x39c] ;  /* 0x00007380ff1077ac */ /* 0x000ea40008000800 */
[----:B------:R-:W3:Y:S01]  /*6c030*/  LDL.LU R8, [R1+0x2004] ;  /* 0x0020040001087983 */ /* 0x000ee20000300800 */
[C---:B-1----:R-:W-:Y:S01]  /*6c040*/  LEA R6, P6, R9.reuse, R0, 0x2 ;  /* 0x0000000009067211 */ /* 0x042fe200078c10ff */
[----:B------:R-:W1:Y:S03]  /*6c050*/  LDCU UR20, c[0x0][0x3b8] ;  /* 0x00007700ff1477ac */ /* 0x000e660008000800 */
[----:B------:R-:W-:Y:S01]  /*6c060*/  LEA.HI.X.SX32 R7, R9, R2, 0x2, P6 ;  /* 0x0000000209077211 */ /* 0x000fe200030f16ff */
[----:B------:R1:W-:Y:S04]  /*6c070*/  @P4 STG.E desc[UR8][R4.64], R136 ;  /* 0x0000008804004986 */ /* 0x0003e8000c101908 */
[----:B------:R1:W-:Y:S01]  /*6c080*/  @P3 STG.E desc[UR8][R6.64], R48 ;  /* 0x0000003006003986 */ /* 0x0003e2000c101908 */
[----:B----4-:R-:W-:Y:S01]  /*6c090*/  ISETP.LT.AND P4, PT, R10, UR24, !P0 ;  /* 0x000000180a007c0c */ /* 0x010fe2000c781270 */
[----:B------:R-:W4:Y:S02]  /*6c0a0*/  LDCU UR24, c[0x0][0x3b8] ;  /* 0x00007700ff1877ac */ /* 0x000f240008000800 */
[----:B------:R-:W4:Y:S01]  /*6c0b0*/  LDL.LU R10, [R1+0x200c] ;  /* 0x00200c00010a7983 */ /* 0x000f220000300800 */
[----:B--2---:R-:W-:-:S03]  /*6c0c0*/  ISETP.LT.AND P3, PT, R12, UR66, !P0 ;  /* 0x000000420c007c0c */ /* 0x004fc6000c761270 */
[----:B------:R-:W2:Y:S01]  /*6c0d0*/  LDL.LU R12, [R1+0x2014] ;  /* 0x00201400010c7983 */ /* 0x000ea20000300800 */
[C---:B-1----:R-:W-:Y:S02]  /*6c0e0*/  LEA R4, P6, R11.reuse, R0, 0x2 ;  /* 0x000000000b047211 */ /* 0x042fe400078c10ff */
[C---:B------:R-:W-:Y:S01]  /*6c0f0*/  IADD3 R9, PT, PT, R11.reuse, UR12, RZ ;  /* 0x0000000c0b097c10 */ /* 0x040fe2000fffe0ff */
[----:B------:R-:W1:Y:S01]  /*6c100*/  LDCU UR12, c[0x0][0x39c] ;  /* 0x00007380ff0c77ac */ /* 0x000e620008000800 */
[----:B------:R-:W-:Y:S02]  /*6c110*/  LEA.HI.X.SX32 R5, R11, R2, 0x2, P6 ;  /* 0x000000020b057211 */ /* 0x000fe400030f16ff */
[C---:B------:R-:W-:Y:S01]  /*6c120*/  LEA R6, P6, R9.reuse, R0, 0x2 ;  /* 0x0000000009067211 */ /* 0x040fe200078c10ff */
[C---:B------:R-:W-:Y:S02]  /*6c130*/  VIADD R11, R9.reuse, UR67 ;  /* 0x00000043090b7c36 */ /* 0x040fe40008000000 */
[----:B------:R1:W-:Y:S01]  /*6c140*/  @P2 STG.E desc[UR8][R4.64], R137 ;  /* 0x0000008904002986 */ /* 0x0003e2000c101908 */
[----:B------:R-:W-:-:S02]  /*6c150*/  LEA.HI.X.SX32 R7, R9, R2, 0x2, P6 ;  /* 0x0000000209077211 */ /* 0x000fc400030f16ff */
[C---:B------:R-:W-:Y:S01]  /*6c160*/  IADD3 R9, PT, PT, R11.reuse, UR22, RZ ;  /* 0x000000160b097c10 */ /* 0x040fe2000fffe0ff */
[----:B------:R-:W2:Y:S02]  /*6c170*/  LDCU UR22, c[0x0][0x3b8] ;  /* 0x00007700ff1677ac */ /* 0x000ea40008000800 */
[----:B------:R1:W-:Y:S02]  /*6c180*/  @P1 STG.E desc[UR8][R6.64], R49 ;  /* 0x0000003106001986 */ /* 0x0003e4000c101908 */
[----:B-1----:R-:W-:-:S04]  /*6c190*/  LEA R4, P6, R11, R0, 0x2 ;  /* 0x000000000b047211 */ /* 0x002fc800078c10ff */
[----:B------:R-:W-:Y:S01]  /*6c1a0*/  LEA.HI.X.SX32 R5, R11, R2, 0x2, P6 ;  /* 0x000000020b057211 */ /* 0x000fe200030f16ff */
[C---:B------:R-:W-:Y:S01]  /*6c1b0*/  VIADD R11, R9.reuse, UR13 ;  /* 0x0000000d090b7c36 */ /* 0x040fe20008000000 */
[C---:B------:R-:W-:Y:S01]  /*6c1c0*/  LEA R6, P6, R9.reuse, R0, 0x2 ;  /* 0x0000000009067211 */ /* 0x040fe200078c10ff */
[----:B------:R-:W1:Y:S02]  /*6c1d0*/  LDCU UR13, c[0x0][0x3b8] ;  /* 0x00007700ff0d77ac */ /* 0x000e640008000800 */
[----:B------:R3:W-:Y:S01]  /*6c1e0*/  @P5 STG.E desc[UR8][R4.64], R138 ;  /* 0x0000008a04005986 */ /* 0x0007e2000c101908 */
[----:B------:R-:W-:Y:S02]  /*6c1f0*/  LEA.HI.X.SX32 R7, R9, R2, 0x2, P6 ;  /* 0x0000000209077211 */ /* 0x000fe400030f16ff */
[----:B---3--:R-:W-:Y:S02]  /*6c200*/  ISETP.LT.AND P2, PT, R14, UR77, !P0 ;  /* 0x0000004d0e007c0c */ /* 0x008fe4000c741270 */
[----:B------:R-:W3:Y:S01]  /*6c210*/  LDL.LU R14, [R1+0x1fe4] ;  /* 0x001fe400010e7983 */ /* 0x000ee20000300800 */
[----:B------:R-:W-:Y:S01]  /*6c220*/  ISETP.LT.AND P1, PT, R13, UR38, !P0 ;  /* 0x000000260d007c0c */ /* 0x000fe2000c721270 */
[----:B------:R-:W1:Y:S02]  /*6c230*/  LDCU UR38, c[0x0][0x39c] ;  /* 0x00007380ff2677ac */ /* 0x000e640008000800 */
[----:B------:R-:W3:Y:S01]  /*6c240*/  LDL.LU R13, [R1+0x1fe8] ;  /* 0x001fe800010d7983 */ /* 0x000ee20000300800 */
[----:B------:R-:W-:-:S02]  /*6c250*/  LEA R4, P6, R11, R0, 0x2 ;  /* 0x000000000b047211 */ /* 0x000fc400078c10ff */
[----:B------:R-:W-:Y:S02]  /*6c260*/  ISETP.LT.AND P5, PT, R8, UR76, !P0 ;  /* 0x0000004c08007c0c */ /* 0x000fe4000c7a1270 */
[----:B------:R-:W3:Y:S01]  /*6c270*/  LDL.LU R8, [R1+0x1fec] ;  /* 0x001fec0001087983 */ /* 0x000ee20000300800 */
[----:B------:R-:W-:-:S03]  /*6c280*/  LEA.HI.X.SX32 R5, R11, R2, 0x2, P6 ;  /* 0x000000020b057211 */ /* 0x000fc600030f16ff */
[----:B------:R1:W-:Y:S04]  /*6c290*/  @P4 STG.E desc[UR8][R6.64], R50 ;  /* 0x0000003206004986 */ /* 0x0003e8000c101908 */
[----:B------:R1:W-:Y:S01]  /*6c2a0*/  @P3 STG.E desc[UR8][R4.64], R139 ;  /* 0x0000008b04003986 */ /* 0x0003e2000c101908 */
[----:B----4-:R-:W-:Y:S01]  /*6c2b0*/  ISETP.LT.AND P4, PT, R10, UR51, !P0 ;  /* 0x000000330a007c0c */ /* 0x010fe2000c781270 */
[----:B------:R-:W4:Y:S02]  /*6c2c0*/  LDCU UR51, c[0x0][0x3b8] ;  /* 0x00007700ff3377ac */ /* 0x000f240008000800 */
[----:B------:R-:W4:Y:S01]  /*6c2d0*/  LDL.LU R10, [R1+0x1ff0] ;  /* 0x001ff000010a7983 */ /* 0x000f220000300800 */
[----:B--2---:R-:W-:-:S03]  /*6c2e0*/  ISETP.LT.AND P3, PT, R12, UR65, !P0 ;  /* 0x000000410c007c0c */ /* 0x004fc6000c761270 */
[----:B------:R-:W2:Y:S01]  /*6c2f0*/  LDL.LU R12, [R1+0x1ff4] ;  /* 0x001ff400010c7983 */ /* 0x000ea20000300800 */
[----:B------:R-:W-:Y:S01]  /*6c300*/  IADD3 R9, PT, PT, R11, UR50, RZ ;  /* 0x000000320b097c10 */ /* 0x000fe2000fffe0ff */
[----:B------:R-:W2:Y:S03]  /*6c310*/  LDCU UR50, c[0x0][0x39c] ;  /* 0x00007380ff3277ac */ /* 0x000ea60008000800 */
[C---:B-1----:R-:W-:Y:S01]  /*6c320*/  LEA R6, P6, R9.reuse, R0, 0x2 ;  /* 0x0000000009067211 */ /* 0x042fe200078c10ff */
[----:B------:R-:W-:-:S03]  /*6c330*/  VIADD R11, R9, UR75 ;  /* 0x0000004b090b7c36 */ /* 0x000fc60008000000 */
[----:B------:R-:W-:Y:S02]  /*6c340*/  LEA.HI.X.SX32 R7, R9, R2, 0x2, P6 ;  /* 0x0000000209077211 */ /* 0x000fe400030f16ff */
[C---:B------:R-:W-:Y:S02]  /*6c350*/  LEA R4, P6, R11.reuse, R0, 0x2 ;  /* 0x000000000b047211 */ /* 0x040fe400078c10ff */
[C---:B------:R-:W-:Y:S01]  /*6c360*/  IADD3 R9, PT, PT, R11.reuse, UR49, RZ ;  /* 0x000000310b097c10 */ /* 0x040fe2000fffe0ff */
[----:B------:R1:W-:Y:S01]  /*6c370*/  @P2 STG.E desc[UR8][R6.64], R51 ;  /* 0x0000003306002986 */ /* 0x0003e2000c101908 */
[----:B------:R-:W-:Y:S01]  /*6c380*/  LEA.HI.X.SX32 R5, R11, R2, 0x2, P6 ;  /* 0x000000020b057211 */ /* 0x000fe200030f16ff */
[----:B------:R-:W2:Y:S02]  /*6c390*/  LDCU UR49, c[0x0][0x3b8] ;  /* 0x00007700ff3177ac */ /* 0x000ea40008000800 */
[C---:B------:R-:W-:Y:S02]  /*6c3a0*/  VIADD R11, R9.reuse, UR25 ;  /* 0x00000019090b7c36 */ /* 0x040fe40008000000 */
[----:B------:R3:W-:Y:S01]  /*6c3b0*/  @P1 STG.E desc[UR8][R4.64], R152 ;  /* 0x0000009804001986 */ /* 0x0007e2000c101908 */
[----:B------:R-:W2:Y:S01]  /*6c3c0*/  LDCU UR25, c[0x0][0x3b8] ;  /* 0x00007700ff1977ac */ /* 0x000ea20008000800 */
[----:B-1----:R-:W-:-:S04]  /*6c3d0*/  LEA R6, P6, R9, R0, 0x2 ;  /* 0x0000000009067211 */ /* 0x002fc800078c10ff */
[----:B------:R-:W-:Y:S02]  /*6c3e0*/  LEA.HI.X.SX32 R7, R9, R2, 0x2, P6 ;  /* 0x0000000209077211 */ /* 0x000fe400030f16ff */
[C---:B---3--:R-:W-:Y:S02]  /*6c3f0*/  LEA R4, P6, R11.reuse, R0, 0x2 ;  /* 0x000000000b047211 */ /* 0x048fe400078c10ff */
[C---:B------:R-:W-:Y:S01]  /*6c400*/  IADD3 R9, PT, PT, R11.reuse, UR64, RZ ;  /* 0x000000400b097c10 */ /* 0x040fe2000fffe0ff */
[----:B------:R1:W-:Y:S01]  /*6c410*/  @P5 STG.E desc[UR8][R6.64], R156 ;  /* 0x0000009c06005986 */ /* 0x0003e2000c101908 */
[----:B------:R-:W-:Y:S01]  /*6c420*/  ISETP.LT.AND P2, PT, R14, UR4, !P0 ;  /* 0x000000040e007c0c */ /* 0x000fe2000c741270 */
[----:B------:R-:W3:Y:S02]  /*6c430*/  LDCU UR4, c[0x0][0x39c] ;  /* 0x00007380ff0477ac */ /* 0x000ee40008000800 */
[----:B------:R-:W3:Y:S01]  /*6c440*/  LDL.LU R14, [R1+0x1fc0] ;  /* 0x001fc000010e7983 */ /* 0x000ee20000300800 */
[----:B------:R-:W-:-:S02]  /*6c450*/  LEA.HI.X.SX32 R5, R11, R2, 0x2, P6 ;  /* 0x000000020b057211 */ /* 0x000fc400030f16ff */
[----:B------:R-:W-:Y:S02]  /*6c460*/  ISETP.LT.AND P1, PT, R13, UR37, !P0 ;  /* 0x000000250d007c0c */ /* 0x000fe4000c721270 */
[----:B------:R-:W-:Y:S01]  /*6c470*/  ISETP.LT.AND P5, PT, R8, UR47, !P0 ;  /* 0x0000002f08007c0c */ /* 0x000fe2000c7a1270 */
[----:B------:R-:W3:Y:S01]  /*6c480*/  LDL.LU R13, [R1+0x1fc8] ;  /* 0x001fc800010d7983 */ /* 0x000ee20000300800 */
[C---:B-1----:R-:W-:Y:S01]  /*6c490*/  LEA R6, P6, R9.reuse, R0, 0x2 ;  /* 0x0000000009067211 */ /* 0x042fe200078c10ff */
[C---:B------:R-:W-:Y:S01]  /*6c4a0*/  VIADD R11, R9.reuse, UR39 ;  /* 0x00000027090b7c36 */ /* 0x040fe20008000000 */
[----:B------:R-:W1:Y:S01]  /*6c4b0*/  LDCU UR37, c[0x0][0x39c] ;  /* 0x00007380ff2577ac */ /* 0x000e620008000800 */
[----:B------:R-:W3:Y:S01]  /*6c4c0*/  LDL.LU R8, [R1+0x1fd0] ;  /* 0x001fd00001087983 */ /* 0x000ee20000300800 */
[----:B------:R-:W-:-:S03]  /*6c4d0*/  LEA.HI.X.SX32 R7, R9, R2, 0x2, P6 ;  /* 0x0000000209077211 */ /* 0x000fc600030f16ff */
[----:B------:R1:W-:Y:S01]  /*6c4e0*/  @P4 STG.E desc[UR8][R4.64], R153 ;  /* 0x0000009904004986 */ /* 0x0003e2000c101908 */
[----:B------:R-:W1:Y:S03]  /*6c4f0*/  LDCU UR47, c[0x0][0x3b8] ;  /* 0x00007700ff2f77ac */ /* 0x000e660008000800 */
[----:B------:R1:W-:Y:S01]  /*6c500*/  @P3 STG.E desc[UR8][R6.64], R157 ;  /* 0x0000009d06003986 */ /* 0x0003e2000c101908 */
[----:B------:R-:W1:Y:S01]  /*6c510*/  LDCU UR39, c[0x0][0x39c] ;  /* 0x00007380ff2777ac */ /* 0x000e620008000800 */
[----:B----4-:R-:W-:Y:S02]  /*6c520*/  ISETP.LT.AND P4, PT, R10, UR63, !P0 ;  /* 0x0000003f0a007c0c */ /* 0x010fe4000c781270 */
        /* <DEDUP_REMOVED lines=10> */
[----:B------:R-:W1:Y:S01]  /*6c5d0*/  LDCU UR7, c[0x0][0x3b8] ;  /* 0x00007700ff0777ac */ /* 0x000e620008000800 */
[----:B------:R1:W-:Y:S01]  /*6c5e0*/  @P2 STG.E desc[UR8][R4.64], R154 ;  /* 0x0000009a04002986 */ /* 0x0003e2000c101908 */
[----:B------:R-:W-:Y:S02]  /*6c5f0*/  LEA.HI.X.SX32 R7, R9, R2, 0x2, P6 ;  /* 0x0000000209077211 */ /* 0x000fe400030f16ff */
[----:B------:R-:W-:-:S03]  /*6c600*/  IADD3 R9, PT, PT, R11, UR62, RZ ;  /* 0x0000003e0b097c10 */ /* 0x000fc6000fffe0ff */
        /* <DEDUP_REMOVED lines=9> */
[----:B------:R-:W-:Y:S01]  /*6c6a0*/  LEA R4, P6, R11, R0, 0x2 ;  /* 0x000000000b047211 */ /* 0x000fe200078c10ff */
[----:B------:R-:W3:Y:S01]  /*6c6b0*/  LDL.LU R14, [R1+0x1fa8] ;  /* 0x001fa800010e7983 */ /* 0x000ee20000300800 */
[----:B------:R-:W-:Y:S01]  /*6c6c0*/  ISETP.LT.AND P1, PT, R13, UR6, !P0 ;  /* 0x000000060d007c0c */ /* 0x000fe2000c721270 */
[----:B------:R-:W1:Y:S02]  /*6c6d0*/  LDCU UR46, c[0x0][0x39c] ;  /* 0x00007380ff2e77ac */ /* 0x000e640008000800 */
[----:B------:R-:W3:Y:S01]  /*6c6e0*/  LDL.LU R13, [R1+0x1fac] ;  /* 0x001fac00010d7983 */ /* 0x000ee20000300800 */
[----:B------:R-:W-:Y:S01]  /*6c6f0*/  ISETP.LT.AND P5, PT, R8, UR61, !P0 ;  /* 0x0000003d08007c0c */ /* 0x000fe2000c7a1270 */
[----:B------:R-:W1:Y:S02]  /*6c700*/  LDCU UR6, c[0x0][0x3b8] ;  /* 0x00007700ff0677ac */ /* 0x000e640008000800 */
[----:B------:R-:W3:Y:S01]  /*6c710*/  LDL.LU R8, [R1+0x1fb0] ;  /* 0x001fb00001087983 */ /* 0x000ee20000300800 */
[----:B------:R-:W-:-:S03]  /*6c720*/  LEA.HI.X.SX32 R5, R11, R2, 0x2, P6 ;  /* 0x000000020b057211 */ /* 0x000fc600030f16ff */
[----:B------:R1:W-:Y:S04]  /*6c730*/  @P4 STG.E desc[UR8][R6.64], R159 ;  /* 0x0000009f06004986 */ /* 0x0003e8000c101908 */
[----:B------:R1:W-:Y:S01]  /*6c740*/  @P3 STG.E desc[UR8][R4.64], R148 ;  /* 0x0000009404003986 */ /* 0x0003e2000c101908 */
[----:B----4-:R-:W-:Y:S01]  /*6c750*/  ISETP.LT.AND P4, PT, R10, UR29, !P0 ;  /* 0x0000001d0a007c0c */ /* 0x010fe2000c781270 */
[----:B------:R-:W4:Y:S02]  /*6c760*/  LDCU UR29, c[0x0][0x39c] ;  /* 0x00007380ff1d77ac */ /* 0x000f240008000800 */
[----:B------:R-:W4:Y:S01]  /*6c770*/  LDL.LU R10, [R1+0x1fb4] ;  /* 0x001fb400010a7983 */ /* 0x000f220000300800 */
[----:B--2---:R-:W-:Y:S01]  /*6c780*/  ISETP.LT.AND P3, PT, R12, UR35, !P0 ;  /* 0x000000230c007c0c */ /* 0x004fe2000c761270 */
[----:B------:R-:W2:Y:S02]  /*6c790*/  LDCU UR35, c[0x0][0x3b8] ;  /* 0x00007700ff2377ac */ /* 0x000ea40008000800 */
[----:B------:R-:W2:Y:S01]  /*6c7a0*/  LDL.LU R12, [R1+0x1fb8] ;  /* 0x001fb800010c7983 */ /* 0x000ea20000300800 */
[----:B------:R-:W-:Y:S01]  /*6c7b0*/  IADD3 R9, PT, PT, R11, UR14, RZ ;  /* 0x0000000e0b097c10 */ /* 0x000fe2000fffe0ff */
[----:B------:R-:W2:Y:S03]  /*6c7c0*/  LDCU UR14, c[0x0][0x3b8] ;  /* 0x00007700ff0e77ac */ /* 0x000ea60008000800 */
[C---:B-1----:R-:W-:Y:S01]  /*6c7d0*/  LEA R6, P6, R9.reuse, R0, 0x2 ;  /* 0x0000000009067211 */ /* 0x042fe200078c10ff */
[C---:B------:R-:W-:Y:S01]  /*6c7e0*/  VIADD R11, R9.reuse, UR36 ;  /* 0x00000024090b7c36 */ /* 0x040fe20008000000 */
[----:B------:R-:W1:Y:S02]  /*6c7f0*/  LDCU UR36, c[0x0][0x39c] ;  /* 0x00007380ff2477ac */ /* 0x000e640008000800 */
[----:B------:R-:W-:-:S02]  /*6c800*/  LEA.HI.X.SX32 R7, R9, R2, 0x2, P6 ;  /* 0x0000000209077211 */ /* 0x000fc400030f16ff */
[C---:B------:R-:W-:Y:S02]  /*6c810*/  LEA R4, P6, R11.reuse, R0, 0x2 ;  /* 0x000000000b047211 */ /* 0x040fe400078c10ff */
[C---:B------:R-:W-:Y:S01]  /*6c820*/  IADD3 R9, PT, PT, R11.reuse, UR60, RZ ;  /* 0x0000003c0b097c10 */ /* 0x040fe2000fffe0ff */
[----:B------:R1:W-:Y:S01]  /*6c830*/  @P2 STG.E desc[UR8][R6.64], R44 ;  /* 0x0000002c06002986 */ /* 0x0003e2000c101908 */
[----:B------:R-:W-:-:S03]  /*6c840*/  LEA.HI.X.SX32 R5, R11, R2, 0x2, P6 ;  /* 0x000000020b057211 */ /* 0x000fc600030f16ff */
[C---:B------:R-:W-:Y:S01]  /*6c850*/  VIADD R11, R9.reuse, UR23 ;  /* 0x00000017090b7c36 */ /* 0x040fe20008000000 */
[----:B------:R-:W2:Y:S01]  /*6c860*/  LDCU UR23, c[0x0][0x39c] ;  /* 0x00007380ff1777ac */ /* 0x000ea20008000800 */
[----:B------:R1:W-:Y:S02]  /*6c870*/  @P1 STG.E desc[UR8][R4.64], R149 ;  /* 0x0000009504001986 */ /* 0x0003e4000c101908 */
[----:B-1----:R-:W-:-:S04]  /*6c880*/  LEA R6, P6, R9, R0, 0x2 ;  /* 0x0000000009067211 */ /* 0x002fc800078c10ff */
[----:B------:R-:W-:Y:S02]  /*6c890*/  LEA.HI.X.SX32 R7, R9, R2, 0x2, P6 ;  /* 0x0000000209077211 */ /* 0x000fe400030f16ff */
[C---:B------:R-:W-:Y:S02]  /*6c8a0*/  LEA R4, P6, R11.reuse, R0, 0x2 ;  /* 0x000000000b047211 */ /* 0x040fe400078c10ff */
[C---:B------:R-:W-:Y:S01]  /*6c8b0*/  IADD3 R9, PT, PT, R11.reuse, UR11, RZ ;  /* 0x0000000b0b097c10 */ /* 0x040fe2000fffe0ff */
[----:B------:R1:W-:Y:S01]  /*6c8c0*/  @P5 STG.E desc[UR8][R6.64], R45 ;  /* 0x0000002d06005986 */ /* 0x0003e2000c101908 */
[----:B------:R-:W-:Y:S01]  /*6c8d0*/  LEA.HI.X.SX32 R5, R11, R2, 0x2, P6 ;  /* 0x000000020b057211 */ /* 0x000fe200030f16ff */
[----:B------:R-:W2:Y:S01]  /*6c8e0*/  LDCU UR11, c[0x0][0x3b8] ;  /* 0x00007700ff0b77ac */ /* 0x000ea20008000800 */
[----:B---3--:R-:W-:Y:S02]  /*6c8f0*/  ISETP.LT.AND P2, PT, R14, UR28, !P0 ;  /* 0x0000001c0e007c0c */ /* 0x008fe4000c741270 */
[----:B------:R-:W-:Y:S01]  /*6c900*/  ISETP.LT.AND P1, PT, R13, UR45, !P0 ;  /* 0x0000002d0d007c0c */ /* 0x000fe2000c721270 */
[----:B------:R-:W3:Y:S01]  /*6c910*/  LDL.LU R14, [R1+0x1f94] ;  /* 0x001f9400010e7983 */ /* 0x000ee20000300800 */
[----:B-1----:R-:W-:-:S02]  /*6c920*/  LEA R6, P6, R9, R0, 0x2 ;  /* 0x0000000009067211 */ /* 0x002fc400078c10ff */
[----:B------:R-:W-:Y:S01]  /*6c930*/  ISETP.LT.AND P5, PT, R8, UR10, !P0 ;  /* 0x0000000a08007c0c */ /* 0x000fe2000c7a1270 */
[----:B------:R-:W3:Y:S01]  /*6c940*/  LDL.LU R13, [R1+0x1f98] ;  /* 0x001f9800010d7983 */ /* 0x000ee20000300800 */
[C---:B------:R-:W-:Y:S01]  /*6c950*/  LEA.HI.X.SX32 R7, R9.reuse, R2, 0x2, P6 ;  /* 0x0000000209077211 */ /* 0x040fe200030f16ff */
[----:B------:R-:W-:Y:S01]  /*6c960*/  VIADD R11, R9, UR18 ;  /* 0x00000012090b7c36 */ /* 0x000fe20008000000 */
[----:B------:R-:W1:Y:S01]  /*6c970*/  LDCU UR10, c[0x0][0x39c] ;  /* 0x00007380ff0a77ac */ /* 0x000e620008000800 */
[----:B------:R-:W3:Y:S04]  /*6c980*/  LDL.LU R8, [R1+0x1f9c] ;  /* 0x001f9c0001087983 */ /* 0x000ee80000300800 */
[----:B------:R1:W-:Y:S01]  /*6c990*/  @P4 STG.E desc[UR8][R4.64], R150 ;  /* 0x0000009604004986 */ /* 0x0003e2000c101908 */
[----:B------:R-:W1:Y:S03]  /*6c9a0*/  LDCU UR28, c[0x0][0x3b8] ;  /* 0x00007700ff1c77ac */ /* 0x000e660008000800 */
[----:B------:R1:W-:Y:S01]  /*6c9b0*/  @P3 STG.E desc[UR8][R6.64], R46 ;  /* 0x0000002e06003986 */ /* 0x0003e2000c101908 */
[----:B------:R-:W1:Y:S01]  /*6c9c0*/  LDCU UR18, c[0x0][0x3b8] ;  /* 0x00007700ff1277ac */ /* 0x000e620008000800 */
[----:B------:R-:W1:Y:S01]  /*6c9d0*/  LDCU UR45, c[0x0][0x3b8] ;  /* 0x00007700ff2d77ac */ /* 0x000e620008000800 */
[----:B----4-:R-:W-:-:S02]  /*6c9e0*/  ISETP.LT.AND P4, PT, R10, UR57, !P0 ;  /* 0x000000390a007c0c */ /* 0x010fc4000c781270 */
[----:B------:R-:W4:Y:S01]  /*6c9f0*/  LDL.LU R10, [R1+0x1fa0] ;  /* 0x001fa000010a7983 */ /* 0x000f220000300800 */
[----:B--2---:R-:W-:Y:S01]  /*6ca00*/  ISETP.LT.AND P3, PT, R12, UR43, !P0 ;  /* 0x0000002b0c007c0c */ /* 0x004fe2000c761270 */
[----:B------:R-:W2:Y:S02]  /*6ca10*/  LDCU UR43, c[0x0][0x3b8] ;  /* 0x00007700ff2b77ac */ /* 0x000ea40008000800 */
[----:B------:R-:W2:Y:S01]  /*6ca20*/  LDL.LU R12, [R1+0x1fa4] ;  /* 0x001fa400010c7983 */ /* 0x000ea20000300800 */
[C---:B-1----:R-:W-:Y:S02]  /*6ca30*/  LEA R4, P6, R11.reuse, R0, 0x2 ;  /* 0x000000000b047211 */ /* 0x042fe400078c10ff */
[C---:B------:R-:W-:Y:S01]  /*6ca40*/  IADD3 R9, PT, PT, R11.reuse, UR44, RZ ;  /* 0x0000002c0b097c10 */ /* 0x040fe2000fffe0ff */
[----:B------:R-:W1:Y:S01]  /*6ca50*/  LDCU UR44, c[0x0][0x39c] ;  /* 0x00007380ff2c77ac */ /* 0x000e620008000800 */
[----:B------:R-:W-:Y:S02]  /*6ca60*/  LEA.HI.X.SX32 R5, R11, R2, 0x2, P6 ;  /* 0x000000020b057211 */ /* 0x000fe400030f16ff */
[C---:B------:R-:W-:Y:S01]  /*6ca70*/  LEA R6, P6, R9.reuse, R0, 0x2 ;  /* 0x0000000009067211 */ /* 0x040fe200078c10ff */
[----:B------:R-:W-:-:S02]  /*6ca80*/  VIADD R11, R9, UR58 ;  /* 0x0000003a090b7c36 */ /* 0x000fc40008000000 */
[----:B------:R1:W-:Y:S01]  /*6ca90*/  @P2 STG.E desc[UR8][R4.64], R151 ;  /* 0x0000009704002986 */ /* 0x0003e2000c101908 */
[----:B------:R-:W-:Y:S02]  /*6caa0*/  LEA.HI.X.SX32 R7, R9, R2, 0x2, P6 ;  /* 0x0000000209077211 */ /* 0x000fe400030f16ff */
        /* <DEDUP_REMOVED lines=19> */
[----:B------:R-:W-:Y:S01]  /*6cbe0*/  LEA.HI.X.SX32 R5, R11, R2, 0x2, P6 ;  /* 0x000000020b057211 */ /* 0x000fe200030f16ff */
[----:B------:R-:W1:Y:S02]  /*6cbf0*/  LDCU UR17, c[0x0][0x3b8] ;  /* 0x00007700ff1177ac */ /* 0x000e640008000800 */
[----:B------:R1:W-:Y:S04]  /*6cc00*/  @P4 STG.E desc[UR8][R6.64], R168 ;  /* 0x000000a806004986 */ /* 0x0003e8000c101908 */
[----:B------:R1:W-:Y:S01]  /*6cc10*/  @P3 STG.E desc[UR8][R4.64], R165 ;  /* 0x000000a504003986 */ /* 0x0003e2000c101908 */
[----:B----4-:R-:W-:-:S03]  /*6cc20*/  ISETP.LT.AND P4, PT, R10, UR54, !P0 ;  /* 0x000000360a007c0c */ /* 0x010fc6000c781270 */
[----:B------:R-:W4:Y:S01]  /*6cc30*/  LDL.LU R10, [R1+0x1f84] ;  /* 0x001f8400010a7983 */ /* 0x000f220000300800 */
[----:B--2---:R-:W-:Y:S01]  /*6cc40*/  ISETP.LT.AND P3, PT, R12, UR31, !P0 ;  /* 0x0000001f0c007c0c */ /* 0x004fe2000c761270 */
[----:B------:R-:W2:Y:S02]  /*6cc50*/  LDCU UR31, c[0x0][0x3b8] ;  /* 0x00007700ff1f77ac */ /* 0x000ea40008000800 */
[----:B------:R-:W2:Y:S01]  /*6cc60*/  LDL.LU R12, [R1+0x1f8c] ;  /* 0x001f8c00010c7983 */ /* 0x000ea20000300800 */
[----:B------:R-:W-:-:S04]  /*6cc70*/  IADD3 R9, PT, PT, R11, UR56, RZ ;  /* 0x000000380b097c10 */ /* 0x000fc8000fffe0ff */
[C---:B-1----:R-:W-:Y:S01]  /*6cc80*/  LEA R6, P6, R9.reuse, R0, 0x2 ;  /* 0x0000000009067211 */ /* 0x042fe200078c10ff */
[C---:B------:R-:W-:Y:S01]  /*6cc90*/  VIADD R11, R9.reuse, UR15 ;  /* 0x0000000f090b7c36 */ /* 0x040fe20008000000 */
[----:B------:R-:W1:Y:S02]  /*6cca0*/  LDCU UR15, c[0x0][0x39c] ;  /* 0x00007380ff0f77ac */ /* 0x000e640008000800 */
[----:B------:R-:W-:Y:S02]  /*6ccb0*/  LEA.HI.X.SX32 R7, R9, R2, 0x2, P6 ;  /* 0x0000000209077211 */ /* 0x000fe400030f16ff */
[C---:B------:R-:W-:Y:S02]  /*6ccc0*/  LEA R4, P6, R11.reuse, R0, 0x2 ;  /* 0x000000000b047211 */ /* 0x040fe400078c10ff */
[C---:B------:R-:W-:Y:S01]  /*6ccd0*/  IADD3 R9, PT, PT, R11.reuse, UR33, RZ ;  /* 0x000000210b097c10 */ /* 0x040fe2000fffe0ff */
[----:B------:R1:W-:Y:S01]  /*6cce0*/  @P2 STG.E desc[UR8][R6.64], R169 ;  /* 0x000000a906002986 */ /* 0x0003e2000c101908 */
[----:B------:R-:W-:Y:S01]  /*6ccf0*/  LEA.HI.X.SX32 R5, R11, R2, 0x2, P6 ;  /* 0x000000020b057211 */ /* 0x000fe200030f16ff */
[----:B------:R-:W2:Y:S02]  /*6cd00*/  LDCU UR33, c[0x0][0x39c] ;  /* 0x00007380ff2177ac */ /* 0x000ea40008000800 */
[----:B------:R-:W-:-:S02]  /*6cd10*/  VIADD R11, R9, UR41 ;  /* 0x00000029090b7c36 */ /* 0x000fc40008000000 */
[----:B------:R1:W-:Y:S01]  /*6cd20*/  @P1 STG.E desc[UR8][R4.64], R166 ;  /* 0x000000a604001986 */ /* 0x0003e2000c101908 */
[----:B------:R-:W2:Y:S01]  /*6cd30*/  LDCU UR41, c[0x0][0x39c] ;  /* 0x00007380ff2977ac */ /* 0x000ea20008000800 */
        /* <DEDUP_REMOVED lines=8> */
[----:B-1----:R-:W-:Y:S01]  /*6cdc0*/  LEA R6, P6, R9, R0, 0x2 ;  /* 0x0000000009067211 */ /* 0x002fe200078c10ff */
[----:B------:R-:W3:Y:S01]  /*6cdd0*/  LDL.LU R14, [R1+0x1f64] ;  /* 0x001f6400010e7983 */ /* 0x000ee20000300800 */
[----:B------:R-:W-:-:S02]  /*6cde0*/  ISETP.LT.AND P1, PT, R13, UR26, !P0 ;  /* 0x0000001a0d007c0c */ /* 0x000fc4000c721270 */
        /* <DEDUP_REMOVED lines=11> */
[----:B----4-:R-:W-:Y:S01]  /*6cea0*/  ISETP.LT.AND P4, PT, R10, UR12, !P0 ;  /* 0x0000000c0a007c0c */ /* 0x010fe2000c781270 */
[----:B------:R-:W4:Y:S01]  /*6ceb0*/  LDCU UR12, c[0x0][0x3b8] ;  /* 0x00007700ff0c77ac */ /* 0x000f220008000800 */
[----:B------:R-:W4:Y:S01]  /*6cec0*/  LDL.LU R10, [R1+0x1f5c] ;  /* 0x001f5c00010a7983 */ /* 0x000f220000300800 */
[----:B--2---:R-:W-:-:S03]  /*6ced0*/  ISETP.LT.AND P3, PT, R12, UR55, !P0 ;  /* 0x000000370c007c0c */ /* 0x004fc6000c761270 */
[----:B------:R-:W2:Y:S01]  /*6cee0*/  LDL.LU R12, [R1+0x1f58] ;  /* 0x001f5800010c7983 */ /* 0x000ea20000300800 */
[C---:B-1----:R-:W-:Y:S02]  /*6cef0*/  LEA R4, P6, R11.reuse, R0, 0x2 ;  /* 0x000000000b047211 */ /* 0x042fe400078c10ff */
[C---:B------:R-:W-:Y:S01]  /*6cf00*/  IADD3 R9, PT, PT, R11.reuse, UR52, RZ ;  /* 0x000000340b097c10 */ /* 0x040fe2000fffe0ff */
[----:B------:R-:W4:Y:S01]  /*6cf10*/  LDL.LU R17, [R1+0x1f40] ;  /* 0x001f400001117983 */ /* 0x000f220000300800 */
[----:B------:R-:W-:Y:S02]  /*6cf20*/  LEA.HI.X.SX32 R5, R11, R2, 0x2, P6 ;  /* 0x000000020b057211 */ /* 0x000fe400030f16ff */
[C---:B------:R-:W-:Y:S01]  /*6cf30*/  LEA R6, P6, R9.reuse, R0, 0x2 ;  /* 0x0000000009067211 */ /* 0x040fe200078c10ff */
[C---:B------:R-:W-:Y:S01]  /*6cf40*/  VIADD R11, R9.reuse, UR20 ;  /* 0x00000014090b7c36 */ /* 0x040fe20008000000 */
[----:B------:R-:W4:Y:S01]  /*6cf50*/  LDL.LU R16, [R1+0x1f3c] ;  /* 0x001f3c0001107983 */ /* 0x000f220000300800 */
[----:B------:R-:W1:Y:S01]  /*6cf60*/  LDCU UR20, c[0x0][0x3b8] ;  /* 0x00007700ff1477ac */ /* 0x000e620008000800 */
[----:B------:R-:W-:-:S02]  /*6cf70*/  LEA.HI.X.SX32 R7, R9, R2, 0x2, P6 ;  /* 0x0000000209077211 */ /* 0x000fc400030f16ff */
[----:B------:R1:W-:Y:S01]  /*6cf80*/  @P2 STG.E desc[UR8][R4.64], R160 ;  /* 0x000000a004002986 */ /* 0x0003e2000c101908 */
[C---:B------:R-:W-:Y:S01]  /*6cf90*/  IADD3 R9, PT, PT, R11.reuse, UR24, RZ ;  /* 0x000000180b097c10 */ /* 0x040fe2000fffe0ff */
[----:B------:R-:W2:Y:S02]  /*6cfa0*/  LDCU UR24, c[0x0][0x3b8] ;  /* 0x00007700ff1877ac */ /* 0x000ea40008000800 */
[----:B------:R1:W-:Y:S04]  /*6cfb0*/  @P1 STG.E desc[UR8][R6.64], R24 ;  /* 0x0000001806001986 */ /* 0x0003e8000c101908 */
[----:B------:R-:W4:Y:S01]  /*6cfc0*/  LDL.LU R15, [R1+0x1f38] ;  /* 0x001f3800010f7983 */ /* 0x000f220000300800 */
[----:B-1----:R-:W-:-:S04]  /*6cfd0*/  LEA R4, P6, R11, R0, 0x2 ;  /* 0x000000000b047211 */ /* 0x002fc800078c10ff */
[----:B------:R-:W-:Y:S01]  /*6cfe0*/  LEA.HI.X.SX32 R5, R11, R2, 0x2, P6 ;  /* 0x000000020b057211 */ /* 0x000fe200030f16ff */
[C---:B------:R-:W-:Y:S01]  /*6cff0*/  VIADD R11, R9.reuse, UR53 ;  /* 0x00000035090b7c36 */ /* 0x040fe20008000000 */
[----:B------:R-:W-:-:S03]  /*6d000*/  LEA R6, P6, R9, R0, 0x2 ;  /* 0x0000000009067211 */ /* 0x000fc600078c10ff */
[----:B------:R1:W-:Y:S01]  /*6d010*/  @P5 STG.E desc[UR8][R4.64], R161 ;  /* 0x000000a104005986 */ /* 0x0003e2000c101908 */
[----:B------:R-:W-:Y:S02]  /*6d020*/  LEA.HI.X.SX32 R7, R9, R2, 0x2, P6 ;  /* 0x0000000209077211 */ /* 0x000fe400030f16ff */
[----:B---3--:R-:W-:-:S03]  /*6d030*/  ISETP.LT.AND P2, PT, R14, UR38, !P0 ;  /* 0x000000260e007c0c */ /* 0x008fc6000c741270 */
[----:B------:R3:W-:Y:S01]  /*6d040*/  @P4 STG.E desc[UR8][R6.64], R25 ;  /* 0x0000001906004986 */ /* 0x0007e2000c101908 */
[----:B------:R-:W1:Y:S03]  /*6d050*/  LDCU UR38, c[0x0][0x39c] ;  /* 0x00007380ff2677ac */ /* 0x000e660008000800 */
[----:B------:R-:W4:Y:S01]  /*6d060*/  LDL.LU R14, [R1+0x1f28] ;  /* 0x001f2800010e7983 */ /* 0x000f220000300800 */
[----:B------:R-:W-:Y:S02]  /*6d070*/  ISETP.LT.AND P5, PT, R8, UR59, !P0 ;  /* 0x0000003b08007c0c */ /* 0x000fe4000c7a1270 */
[----:B------:R-:W-:-:S04]  /*6d080*/  LEA R8, P6, R11, R0, 0x2 ;  /* 0x000000000b087211 */ /* 0x000fc800078c10ff */
[----:B------:R-:W-:-:S05]  /*6d090*/  LEA.HI.X.SX32 R9, R11, R2, 0x2, P6 ;  /* 0x000000020b097211 */ /* 0x000fca00030f16ff */
[----:B------:R1:W-:Y:S01]  /*6d0a0*/  @P3 STG.E desc[UR8][R8.64], R162 ;  /* 0x000000a208003986 */ /* 0x0003e2000c101908 */
[----:B--2---:R-:W-:Y:S01]  /*6d0b0*/  ISETP.LT.AND P3, PT, R12, UR37, !P0 ;  /* 0x000000250c007c0c */ /* 0x004fe2000c761270 */
[----:B------:R-:W2:Y:S02]  /*6d0c0*/  LDCU UR37, c[0x0][0x39c] ;  /* 0x00007380ff2577ac */ /* 0x000ea40008000800 */
[----:B------:R-:W2:Y:S01]  /*6d0d0*/  LDL.LU R12, [R1+0x1f20] ;  /* 0x001f2000010c7983 */ /* 0x000ea20000300800 */
[----:B------:R-:W-:Y:S02]  /*6d0e0*/  ISETP.LT.AND P1, PT, R13, UR50, !P0 ;  /* 0x000000320d007c0c */ /* 0x000fe4000c721270 */
[----:B------:R-:W-:Y:S01]  /*6d0f0*/  IADD3 R13, PT, PT, R11, UR22, RZ ;  /* 0x000000160b0d7c10 */ /* 0x000fe2000fffe0ff */
[----:B------:R-:W2:Y:S01]  /*6d100*/  LDCU UR50, c[0x0][0x39c] ;  /* 0x00007380ff3277ac */ /* 0x000ea20008000800 */
[----:B----4-:R-:W-:Y:S02]  /*6d110*/  ISETP.LT.AND P4, PT, R10, UR4, !P0 ;  /* 0x000000040a007c0c */ /* 0x010fe4000c781270 */
[C---:B------:R-:W-:Y:S01]  /*6d120*/  LEA R10, P6, R13.reuse, R0, 0x2 ;  /* 0x000000000d0a7211 */ /* 0x040fe200078c10ff */
[C---:B-1----:R-:W-:Y:S01]  /*6d130*/  VIADD R5, R13.reuse, UR13 ;  /* 0x0000000d0d057c36 */ /* 0x042fe20008000000 */
[----:B------:R-:W1:Y:S02]  /*6d140*/  LDCU UR22, c[0x0][0x3b8] ;  /* 0x00007700ff1677ac */ /* 0x000e640008000800 */
[----:B------:R-:W-:-:S02]  /*6d150*/  LEA.HI.X.SX32 R11, R13, R2, 0x2, P6 ;  /* 0x000000020d0b7211 */ /* 0x000fc400030f16ff */
[C---:B------:R-:W-:Y:S01]  /*6d160*/  LEA R4, P6, R5.reuse, R0, 0x2 ;  /* 0x0000000005047211 */ /* 0x040fe200078c10ff */
[----:B------:R-:W4:Y:S01]  /*6d170*/  LDL.LU R13, [R1+0x1f10] ;  /* 0x001f1000010d7983 */ /* 0x000f220000300800 */
[C---:B---3--:R-:W-:Y:S01]  /*6d180*/  IADD3 R7, PT, PT, R5.reuse, UR51, RZ ;  /* 0x0000003305077c10 */ /* 0x048fe2000fffe0ff */
[----:B------:R-:W3:Y:S01]  /*6d190*/  LDCU UR4, c[0x0][0x3b8] ;  /* 0x00007700ff0477ac */ /* 0x000ee20008000800 */
[----:B------:R-:W-:Y:S02]  /*6d1a0*/  LEA.HI.X.SX32 R5, R5, R2, 0x2, P6 ;  /* 0x0000000205057211 */ /* 0x000fe400030f16ff */
[C---:B------:R-:W-:Y:S01]  /*6d1b0*/  LEA R6, P6, R7.reuse, R0, 0x2 ;  /* 0x0000000007067211 */ /* 0x040fe200078c10ff */
[C---:B------:R-:W-:Y:S01]  /*6d1c0*/  VIADD R9, R7.reuse, UR49 ;  /* 0x0000003107097c36 */ /* 0x040fe20008000000 */
[----:B------:R-:W1:Y:S02]  /*6d1d0*/  LDCU UR13, c[0x0][0x3b8] ;  /* 0x00007700ff0d77ac */ /* 0x000e640008000800 */
[----:B------:R-:W-:-:S02]  /*6d1e0*/  LEA.HI.X.SX32 R7, R7, R2, 0x2, P6 ;  /* 0x0000000207077211 */ /* 0x000fc400030f16ff */
[C---:B------:R-:W-:Y:S01]  /*6d1f0*/  LEA R8, P6, R9.reuse, R0, 0x2 ;  /* 0x0000000009087211 */ /* 0x040fe200078c10ff */
[----:B------:R3:W-:Y:S04]  /*6d200*/  @P2 STG.E desc[UR8][R10.64], R26 ;  /* 0x0000001a0a002986 */ /* 0x0007e8000c101908 */
[----:B------:R1:W-:Y:S01]  /*6d210*/  @P1 STG.E desc[UR8][R4.64], R163 ;  /* 0x000000a304001986 */ /* 0x0003e2000c101908 */
[----:B------:R-:W-:Y:S02]  /*6d220*/  ISETP.LT.AND P1, PT, R16, UR48, !P0 ;  /* 0x0000003010007c0c */ /* 0x000fe4000c721270 */
[C---:B---3--:R-:W-:Y:S01]  /*6d230*/  IADD3 R11, PT, PT, R9.reuse, UR25, RZ ;  /* 0x00000019090b7c10 */ /* 0x048fe2000fffe0ff */
[----:B------:R3:W-:Y:S01]  /*6d240*/  @P5 STG.E desc[UR8][R6.64], R27 ;  /* 0x0000001b06005986 */ /* 0x0007e2000c101908 */
[----:B------:R-:W-:Y:S01]  /*6d250*/  LEA.HI.X.SX32 R9, R9, R2, 0x2, P6 ;  /* 0x0000000209097211 */ /* 0x000fe200030f16ff */
[----:B------:R-:W2:Y:S01]  /*6d260*/  LDCU UR25, c[0x0][0x3b8] ;  /* 0x00007700ff1977ac */ /* 0x000ea20008000800 */
[----:B------:R-:W-:Y:S01]  /*6d270*/  ISETP.LT.AND P5, PT, R15, UR46, !P0 ;  /* 0x0000002e0f007c0c */ /* 0x000fe2000c7a1270 */
[----:B------:R-:W4:Y:S01]  /*6d280*/  LDL.LU R16, [R1+0x1f08] ;  /* 0x001f080001107983 */ /* 0x000f220000300800 */
[C---:B------:R-:W-:Y:S01]  /*6d290*/  LEA R10, P6, R11.reuse, R0, 0x2 ;  /* 0x000000000b0a7211 */ /* 0x040fe200078c10ff */
[----:B-1----:R-:W-:Y:S01]  /*6d2a0*/  VIADD R5, R11, UR47 ;  /* 0x0000002f0b057c36 */ /* 0x002fe20008000000 */
[----:B------:R-:W-:Y:S01]  /*6d2b0*/  ISETP.LT.AND P2, PT, R17, UR39, !P0 ;  /* 0x0000002711007c0c */ /* 0x000fe2000c741270 */
[----:B------:R1:W-:Y:S01]  /*6d2c0*/  @P4 STG.E desc[UR8][R8.64], R220 ;  /* 0x000000dc08004986 */ /* 0x0003e2000c101908 */
[----:B------:R-:W1:Y:S01]  /*6d2d0*/  LDCU UR46, c[0x0][0x39c] ;  /* 0x00007380ff2e77ac */ /* 0x000e620008000800 */
[----:B------:R-:W-:-:S02]  /*6d2e0*/  ISETP.LT.AND P4, PT, R14, UR5, !P0 ;  /* 0x000000050e007c0c */ /* 0x000fc4000c781270 */
[----:B------:R-:W4:Y:S01]  /*6d2f0*/  LDL.LU R15, [R1+0x1efc] ;  /* 0x001efc00010f7983 */ /* 0x000f220000300800 */
[----:B------:R-:W-:Y:S01]  /*6d300*/  LEA.HI.X.SX32 R11, R11, R2, 0x2, P6 ;  /* 0x000000020b0b7211 */ /* 0x000fe200030f16ff */
[----:B------:R-:W1:Y:S02]  /*6d310*/  LDCU UR39, c[0x0][0x39c] ;  /* 0x00007380ff2777ac */ /* 0x000e640008000800 */
[----:B------:R-:W4:Y:S01]  /*6d320*/  LDL.LU R14, [R1+0x1ef8] ;  /* 0x001ef800010e7983 */ /* 0x000f220000300800 */
[----:B---3--:R-:W-:Y:S01]  /*6d330*/  IADD3 R7, PT, PT, R5, UR30, RZ ;  /* 0x0000001e05077c10 */ /* 0x008fe2000fffe0ff */
[----:B------:R-:W3:Y:S02]  /*6d340*/  LDCU UR30, c[0x0][0x39c] ;  /* 0x00007380ff1e77ac */ /* 0x000ee40008000800 */
[----:B------:R1:W-:Y:S01]  /*6d350*/  @P3 STG.E desc[UR8][R10.64], R172 ;  /* 0x000000ac0a003986 */ /* 0x0003e2000c101908 */
[----:B------:R-:W1:Y:S01]  /*6d360*/  LDCU UR5, c[0x0][0x3b8] ;  /* 0x00007700ff0577ac */ /* 0x000e620008000800 */
[----:B--2---:R-:W-:-:S02]  /*6d370*/  ISETP.LT.AND P3, PT, R12, UR29, !P0 ;  /* 0x0000001d0c007c0c */ /* 0x004fc4000c761270 */
[----:B------:R-:W-:Y:S01]  /*6d380*/  LEA R4, P6, R5, R0, 0x2 ;  /* 0x0000000005047211 */ /* 0x000fe200078c10ff */
[----:B------:R-:W2:Y:S01]  /*6d390*/  LDL.LU R12, [R1+0x1ef4] ;  /* 0x001ef400010c7983 */ /* 0x000ea20000300800 */
[----:B-1----:R-:W-:Y:S01]  /*6d3a0*/  VIADD R9, R7, UR7 ;  /* 0x0000000707097c36 */ /* 0x002fe20008000000 */
[----:B------:R-:W1:Y:S01]  /*6d3b0*/  LDCU UR29, c[0x0][0x3b8] ;  /* 0x00007700ff1d77ac */ /* 0x000e620008000800 */
[----:B------:R-:W-:Y:S02]  /*6d3c0*/  LEA.HI.X.SX32 R5, R5, R2, 0x2, P6 ;  /* 0x0000000205057211 */ /* 0x000fe400030f16ff */
[----:B------:R-:W-:Y:S01]  /*6d3d0*/  LEA R6, P6, R7, R0, 0x2 ;  /* 0x0000000007067211 */ /* 0x000fe200078c10ff */
[----:B------:R-:W1:Y:S02]  /*6d3e0*/  LDCU UR7, c[0x0][0x3b8] ;  /* 0x00007700ff0777ac */ /* 0x000e640008000800 */
[----:B------:R1:W-:Y:S01]  /*6d3f0*/  @P2 STG.E desc[UR8][R4.64], R221 ;  /* 0x000000dd04002986 */ /* 0x0003e2000c101908 */
[----:B----4-:R-:W-:Y:S01]  /*6d400*/  ISETP.LT.AND P2, PT, R13, UR36, !P0 ;  /* 0x000000240d007c0c */ /* 0x010fe2000c741270 */
[----:B------:R-:W4:Y:S02]  /*6d410*/  LDCU UR36, c[0x0][0x39c] ;  /* 0x00007380ff2477ac */ /* 0x000f240008000800 */
[----:B------:R-:W3:Y:S01]  /*6d420*/  LDL.LU R13, [R1+0x1edc] ;  /* 0x001edc00010d7983 */ /* 0x000ee20000300800 */
[----:B------:R-:W-:-:S02]  /*6d430*/  LEA.HI.X.SX32 R7, R7, R2, 0x2, P6 ;  /* 0x0000000207077211 */ /* 0x000fc400030f16ff */
[C---:B------:R-:W-:Y:S02]  /*6d440*/  LEA R8, P6, R9.reuse, R0, 0x2 ;  /* 0x0000000009087211 */ /* 0x040fe400078c10ff */
[C---:B------:R-:W-:Y:S01]  /*6d450*/  IADD3 R11, PT, PT, R9.reuse, UR6, RZ ;  /* 0x00000006090b7c10 */ /* 0x040fe2000fffe0ff */
[----:B------:R4:W-:Y:S01]  /*6d460*/  @P1 STG.E desc[UR8][R6.64], R173 ;  /* 0x000000ad06001986 */ /* 0x0009e2000c101908 */
[----:B------:R-:W-:Y:S01]  /*6d470*/  LEA.HI.X.SX32 R9, R9, R2, 0x2, P6 ;  /* 0x0000000209097211 */ /* 0x000fe200030f16ff */
[----:B------:R-:W2:Y:S01]  /*6d480*/  LDCU UR6, c[0x0][0x3b8] ;  /* 0x00007700ff0677ac */ /* 0x000ea20008000800 */
[C---:B------:R-:W-:Y:S01]  /*6d490*/  LEA R10, P6, R11.reuse, R0, 0x2 ;  /* 0x000000000b0a7211 */ /* 0x040fe200078c10ff */
[C---:B-1----:R-:W-:Y:S02]  /*6d4a0*/  VIADD R5, R11.reuse, UR14 ;  /* 0x0000000e0b057c36 */ /* 0x042fe40008000000 */
[----:B------:R1:W-:Y:S01]  /*6d4b0*/  @P5 STG.E desc[UR8][R8.64], R222 ;  /* 0x000000de08005986 */ /* 0x0003e2000c101908 */
[----:B------:R-:W-:Y:S01]  /*6d4c0*/  LEA.HI.X.SX32 R11, R11, R2, 0x2, P6 ;  /* 0x000000020b0b7211 */ /* 0x000fe200030f16ff */
[----:B------:R-:W1:Y:S04]  /*6d4d0*/  LDCU UR14, c[0x0][0x3b8] ;  /* 0x00007700ff0e77ac */ /* 0x000e680008000800 */
[----:B------:R1:W-:Y:S01]  /*6d4e0*/  @P4 STG.E desc[UR8][R10.64], R174 ;  /* 0x000000ae0a004986 */ /* 0x0003e2000c101908 */
[----:B------:R-:W-:-:S02]  /*6d4f0*/  LEA R4, P6, R5, R0, 0x2 ;  /* 0x0000000005047211 */ /* 0x000fc400078c10ff */
[----:B------:R-:W-:Y:S01]  /*6d500*/  ISETP.LT.AND P1, PT, R16, UR23, !P0 ;  /* 0x0000001710007c0c */ /* 0x000fe2000c721270 */
[----:B------:R-:W1:Y:S01]  /*6d510*/  LDCU UR23, c[0x0][0x39c] ;  /* 0x00007380ff1777ac */ /* 0x000e620008000800 */
[----:B------:R-:W3:Y:S01]  /*6d520*/  LDL.LU R16, [R1+0x1ed8] ;  /* 0x001ed80001107983 */ /* 0x000ee20000300800 */
[----:B------:R-:W-:Y:S01]  /*6d530*/  ISETP.LT.AND P5, PT, R15, UR10, !P0 ;  /* 0x0000000a0f007c0c */ /* 0x000fe2000c7a1270 */
[----:B------:R-:W1:Y:S02]  /*6d540*/  LDCU UR10, c[0x0][0x3b8] ;  /* 0x00007700ff0a77ac */ /* 0x000e640008000800 */
[----:B------:R-:W3:Y:S01]  /*6d550*/  LDL.LU R15, [R1+0x1ed4] ;  /* 0x001ed400010f7983 */ /* 0x000ee20000300800 */
[----:B------:R-:W-:-:S03]  /*6d560*/  ISETP.LT.AND P4, PT, R14, UR44, !P0 ;  /* 0x0000002c0e007c0c */ /* 0x000fc6000c781270 */
[----:B------:R-:W3:Y:S01]  /*6d570*/  LDL.LU R14, [R1+0x1ed0] ;  /* 0x001ed000010e7983 */ /* 0x000ee20000300800 */
[C---:B----4-:R-:W-:Y:S01]  /*6d580*/  IADD3 R7, PT, PT, R5.reuse, UR35, RZ ;  /* 0x0000002305077c10 */ /* 0x050fe2000fffe0ff */
[----:B------:R-:W4:Y:S01]  /*6d590*/  LDCU UR35, c[0x0][0x39c] ;  /* 0x00007380ff2377ac */ /* 0x000f220008000800 */
[----:B------:R-:W-:-:S05]  /*6d5a0*/  LEA.HI.X.SX32 R5, R5, R2, 0x2, P6 ;  /* 0x0000000205057211 */ /* 0x000fca00030f16ff */
[----:B------:R1:W-:Y:S01]  /*6d5b0*/  @P3 STG.E desc[UR8][R4.64], R223 ;  /* 0x000000df04003986 */ /* 0x0003e2000c101908 */
[----:B--2---:R-:W-:Y:S01]  /*6d5c0*/  ISETP.LT.AND P3, PT, R12, UR19, !P0 ;  /* 0x000000130c007c0c */ /* 0x004fe2000c761270 */
[C---:B-1----:R-:W-:Y:S02]  /*6d5d0*/  VIADD R9, R7.reuse, UR28 ;  /* 0x0000001c07097c36 */ /* 0x042fe40008000000 */
[----:B------:R-:W2:Y:S01]  /*6d5e0*/  LDL.LU R12, [R1+0x1ecc] ;  /* 0x001ecc00010c7983 */ /* 0x000ea20000300800 */
[C---:B------:R-:W-:Y:S01]  /*6d5f0*/  LEA R6, P6, R7.reuse, R0, 0x2 ;  /* 0x0000000007067211 */ /* 0x040fe200078c10ff */
[----:B------:R-:W1:Y:S03]  /*6d600*/  LDCU UR28, c[0x0][0x39c] ;  /* 0x00007380ff1c77ac */ /* 0x000e660008000800 */
[----:B------:R-:W-:Y:S01]  /*6d610*/  LEA.HI.X.SX32 R7, R7, R2, 0x2, P6 ;  /* 0x0000000207077211 */ /* 0x000fe200030f16ff */
[----:B------:R-:W1:Y:S01]  /*6d620*/  LDCU UR19, c[0x0][0x3b8] ;  /* 0x00007700ff1377ac */ /* 0x000e620008000800 */
[----:B------:R-:W-:-:S03]  /*6d630*/  LEA R8, P6, R9, R0, 0x2 ;  /* 0x0000000009087211 */ /* 0x000fc600078c10ff */
[----:B------:R1:W-:Y:S01]  /*6d640*/  @P2 STG.E desc[UR8][R6.64], R175 ;  /* 0x000000af06002986 */ /* 0x0003e2000c101908 */
[----:B---3--:R-:W-:Y:S01]  /*6d650*/  ISETP.LT.AND P2, PT, R13, UR27, !P0 ;  /* 0x0000001b0d007c0c */ /* 0x008fe2000c741270 */
[----:B------:R-:W3:Y:S01]  /*6d660*/  LDCU UR27, c[0x0][0x39c] ;  /* 0x00007380ff1b77ac */ /* 0x000ee20008000800 */
[C---:B------:R-:W-:Y:S01]  /*6d670*/  IADD3 R11, PT, PT, R9.reuse, UR11, RZ ;  /* 0x0000000b090b7c10 */ /* 0x040fe2000fffe0ff */
[----:B------:R-:W3:Y:S01]  /*6d680*/  LDL.LU R13, [R1+0x1eb4] ;  /* 0x001eb400010d7983 */ /* 0x000ee20000300800 */
[----:B------:R-:W-:Y:S01]  /*6d690*/  LEA.HI.X.SX32 R9, R9, R2, 0x2, P6 ;  /* 0x0000000209097211 */ /* 0x000fe200030f16ff */
[----:B------:R-:W2:Y:S01]  /*6d6a0*/  LDCU UR11, c[0x0][0x3b8] ;  /* 0x00007700ff0b77ac */ /* 0x000ea20008000800 */
[C---:B------:R-:W-:Y:S01]  /*6d6b0*/  LEA R10, P6, R11.reuse, R0, 0x2 ;  /* 0x000000000b0a7211 */ /* 0x040fe200078c10ff */
[C---:B------:R-:W-:Y:S02]  /*6d6c0*/  VIADD R5, R11.reuse, UR18 ;  /* 0x000000120b057c36 */ /* 0x040fe40008000000 */
[----:B------:R4:W-:Y:S01]  /*6d6d0*/  @P1 STG.E desc[UR8][R8.64], R192 ;  /* 0x000000c008001986 */ /* 0x0009e2000c101908 */
[----:B------:R-:W-:Y:S01]  /*6d6e0*/  LEA.HI.X.SX32 R11, R11, R2, 0x2, P6 ;  /* 0x000000020b0b7211 */ /* 0x000fe200030f16ff */
[----:B------:R-:W2:Y:S01]  /*6d6f0*/  LDCU UR18, c[0x0][0x3b8] ;  /* 0x00007700ff1277ac */ /* 0x000ea20008000800 */
[----:B------:R-:W-:-:S02]  /*6d700*/  LEA R4, P6, R5, R0, 0x2 ;  /* 0x0000000005047211 */ /* 0x000fc400078c10ff */
[C---:B-1----:R-:W-:Y:S02]  /*6d710*/  IADD3 R7, PT, PT, R5.reuse, UR43, RZ ;  /* 0x0000002b05077c10 */ /* 0x042fe4000fffe0ff */
[----:B------:R-:W-:Y:S01]  /*6d720*/  LEA.HI.X.SX32 R5, R5, R2, 0x2, P6 ;  /* 0x0000000205057211 */ /* 0x000fe200030f16ff */
[----:B------:R1:W-:Y:S04]  /*6d730*/  @P5 STG.E desc[UR8][R10.64], R20 ;  /* 0x000000140a005986 */ /* 0x0003e8000c101908 */
[----:B------:R1:W-:Y:S01]  /*6d740*/  @P4 STG.E desc[UR8][R4.64], R193 ;  /* 0x000000c104004986 */ /* 0x0003e2000c101908 */
[C---:B------:R-:W-:Y:S02]  /*6d750*/  LEA R6, P6, R7.reuse, R0, 0x2 ;  /* 0x0000000007067211 */ /* 0x040fe400078c10ff */
[----:B------:R-:W-:Y:S01]  /*6d760*/  ISETP.LT.AND P1, PT, R16, UR34, !P0 ;  /* 0x0000002210007c0c */ /* 0x000fe2000c721270 */
[----:B----4-:R-:W-:Y:S01]  /*6d770*/  VIADD R9, R7, UR21 ;  /* 0x0000001507097c36 */ /* 0x010fe20008000000 */
[----:B------:R-:W4:Y:S01]  /*6d780*/  LDL.LU R16, [R1+0x1eb0] ;  /* 0x001eb00001107983 */ /* 0x000f220000300800 */
[----:B------:R-:W-:Y:S01]  /*6d790*/  ISETP.LT.AND P5, PT, R15, UR15, !P0 ;  /* 0x0000000f0f007c0c */ /* 0x000fe2000c7a1270 */
[----:B------:R-:W2:Y:S02]  /*6d7a0*/  LDCU UR34, c[0x0][0x39c] ;  /* 0x00007380ff2277ac */ /* 0x000ea40008000800 */
[----:B------:R-:W4:Y:S01]  /*6d7b0*/  LDL.LU R15, [R1+0x1ea8] ;  /* 0x001ea800010f7983 */ /* 0x000f220000300800 */
[----:B------:R-:W-:Y:S01]  /*6d7c0*/  ISETP.LT.AND P4, PT, R14, UR33, !P0 ;  /* 0x000000210e007c0c */ /* 0x000fe2000c781270 */
[----:B------:R-:W2:Y:S02]  /*6d7d0*/  LDCU UR33, c[0x0][0x39c] ;  /* 0x00007380ff2177ac */ /* 0x000ea40008000800 */
[----:B------:R-:W4:Y:S01]  /*6d7e0*/  LDL.LU R14, [R1+0x1ea0] ;  /* 0x001ea000010e7983 */ /* 0x000f220000300800 */
[----:B------:R-:W-:-:S02]  /*6d7f0*/  LEA.HI.X.SX32 R7, R7, R2, 0x2, P6 ;  /* 0x0000000207077211 */ /* 0x000fc400030f16ff */
[C---:B-1----:R-:W-:Y:S01]  /*6d800*/  IADD3 R11, PT, PT, R9.reuse, UR17, RZ ;  /* 0x00000011090b7c10 */ /* 0x042fe2000fffe0ff */
[----:B------:R-:W1:Y:S02]  /*6d810*/  LDCU UR15, c[0x0][0x3b8] ;  /* 0x00007700ff0f77ac */ /* 0x000e640008000800 */
[----:B------:R1:W-:Y:S01]  /*6d820*/  @P3 STG.E desc[UR8][R6.64], R21 ;  /* 0x0000001506003986 */ /* 0x0003e2000c101908 */
[----:B------:R-:W-:Y:S01]  /*6d830*/  LEA R8, P6, R9, R0, 0x2 ;  /* 0x0000000009087211 */ /* 0x000fe200078c10ff */
[----:B------:R-:W1:Y:S01]  /*6d840*/  LDCU UR17, c[0x0][0x3b8] ;  /* 0x00007700ff1177ac */ /* 0x000e620008000800 */
[----:B------:R-:W1:Y:S01]  /*6d850*/  LDCU UR21, c[0x0][0x3b8] ;  /* 0x00007700ff1577ac */ /* 0x000e620008000800 */
[----:B--2---:R-:W-:Y:S01]  /*6d860*/  ISETP.LT.AND P3, PT, R12, UR32, !P0 ;  /* 0x000000200c007c0c */ /* 0x004fe2000c761270 */
[----:B------:R-:W-:Y:S01]  /*6d870*/  VIADD R5, R11, UR45 ;  /* 0x0000002d0b057c36 */ /* 0x000fe20008000000 */
[----:B------:R-:W2:Y:S01]  /*6d880*/  LDL.LU R12, [R1+0x1e90] ;  /* 0x001e9000010c7983 */ /* 0x000ea20000300800 */
[----:B------:R-:W-:Y:S01]  /*6d890*/  LEA.HI.X.SX32 R9, R9, R2, 0x2, P6 ;  /* 0x0000000209097211 */ /* 0x000fe200030f16ff */
[----:B------:R-:W2:Y:S01]  /*6d8a0*/  LDCU UR32, c[0x0][0x39c] ;  /* 0x00007380ff2077ac */ /* 0x000ea20008000800 */
[----:B------:R-:W-:-:S03]  /*6d8b0*/  LEA R10, P6, R11, R0, 0x2 ;  /* 0x000000000b0a7211 */ /* 0x000fc600078c10ff */
[----:B------:R1:W-:Y:S01]  /*6d8c0*/  @P2 STG.E desc[UR8][R8.64], R194 ;  /* 0x000000c208002986 */ /* 0x0003e2000c101908 */
[----:B------:R-:W-:Y:S02]  /*6d8d0*/  LEA.HI.X.SX32 R11, R11, R2, 0x2, P6 ;  /* 0x000000020b0b7211 */ /* 0x000fe400030f16ff */
[----:B---3--:R-:W-:Y:S02]  /*6d8e0*/  ISETP.LT.AND P2, PT, R13, UR40, !P0 ;  /* 0x000000280d007c0c */ /* 0x008fe4000c741270 */
[C---:B------:R-:W-:Y:S01]  /*6d8f0*/  LEA R4, P6, R5.reuse, R0, 0x2 ;  /* 0x0000000005047211 */ /* 0x040fe200078c10ff */
[----:B------:R-:W3:Y:S01]  /*6d900*/  LDL.LU R13, [R1+0x1e88] ;  /* 0x001e8800010d7983 */ /* 0x000ee20000300800 */
[C---:B-1----:R-:W-:Y:S01]  /*6d910*/  IADD3 R7, PT, PT, R5.reuse, UR31, RZ ;  /* 0x0000001f05077c10 */ /* 0x042fe2000fffe0ff */
[----:B------:R-:W1:Y:S01]  /*6d920*/  LDCU UR31, c[0x0][0x39c] ;  /* 0x00007380ff1f77ac */ /* 0x000e620008000800 */
[----:B------:R-:W-:Y:S02]  /*6d930*/  LEA.HI.X.SX32 R5, R5, R2, 0x2, P6 ;  /* 0x0000000205057211 */ /* 0x000fe400030f16ff */
[C---:B------:R-:W-:Y:S01]  /*6d940*/  LEA R6, P6, R7.reuse, R0, 0x2 ;  /* 0x0000000007067211 */ /* 0x040fe200078c10ff */
[C---:B------:R-:W-:Y:S01]  /*6d950*/  VIADD R9, R7.reuse, UR26 ;  /* 0x0000001a07097c36 */ /* 0x040fe20008000000 */
[----:B------:R1:W-:Y:S01]  /*6d960*/  @P1 STG.E desc[UR8][R10.64], R22 ;  /* 0x000000160a001986 */ /* 0x0003e2000c101908 */
[----:B------:R-:W1:Y:S01]  /*6d970*/  LDCU UR26, c[0x0][0x39c] ;  /* 0x00007380ff1a77ac */ /* 0x000e620008000800 */
[----:B------:R-:W-:-:S02]  /*6d980*/  LEA.HI.X.SX32 R7, R7, R2, 0x2, P6 ;  /* 0x0000000207077211 */ /* 0x000fc400030f16ff */
[----:B------:R1:W-:Y:S01]  /*6d990*/  @P5 STG.E desc[UR8][R4.64], R195 ;  /* 0x000000c304005986 */ /* 0x0003e2000c101908 */
[----:B------:R-:W1:Y:S03]  /*6d9a0*/  LDCU UR40, c[0x0][0x39c] ;  /* 0x00007380ff2877ac */ /* 0x000e660008000800 */
[----:B------:R1:W-:Y:S01]  /*6d9b0*/  @P4 STG.E desc[UR8][R6.64], R23 ;  /* 0x0000001706004986 */ /* 0x0003e2000c101908 */
[----:B------:R-:W-:Y:S02]  /*6d9c0*/  LEA R8, P6, R9, R0, 0x2 ;  /* 0x0000000009087211 */ /* 0x000fe400078c10ff */
[----:B----4-:R-:W-:Y:S02]  /*6d9d0*/  ISETP.LT.AND P1, PT, R16, UR41, !P0 ;  /* 0x0000002910007c0c */ /* 0x010fe4000c721270 */
[----:B------:R-:W4:Y:S01]  /*6d9e0*/  LDL.LU R16, [R1+0x1e78] ;  /* 0x001e780001107983 */ /* 0x000f220000300800 */
[----:B------:R-:W-:Y:S01]  /*6d9f0*/  ISETP.LT.AND P5, PT, R15, UR38, !P0 ;  /* 0x000000260f007c0c */ /* 0x000fe2000c7a1270 */
[----:B------:R-:W2:Y:S02]  /*6da00*/  LDCU UR38, c[0x0][0x39c] ;  /* 0x00007380ff2677ac */ /* 0x000ea40008000800 */
[----:B------:R-:W4:Y:S01]  /*6da10*/  LDL.LU R15, [R1+0x1e70] ;  /* 0x001e7000010f7983 */ /* 0x000f220000300800 */
[----:B------:R-:W-:-:S03]  /*6da20*/  ISETP.LT.AND P4, PT, R14, UR42, !P0 ;  /* 0x0000002a0e007c0c */ /* 0x000fc6000c781270 */
[----:B------:R-:W4:Y:S01]  /*6da30*/  LDL.LU R14, [R1+0x1e6c] ;  /* 0x001e6c00010e7983 */ /* 0x000f220000300800 */
[C---:B-1----:R-:W-:Y:S01]  /*6da40*/  IADD3 R11, PT, PT, R9.reuse, UR16, RZ ;  /* 0x00000010090b7c10 */ /* 0x042fe2000fffe0ff */
[----:B------:R-:W1:Y:S01]  /*6da50*/  LDCU UR16, c[0x0][0x3b8] ;  /* 0x00007700ff1077ac */ /* 0x000e620008000800 */
[----:B------:R-:W-:-:S05]  /*6da60*/  LEA.HI.X.SX32 R9, R9, R2, 0x2, P6 ;  /* 0x0000000209097211 */ /* 0x000fca00030f16ff */
[----:B------:R1:W-:Y:S01]  /*6da70*/  @P3 STG.E desc[UR8][R8.64], R224 ;  /* 0x000000e008003986 */ /* 0x0003e2000c101908 */
[----:B--2---:R-:W-:-:S03]  /*6da80*/  ISETP.LT.AND P3, PT, R12, UR50, !P0 ;  /* 0x000000320c007c0c */ /* 0x004fc6000c761270 */
[----:B------:R-:W2:Y:S01]  /*6da90*/  LDL.LU R12, [R1+0x1e68] ;  /* 0x001e6800010c7983 */ /* 0x000ea20000300800 */
[C---:B------:R-:W-:Y:S01]  /*6daa0*/  LEA R10, P6, R11.reuse, R0, 0x2 ;  /* 0x000000000b0a7211 */ /* 0x040fe200078c10ff */
[C---:B------:R-:W-:Y:S01]  /*6dab0*/  VIADD R5, R11.reuse, UR12 ;  /* 0x0000000c0b057c36 */ /* 0x040fe20008000000 */
[----:B------:R-:W2:Y:S02]  /*6dac0*/  LDCU UR12, c[0x0][0x3b8] ;  /* 0x00007700ff0c77ac */ /* 0x000ea40008000800 */
[----:B------:R-:W-:Y:S02]  /*6dad0*/  LEA.HI.X.SX32 R11, R11, R2, 0x2, P6 ;  /* 0x000000020b0b7211 */ /* 0x000fe400030f16ff */
[----:B------:R-:W-:-:S03]  /*6dae0*/  LEA R4, P6, R5, R0, 0x2 ;  /* 0x0000000005047211 */ /* 0x000fc600078c10ff */
[----:B------:R1:W-:Y:S01]  /*6daf0*/  @P2 STG.E desc[UR8][R10.64], R176 ;  /* 0x000000b00a002986 */ /* 0x0003e2000c101908 */
[----:B------:R-:W-:Y:S01]  /*6db00*/  IADD3 R7, PT, PT, R5, UR20, RZ ;  /* 0x0000001405077c10 */ /* 0x000fe2000fffe0ff */
[----:B------:R-:W2:Y:S01]  /*6db10*/  LDCU UR20, c[0x0][0x3b8] ;  /* 0x00007700ff1477ac */ /* 0x000ea20008000800 */
[----:B---3--:R-:W-:Y:S02]  /*6db20*/  ISETP.LT.AND P2, PT, R13, UR37, !P0 ;  /* 0x000000250d007c0c */ /* 0x008fe4000c741270 */
[----:B------:R-:W3:Y:S01]  /*6db30*/  LDL.LU R13, [R1+0x1e50] ;  /* 0x001e5000010d7983 */ /* 0x000ee20000300800 */
[----:B------:R-:W-:Y:S01]  /*6db40*/  LEA.HI.X.SX32 R5, R5, R2, 0x2, P6 ;  /* 0x0000000205057211 */ /* 0x000fe200030f16ff */
[C---:B-1----:R-:W-:Y:S01]  /*6db50*/  VIADD R9, R7.reuse, UR24 ;  /* 0x0000001807097c36 */ /* 0x042fe20008000000 */
[C---:B------:R-:W-:Y:S01]  /*6db60*/  LEA R6, P6, R7.reuse, R0, 0x2 ;  /* 0x0000000007067211 */ /* 0x040fe200078c10ff */
[----:B------:R-:W1:Y:S03]  /*6db70*/  LDCU UR24, c[0x0][0x39c] ;  /* 0x00007380ff1877ac */ /* 0x000e660008000800 */
[----:B------:R-:W-:Y:S01]  /*6db80*/  LEA.HI.X.SX32 R7, R7, R2, 0x2, P6 ;  /* 0x0000000207077211 */ /* 0x000fe200030f16ff */
[----:B------:R-:W1:Y:S01]  /*6db90*/  LDCU UR37, c[0x0][0x39c] ;  /* 0x00007380ff2577ac */ /* 0x000e620008000800 */
[----:B------:R-:W-:-:S02]  /*6dba0*/  LEA R8, P6, R9, R0, 0x2 ;  /* 0x0000000009087211 */ /* 0x000fc400078c10ff */
[C---:B------:R-:W-:Y:S01]  /*6dbb0*/  IADD3 R11, PT, PT, R9.reuse, UR22, RZ ;  /* 0x00000016090b7c10 */ /* 0x040fe2000fffe0ff */
[----:B------:R1:W-:Y:S01]  /*6dbc0*/  @P1 STG.E desc[UR8][R4.64], R225 ;  /* 0x000000e104001986 */ /* 0x0003e2000c101908 */
[----:B------:R-:W-:Y:S01]  /*6dbd0*/  LEA.HI.X.SX32 R9, R9, R2, 0x2, P6 ;  /* 0x0000000209097211 */ /* 0x000fe200030f16ff */
[----:B------:R-:W1:Y:S02]  /*6dbe0*/  LDCU UR22, c[0x0][0x3b8] ;  /* 0x00007700ff1677ac */ /* 0x000e640008000800 */
[----:B------:R1:W-:Y:S04]  /*6dbf0*/  @P5 STG.E desc[UR8][R6.64], R177 ;  /* 0x000000b106005986 */ /* 0x0003e8000c101908 */
[----:B------:R1:W-:Y:S01]  /*6dc00*/  @P4 STG.E desc[UR8][R8.64], R226 ;  /* 0x000000e208004986 */ /* 0x0003e2000c101908 */
[----:B----4-:R-:W-:-:S03]  /*6dc10*/  ISETP.LT.AND P1, PT, R16, UR39, !P0 ;  /* 0x0000002710007c0c */ /* 0x010fc6000c721270 */
[----:B------:R-:W4:Y:S01]  /*6dc20*/  LDL.LU R16, [R1+0x1e4c] ;  /* 0x001e4c0001107983 */ /* 0x000f220000300800 */
[----:B------:R-:W-:Y:S02]  /*6dc30*/  LEA R10, P6, R11, R0, 0x2 ;  /* 0x000000000b0a7211 */ /* 0x000fe400078c10ff */
[----:B------:R-:W-:Y:S02]  /*6dc40*/  ISETP.LT.AND P5, PT, R15, UR46, !P0 ;  /* 0x0000002e0f007c0c */ /* 0x000fe4000c7a1270 */
[----:B------:R-:W4:Y:S01]  /*6dc50*/  LDL.LU R15, [R1+0x1e48] ;  /* 0x001e4800010f7983 */ /* 0x000f220000300800 */
[----:B------:R-:W-:Y:S01]  /*6dc60*/  ISETP.LT.AND P4, PT, R14, UR30, !P0 ;  /* 0x0000001e0e007c0c */ /* 0x000fe2000c781270 */
[C---:B-1----:R-:W-:Y:S02]  /*6dc70*/  VIADD R5, R11.reuse, UR4 ;  /* 0x000000040b057c36 */ /* 0x042fe40008000000 */
[----:B------:R-:W4:Y:S01]  /*6dc80*/  LDL.LU R14, [R1+0x1e44] ;  /* 0x001e4400010e7983 */ /* 0x000f220000300800 */
[----:B------:R-:W-:Y:S01]  /*6dc90*/  LEA.HI.X.SX32 R11, R11, R2, 0x2, P6 ;  /* 0x000000020b0b7211 */ /* 0x000fe200030f16ff */
[----:B------:R-:W1:Y:S04]  /*6dca0*/  LDCU UR30, c[0x0][0x39c] ;  /* 0x00007380ff1e77ac */ /* 0x000e680008000800 */
[----:B------:R1:W-:Y:S01]  /*6dcb0*/  @P3 STG.E desc[UR8][R10.64], R178 ;  /* 0x000000b20a003986 */ /* 0x0003e2000c101908 */
[----:B------:R-:W1:Y:S01]  /*6dcc0*/  LDCU UR4, c[0x0][0x3b8] ;  /* 0x00007700ff0477ac */ /* 0x000e620008000800 */
[----:B--2---:R-:W-:-:S02]  /*6dcd0*/  ISETP.LT.AND P3, PT, R12, UR36, !P0 ;  /* 0x000000240c007c0c */ /* 0x004fc4000c761270 */
[----:B------:R-:W2:Y:S01]  /*6dce0*/  LDL.LU R12, [R1+0x1e40] ;  /* 0x001e4000010c7983 */ /* 0x000ea20000300800 */
[C---:B------:R-:W-:Y:S02]  /*6dcf0*/  LEA R4, P6, R5.reuse, R0, 0x2 ;  /* 0x0000000005047211 */ /* 0x040fe400078c10ff */
[C---:B------:R-:W-:Y:S01]  /*6dd00*/  IADD3 R7, PT, PT, R5.reuse, UR13, RZ ;  /* 0x0000000d05077c10 */ /* 0x040fe2000fffe0ff */
[----:B------:R-:W2:Y:S01]  /*6dd10*/  LDCU UR13, c[0x0][0x3b8] ;  /* 0x00007700ff0d77ac */ /* 0x000ea20008000800 */
[----:B------:R-:W-:Y:S02]  /*6dd20*/  LEA.HI.X.SX32 R5, R5, R2, 0x2, P6 ;  /* 0x0000000205057211 */ /* 0x000fe400030f16ff */
[C---:B------:R-:W-:Y:S01]  /*6dd30*/  LEA R6, P6, R7.reuse, R0, 0x2 ;  /* 0x0000000007067211 */ /* 0x040fe200078c10ff */
[----:B------:R-:W-:Y:S01]  /*6dd40*/  VIADD R9, R7, UR25 ;  /* 0x0000001907097c36 */ /* 0x000fe20008000000 */
[----:B------:R-:W2:Y:S01]  /*6dd50*/  LDCU UR25, c[0x0][0x39c] ;  /* 0x00007380ff1977ac */ /* 0x000ea20008000800 */
[----:B------:R1:W-:Y:S01]  /*6dd60*/  @P2 STG.E desc[UR8][R4.64], R227 ;  /* 0x000000e304002986 */ /* 0x0003e2000c101908 */
[----:B---3--:R-:W-:Y:S01]  /*6dd70*/  ISETP.LT.AND P2, PT, R13, UR23, !P0 ;  /* 0x000000170d007c0c */ /* 0x008fe2000c741270 */
[----:B------:R-:W3:Y:S02]  /*6dd80*/  LDCU UR23, c[0x0][0x39c] ;  /* 0x00007380ff1777ac */ /* 0x000ee40008000800 */
[----:B------:R-:W3:Y:S01]  /*6dd90*/  LDL.LU R13, [R1+0x1e28] ;  /* 0x001e2800010d7983 */ /* 0x000ee20000300800 */
[----:B------:R-:W-:-:S02]  /*6dda0*/  LEA.HI.X.SX32 R7, R7, R2, 0x2, P6 ;  /* 0x0000000207077211 */ /* 0x000fc400030f16ff */
[C---:B------:R-:W-:Y:S02]  /*6ddb0*/  LEA R8, P6, R9.reuse, R0, 0x2 ;  /* 0x0000000009087211 */ /* 0x040fe400078c10ff */
[C---:B-1----:R-:W-:Y:S01]  /*6ddc0*/  IADD3 R11, PT, PT, R9.reuse, UR5, RZ ;  /* 0x00000005090b7c10 */ /* 0x042fe2000fffe0ff */
[----:B------:R1:W-:Y:S01]  /*6ddd0*/  @P1 STG.E desc[UR8][R6.64], R179 ;  /* 0x000000b306001986 */ /* 0x0003e2000c101908 */
[----:B------:R-:W-:Y:S01]  /*6dde0*/  LEA.HI.X.SX32 R9, R9, R2, 0x2, P6 ;  /* 0x0000000209097211 */ /* 0x000fe200030f16ff */
[----:B------:R-:W1:Y:S01]  /*6ddf0*/  LDCU UR5, c[0x0][0x3b8] ;  /* 0x00007700ff0577ac */ /* 0x000e620008000800 */
[C---:B------:R-:W-:Y:S01]  /*6de00*/  LEA R10, P6, R11.reuse, R0, 0x2 ;  /* 0x000000000b0a7211 */ /* 0x040fe200078c10ff */
[C---:B------:R-:W-:Y:S02]  /*6de10*/  VIADD R5, R11.reuse, UR29 ;  /* 0x0000001d0b057c36 */ /* 0x040fe40008000000 */
[----:B------:R1:W-:Y:S01]  /*6de20*/  @P5 STG.E desc[UR8][R8.64], R204 ;  /* 0x000000cc08005986 */ /* 0x0003e2000c101908 */
[----:B------:R-:W-:Y:S01]  /*6de30*/  LEA.HI.X.SX32 R11, R11, R2, 0x2, P6 ;  /* 0x000000020b0b7211 */ /* 0x000fe200030f16ff */
[----:B------:R-:W1:Y:S04]  /*6de40*/  LDCU UR29, c[0x0][0x39c] ;  /* 0x00007380ff1d77ac */ /* 0x000e680008000800 */
[----:B------:R1:W-:Y:S01]  /*6de50*/  @P4 STG.E desc[UR8][R10.64], R36 ;  /* 0x000000240a004986 */ /* 0x0003e2000c101908 */
[----:B------:R-:W-:-:S02]  /*6de60*/  LEA R4, P6, R5, R0, 0x2 ;  /* 0x0000000005047211 */ /* 0x000fc400078c10ff */
[----:B----4-:R-:W-:Y:S02]  /*6de70*/  ISETP.LT.AND P1, PT, R16, UR35, !P0 ;  /* 0x0000002310007c0c */ /* 0x010fe4000c721270 */
[----:B------:R-:W4:Y:S01]  /*6de80*/  LDL.LU R16, [R1+0x1e24] ;  /* 0x001e240001107983 */ /* 0x000f220000300800 */
[----:B------:R-:W-:Y:S01]  /*6de90*/  ISETP.LT.AND P5, PT, R15, UR28, !P0 ;  /* 0x0000001c0f007c0c */ /* 0x000fe2000c7a1270 */
[----:B------:R-:W2:Y:S02]  /*6dea0*/  LDCU UR28, c[0x0][0x39c] ;  /* 0x00007380ff1c77ac */ /* 0x000ea40008000800 */
[----:B------:R-:W4:Y:S01]  /*6deb0*/  LDL.LU R15, [R1+0x1e20] ;  /* 0x001e2000010f7983 */ /* 0x000f220000300800 */
[----:B------:R-:W-:Y:S01]  /*6dec0*/  ISETP.LT.AND P4, PT, R14, UR27, !P0 ;  /* 0x0000001b0e007c0c */ /* 0x000fe2000c781270 */
[----:B------:R-:W2:Y:S02]  /*6ded0*/  LDCU UR27, c[0x0][0x39c] ;  /* 0x00007380ff1b77ac */ /* 0x000ea40008000800 */
[----:B------:R-:W4:Y:S01]  /*6dee0*/  LDL.LU R14, [R1+0x1e14] ;  /* 0x001e1400010e7983 */ /* 0x000f220000300800 */
[----:B-1----:R-:W-:-:S02]  /*6def0*/  IADD3 R7, PT, PT, R5, UR6, RZ ;  /* 0x0000000605077c10 */ /* 0x002fc4000fffe0ff */
[----:B------:R-:W-:Y:S01]  /*6df00*/  LEA.HI.X.SX32 R5, R5, R2, 0x2, P6 ;  /* 0x0000000205057211 */ /* 0x000fe200030f16ff */
[----:B------:R-:W1:Y:S04]  /*6df10*/  LDCU UR6, c[0x0][0x3b8] ;  /* 0x00007700ff0677ac */ /* 0x000e680008000800 */
        /* <DEDUP_REMOVED lines=17> */
[----:B------:R-:W-:-:S02]  /*6e030*/  LEA.HI.X.SX32 R11, R11, R2, 0x2, P6 ;  /* 0x000000020b0b7211 */ /* 0x000fc400030f16ff */
[C---:B------:R-:W-:Y:S02]  /*6e040*/  LEA R4, P6, R5.reuse, R0, 0x2 ;  /* 0x0000000005047211 */ /* 0x040fe400078c10ff */
[C---:B------:R-:W-:Y:S01]  /*6e050*/  IADD3 R7, PT, PT, R5.reuse, UR14, RZ ;  /* 0x0000000e05077c10 */ /* 0x040fe2000fffe0ff */
[----:B------:R1:W-:Y:S01]  /*6e060*/  @P1 STG.E desc[UR8][R8.64], R206 ;  /* 0x000000ce08001986 */ /* 0x0003e2000c101908 */
[----:B------:R-:W-:Y:S01]  /*6e070*/  LEA.HI.X.SX32 R5, R5, R2, 0x2, P6 ;  /* 0x0000000205057211 */ /* 0x000fe200030f16ff */
[----:B------:R-:W2:Y:S02]  /*6e080*/  LDCU UR14, c[0x0][0x3b8] ;  /* 0x00007700ff0e77ac */ /* 0x000ea40008000800 */
[----:B------:R2:W-:Y:S04]  /*6e090*/  @P5 STG.E desc[UR8][R10.64], R38 ;  /* 0x000000260a005986 */ /* 0x0005e8000c101908 */
[----:B------:R2:W-:Y:S01]  /*6e0a0*/  @P4 STG.E desc[UR8][R4.64], R207 ;  /* 0x000000cf04004986 */ /* 0x0005e2000c101908 */
[----:B----4-:R-:W-:Y:S01]  /*6e0b0*/  ISETP.LT.AND P1, PT, R16, UR32, !P0 ;  /* 0x0000002010007c0c */ /* 0x010fe2000c721270 */
[----:B-1----:R-:W-:-:S02]  /*6e0c0*/  VIADD R9, R7, UR15 ;  /* 0x0000000f07097c36 */ /* 0x002fc40008000000 */
[----:B------:R-:W4:Y:S01]  /*6e0d0*/  LDL.LU R16, [R1+0x1df4] ;  /* 0x001df40001107983 */ /* 0x000f220000300800 */
[----:B------:R-:W-:Y:S01]  /*6e0e0*/  LEA R6, P6, R7, R0, 0x2 ;  /* 0x0000000007067211 */ /* 0x000fe200078c10ff */
[----:B------:R-:W1:Y:S01]  /*6e0f0*/  LDCU UR32, c[0x0][0x39c] ;  /* 0x00007380ff2077ac */ /* 0x000e620008000800 */
[----:B------:R-:W-:Y:S01]  /*6e100*/  ISETP.LT.AND P5, PT, R15, UR31, !P0 ;  /* 0x0000001f0f007c0c */ /* 0x000fe2000c7a1270 */
[----:B------:R-:W1:Y:S01]  /*6e110*/  LDCU UR31, c[0x0][0x39c] ;  /* 0x00007380ff1f77ac */ /* 0x000e620008000800 */
[----:B------:R-:W4:Y:S01]  /*6e120*/  LDL.LU R15, [R1+0x1de8] ;  /* 0x001de800010f7983 */ /* 0x000f220000300800 */
[----:B------:R-:W-:Y:S01]  /*6e130*/  ISETP.LT.AND P4, PT, R14, UR26, !P0 ;  /* 0x0000001a0e007c0c */ /* 0x000fe2000c781270 */
[----:B------:R-:W1:Y:S02]  /*6e140*/  LDCU UR26, c[0x0][0x39c] ;  /* 0x00007380ff1a77ac */ /* 0x000e640008000800 */
[----:B------:R-:W4:Y:S01]  /*6e150*/  LDL.LU R14, [R1+0x1de0] ;  /* 0x001de000010e7983 */ /* 0x000f220000300800 */
[----:B------:R-:W-:Y:S01]  /*6e160*/  LEA.HI.X.SX32 R7, R7, R2, 0x2, P6 ;  /* 0x0000000207077211 */ /* 0x000fe200030f16ff */
[----:B------:R-:W1:Y:S04]  /*6e170*/  LDCU UR15, c[0x0][0x3b8] ;  /* 0x00007700ff0f77ac */ /* 0x000e680008000800 */
[----:B------:R1:W-:Y:S01]  /*6e180*/  @P3 STG.E desc[UR8][R6.64], R39 ;  /* 0x0000002706003986 */ /* 0x0003e2000c101908 */
[----:B--2---:R-:W-:-:S03]  /*6e190*/  ISETP.LT.AND P3, PT, R12, UR38, !P0 ;  /* 0x000000260c007c0c */ /* 0x004fc6000c761270 */
        /* <DEDUP_REMOVED lines=9> */
[----:B---3--:R-:W-:-:S03]  /*6e230*/  ISETP.LT.AND P2, PT, R13, UR40, !P0 ;  /* 0x000000280d007c0c */ /* 0x008fc6000c741270 */
[----:B------:R-:W3:Y:S01]  /*6e240*/  LDL.LU R13, [R1+0x1dcc] ;  /* 0x001dcc00010d7983 */ /* 0x000ee20000300800 */
[----:B------:R-:W-:Y:S02]  /*6e250*/  LEA.HI.X.SX32 R11, R11, R2, 0x2, P6 ;  /* 0x000000020b0b7211 */ /* 0x000fe400030f16ff */
[C---:B------:R-:W-:Y:S02]  /*6e260*/  LEA R4, P6, R5.reuse, R0, 0x2 ;  /* 0x0000000005047211 */ /* 0x040fe400078c10ff */
[C---:B-1----:R-:W-:Y:S01]  /*6e270*/  IADD3 R7, PT, PT, R5.reuse, UR19, RZ ;  /* 0x0000001305077c10 */ /* 0x042fe2000fffe0ff */
[----:B------:R1:W-:Y:S01]  /*6e280*/  @P1 STG.E desc[UR8][R10.64], R180 ;  /* 0x000000b40a001986 */ /* 0x0003e2000c101908 */
[----:B------:R-:W-:Y:S01]  /*6e290*/  LEA.HI.X.SX32 R5, R5, R2, 0x2, P6 ;  /* 0x0000000205057211 */ /* 0x000fe200030f16ff */
[----:B------:R-:W1:Y:S01]  /*6e2a0*/  LDCU UR19, c[0x0][0x39c] ;  /* 0x00007380ff1377ac */ /* 0x000e620008000800 */
[C---:B------:R-:W-:Y:S01]  /*6e2b0*/  LEA R6, P6, R7.reuse, R0, 0x2 ;  /* 0x0000000007067211 */ /* 0x040fe200078c10ff */
[----:B------:R-:W-:-:S02]  /*6e2c0*/  VIADD R9, R7, UR16 ;  /* 0x0000001007097c36 */ /* 0x000fc40008000000 */
[----:B------:R1:W-:Y:S01]  /*6e2d0*/  @P5 STG.E desc[UR8][R4.64], R229 ;  /* 0x000000e504005986 */ /* 0x0003e2000c101908 */
[----:B------:R-:W-:Y:S01]  /*6e2e0*/  LEA.HI.X.SX32 R7, R7, R2, 0x2, P6 ;  /* 0x0000000207077211 */ /* 0x000fe200030f16ff */
[----:B------:R-:W1:Y:S04]  /*6e2f0*/  LDCU UR16, c[0x0][0x3b8] ;  /* 0x00007700ff1077ac */ /* 0x000e680008000800 */
[----:B------:R1:W-:Y:S01]  /*6e300*/  @P4 STG.E desc[UR8][R6.64], R181 ;  /* 0x000000b506004986 */ /* 0x0003e2000c101908 */
[----:B------:R-:W-:Y:S02]  /*6e310*/  LEA R8, P6, R9, R0, 0x2 ;  /* 0x0000000009087211 */ /* 0x000fe400078c10ff */
[----:B----4-:R-:W-:Y:S01]  /*6e320*/  ISETP.LT.AND P1, PT, R16, UR24, !P0 ;  /* 0x0000001810007c0c */ /* 0x010fe2000c721270 */
[----:B------:R-:W4:Y:S01]  /*6e330*/  LDCU UR24, c[0x0][0x39c] ;  /* 0x00007380ff1877ac */ /* 0x000f220008000800 */
[----:B------:R-:W4:Y:S01]  /*6e340*/  LDL.LU R16, [R1+0x1dc0] ;  /* 0x001dc00001107983 */ /* 0x000f220000300800 */
[----:B------:R-:W-:-:S03]  /*6e350*/  ISETP.LT.AND P5, PT, R15, UR37, !P0 ;  /* 0x000000250f007c0c */ /* 0x000fc6000c7a1270 */
[----:B------:R-:W4:Y:S01]  /*6e360*/  LDL.LU R15, [R1+0x1dbc] ;  /* 0x001dbc00010f7983 */ /* 0x000f220000300800 */
[----:B------:R-:W-:Y:S01]  /*6e370*/  ISETP.LT.AND P4, PT, R14, UR30, !P0 ;  /* 0x0000001e0e007c0c */ /* 0x000fe2000c781270 */
[----:B------:R-:W2:Y:S02]  /*6e380*/  LDCU UR30, c[0x0][0x39c] ;  /* 0x00007380ff1e77ac */ /* 0x000ea40008000800 */
[----:B------:R-:W4:Y:S01]  /*6e390*/  LDL.LU R14, [R1+0x1db8] ;  /* 0x001db800010e7983 */ /* 0x000f220000300800 */
[C---:B-1----:R-:W-:Y:S02]  /*6e3a0*/  IADD3 R11, PT, PT, R9.reuse, UR12, RZ ;  /* 0x0000000c090b7c10 */ /* 0x042fe4000fffe0ff */
[----:B------:R-:W-:Y:S01]  /*6e3b0*/  LEA.HI.X.SX32 R9, R9, R2, 0x2, P6 ;  /* 0x0000000209097211 */ /* 0x000fe200030f16ff */
[----:B------:R-:W1:Y:S04]  /*6e3c0*/  LDCU UR12, c[0x0][0x3b8] ;  /* 0x00007700ff0c77ac */ /* 0x000e680008000800 */
[----:B------:R1:W-:Y:S01]  /*6e3d0*/  @P3 STG.E desc[UR8][R8.64], R230 ;  /* 0x000000e608003986 */ /* 0x0003e2000c101908 */
[----:B--2---:R-:W-:Y:S01]  /*6e3e0*/  ISETP.LT.AND P3, PT, R12, UR23, !P0 ;  /* 0x000000170c007c0c */ /* 0x004fe2000c761270 */
[----:B------:R-:W-:-:S02]  /*6e3f0*/  VIADD R5, R11, UR20 ;  /* 0x000000140b057c36 */ /* 0x000fc40008000000 */
[----:B------:R-:W2:Y:S01]  /*6e400*/  LDL.LU R12, [R1+0x1db4] ;  /* 0x001db400010c7983 */ /* 0x000ea20000300800 */
[C---:B------:R-:W-:Y:S01]  /*6e410*/  LEA R10, P6, R11.reuse, R0, 0x2 ;  /* 0x000000000b0a7211 */ /* 0x040fe200078c10ff */
[----:B------:R-:W2:Y:S03]  /*6e420*/  LDCU UR20, c[0x0][0x39c] ;  /* 0x00007380ff1477ac */ /* 0x000ea60008000800 */
[----:B------:R-:W-:Y:S01]  /*6e430*/  LEA.HI.X.SX32 R11, R11, R2, 0x2, P6 ;  /* 0x000000020b0b7211 */ /* 0x000fe200030f16ff */
[----:B------:R-:W2:Y:S01]  /*6e440*/  LDCU UR23, c[0x0][0x39c] ;  /* 0x00007380ff1777ac */ /* 0x000ea20008000800 */
        /* <DEDUP_REMOVED lines=11> */
[----:B------:R1:W-:Y:S01]  /*6e500*/  @P1 STG.E desc[UR8][R4.64], R231 ;  /* 0x000000e704001986 */ /* 0x0003e2000c101908 */
[C---:B------:R-:W-:Y:S01]  /*6e510*/  LEA R8, P6, R9.reuse, R0, 0x2 ;  /* 0x0000000009087211 */ /* 0x040fe200078c10ff */
[----:B------:R-:W1:Y:S01]  /*6e520*/  LDCU UR4, c[0x0][0x3b8] ;  /* 0x00007700ff0477ac */ /* 0x000e620008000800 */
[----:B------:R-:W-:-:S02]  /*6e530*/  IADD3 R11, PT, PT, R9, UR13, RZ ;  /* 0x0000000d090b7c10 */ /* 0x000fc4000fffe0ff */
[----:B------:R-:W-:Y:S01]  /*6e540*/  LEA.HI.X.SX32 R9, R9, R2, 0x2, P6 ;  /* 0x0000000209097211 */ /* 0x000fe200030f16ff */
[----:B------:R1:W-:Y:S01]  /*6e550*/  @P5 STG.E desc[UR8][R6.64], R183 ;  /* 0x000000b706005986 */ /* 0x0003e2000c101908 */
[----:B------:R-:W1:Y:S03]  /*6e560*/  LDCU UR13, c[0x0][0x3b8] ;  /* 0x00007700ff0d77ac */ /* 0x000e660008000800 */
[----:B------:R1:W-:Y:S01]  /*6e570*/  @P4 STG.E desc[UR8][R8.64], R200 ;  /* 0x000000c808004986 */ /* 0x0003e2000c101908 */
[----:B------:R-:W-:Y:S02]  /*6e580*/  LEA R10, P6, R11, R0, 0x2 ;  /* 0x000000000b0a7211 */ /* 0x000fe400078c10ff */
[----:B----4-:R-:W-:Y:S02]  /*6e590*/  ISETP.LT.AND P1, PT, R16, UR28, !P0 ;  /* 0x0000001c10007c0c */ /* 0x010fe4000c721270 */
[----:B------:R-:W4:Y:S01]  /*6e5a0*/  LDL.LU R16, [R1+0x1d98] ;  /* 0x001d980001107983 */ /* 0x000f220000300800 */
[----:B------:R-:W-:-:S03]  /*6e5b0*/  ISETP.LT.AND P5, PT, R15, UR27, !P0 ;  /* 0x0000001b0f007c0c */ /* 0x000fc6000c7a1270 */
[----:B------:R-:W4:Y:S01]  /*6e5c0*/  LDL.LU R15, [R1+0x1d94] ;  /* 0x001d9400010f7983 */ /* 0x000f220000300800 */
[----:B------:R-:W-:-:S03]  /*6e5d0*/  ISETP.LT.AND P4, PT, R14, UR29, !P0 ;  /* 0x0000001d0e007c0c */ /* 0x000fc6000c781270 */
[----:B------:R-:W4:Y:S01]  /*6e5e0*/  LDL.LU R14, [R1+0x1d90] ;  /* 0x001d9000010e7983 */ /* 0x000f220000300800 */
[C---:B-1----:R-:W-:Y:S01]  /*6e5f0*/  VIADD R5, R11.reuse, UR5 ;  /* 0x000000050b057c36 */ /* 0x042fe20008000000 */
        /* <DEDUP_REMOVED lines=60> */
[----:B------:R-:W2:Y:S01]  /*6e9c0*/  LDCU UR17, c[0x0][0x39c] ;  /* 0x00007380ff1177ac */ /* 0x000ea20008000800 */
[----:B------:R-:W-:-:S02]  /*6e9d0*/  IADD3 R7, PT, PT, R5, UR12, RZ ;  /* 0x0000000c05077c10 */ /* 0x000fc4000fffe0ff */
[----:B------:R-:W-:Y:S01]  /*6e9e0*/  LEA.HI.X.SX32 R5, R5, R2, 0x2, P6 ;  /* 0x0000000205057211 */ /* 0x000fe200030f16ff */
[----:B------:R2:W-:Y:S01]  /*6e9f0*/  @P5 STG.E desc[UR8][R10.64], R208 ;  /* 0x000000d00a005986 */ /* 0x0005e2000c101908 */
[----:B------:R-:W2:Y:S03]  /*6ea00*/  LDCU UR12, c[0x0][0x3b8] ;  /* 0x00007700ff0c77ac */ /* 0x000ea60008000800 */
[----:B------:R2:W-:Y:S01]  /*6ea10*/  @P4 STG.E desc[UR8][R4.64], R233 ;  /* 0x000000e904004986 */ /* 0x0005e2000c101908 */
[C---:B------:R-:W-:Y:S02]  /*6ea20*/  LEA R6, P6, R7.reuse, R0, 0x2 ;  /* 0x0000000007067211 */ /* 0x040fe400078c10ff */
[----:B----4-:R-:W-:Y:S01]  /*6ea30*/  ISETP.LT.AND P1, PT, R16, UR21, !P0 ;  /* 0x0000001510007c0c */ /* 0x010fe2000c721270 */
[----:B-1----:R-:W-:Y:S01]  /*6ea40*/  VIADD R9, R7, UR16 ;  /* 0x0000001007097c36 */ /* 0x002fe20008000000 */
[----:B------:R-:W4:Y:S01]  /*6ea50*/  LDL.LU R16, [R1+0x1d3c] ;  /* 0x001d3c0001107983 */ /* 0x000f220000300800 */
[----:B------:R-:W-:Y:S01]  /*6ea60*/  ISETP.LT.AND P5, PT, R15, UR23, !P0 ;  /* 0x000000170f007c0c */ /* 0x000fe2000c7a1270 */
[----:B------:R-:W1:Y:S02]  /*6ea70*/  LDCU UR16, c[0x0][0x39c] ;  /* 0x00007380ff1077ac */ /* 0x000e640008000800 */
[----:B------:R-:W4:Y:S01]  /*6ea80*/  LDL.LU R15, [R1+0x1d30] ;  /* 0x001d3000010f7983 */ /* 0x000f220000300800 */
[----:B------:R-:W-:Y:S01]  /*6ea90*/  ISETP.LT.AND P4, PT, R14, UR22, !P0 ;  /* 0x000000160e007c0c */ /* 0x000fe2000c781270 */
[----:B------:R-:W1:Y:S02]  /*6eaa0*/  LDCU UR21, c[0x0][0x39c] ;  /* 0x00007380ff1577ac */ /* 0x000e640008000800 */
[----:B------:R-:W4:Y:S01]  /*6eab0*/  LDL.LU R14, [R1+0x1d2c] ;  /* 0x001d2c00010e7983 */ /* 0x000f220000300800 */
[----:B------:R-:W-:-:S05]  /*6eac0*/  LEA.HI.X.SX32 R7, R7, R2, 0x2, P6 ;  /* 0x0000000207077211 */ /* 0x000fca00030f16ff */
        /* <DEDUP_REMOVED lines=31> */
[----:B------:R-:W-:-:S03]  /*6ecc0*/  ISETP.LT.AND P4, PT, R14, UR20, !P0 ;  /* 0x000000140e007c0c */ /* 0x000fc6000c781270 */
[----:B------:R-:W4:Y:S01]  /*6ecd0*/  LDL.LU R14, [R1+0x1d00] ;  /* 0x001d0000010e7983 */ /* 0x000f220000300800 */
[C---:B-1----:R-:W-:Y:S01]  /*6ece0*/  IADD3 R11, PT, PT, R9.reuse, UR6, RZ ;  /* 0x00000006090b7c10 */ /* 0x042fe2000fffe0ff */
[----:B------:R-:W1:Y:S01]  /*6ecf0*/  LDCU UR6, c[0x0][0x3b8] ;  /* 0x00007700ff0677ac */ /* 0x000e620008000800 */
[----:B------:R-:W-:-:S05]  /*6ed00*/  LEA.HI.X.SX32 R9, R9, R2, 0x2, P6 ;  /* 0x0000000209097211 */ /* 0x000fca00030f16ff */
[----:B------:R-:W-:Y:S01]  /*6ed10*/  @P3 STG.E desc[UR8][R8.64], R196 ;  /* 0x000000c408003986 */ /* 0x000fe2000c101908 */
[----:B--2---:R-:W-:Y:S01]  /*6ed20*/  ISETP.LT.AND P3, PT, R12, UR17, !P0 ;  /* 0x000000110c007c0c */ /* 0x004fe2000c761270 */
[C---:B------:R-:W-:Y:S02]  /*6ed30*/  VIADD R5, R11.reuse, UR7 ;  /* 0x000000070b057c36 */ /* 0x040fe40008000000 */
[----:B------:R-:W2:Y:S01]  /*6ed40*/  LDL.LU R12, [R1+0x1cec] ;  /* 0x001cec00010c7983 */ /* 0x000ea20000300800 */
        /* <DEDUP_REMOVED lines=8> */
[----:B------:R-:W2:Y:S01]  /*6edd0*/  LDCU UR10, c[0x0][0x3b8] ;  /* 0x00007700ff0a77ac */ /* 0x000ea20008000800 */
[----:B---3--:R-:W-:Y:S01]  /*6ede0*/  ISETP.LT.AND P2, PT, R13, UR16, !P0 ;  /* 0x000000100d007c0c */ /* 0x008fe2000c741270 */
[C---:B------:R-:W-:Y:S01]  /*6edf0*/  VIADD R13, R7.reuse, UR11 ;  /* 0x0000000b070d7c36 */ /* 0x040fe20008000000 */
[C---:B------:R-:W-:Y:S01]  /*6ee00*/  LEA R6, P6, R7.reuse, R0, 0x2 ;  /* 0x0000000007067211 */ /* 0x040fe200078c10ff */
[----:B-1----:R-:W3:Y:S03]  /*6ee10*/  LDL.LU R10, [R1+0x1ce8] ;  /* 0x001ce800010a7983 */ /* 0x002ee60000300800 */
[----:B------:R-:W-:Y:S01]  /*6ee20*/  LEA.HI.X.SX32 R7, R7, R2, 0x2, P6 ;  /* 0x0000000207077211 */ /* 0x000fe200030f16ff */
[----:B------:R-:W1:Y:S01]  /*6ee30*/  LDCU UR16, c[0x0][0x39c] ;  /* 0x00007380ff1077ac */ /* 0x000e620008000800 */
[C---:B------:R-:W-:Y:S01]  /*6ee40*/  LEA R8, P6, R13.reuse, R0, 0x2 ;  /* 0x000000000d087211 */ /* 0x040fe200078c10ff */
[----:B------:R1:W-:Y:S01]  /*6ee50*/  @P1 STG.E desc[UR8][R4.64], R197 ;  /* 0x000000c504001986 */ /* 0x0003e2000c101908 */
[----:B------:R-:W2:Y:S02]  /*6ee60*/  LDCU UR11, c[0x0][0x3b8] ;  /* 0x00007700ff0b77ac */ /* 0x000ea40008000800 */
[C---:B------:R-:W-:Y:S01]  /*6ee70*/  LEA.HI.X.SX32 R9, R13.reuse, R2, 0x2, P6 ;  /* 0x000000020d097211 */ /* 0x040fe200030f16ff */
[----:B------:R-:W3:Y:S01]  /*6ee80*/  LDL.LU R21, [R1+0x1ce0] ;  /* 0x001ce00001157983 */ /* 0x000ee20000300800 */
[----:B------:R-:W-:Y:S01]  /*6ee90*/  IADD3 R13, PT, PT, R13, UR14, RZ ;  /* 0x0000000e0d0d7c10 */ /* 0x000fe2000fffe0ff */
[----:B------:R-:W2:Y:S02]  /*6eea0*/  LDCU UR14, c[0x0][0x39c] ;  /* 0x00007380ff0e77ac */ /* 0x000ea40008000800 */
[----:B------:R2:W-:Y:S04]  /*6eeb0*/  @P5 STG.E desc[UR8][R6.64], R185 ;  /* 0x000000b906005986 */ /* 0x0005e8000c101908 */
[----:B------:R2:W-:Y:S01]  /*6eec0*/  @P4 STG.E desc[UR8][R8.64], R198 ;  /* 0x000000c608004986 */ /* 0x0005e2000c101908 */
[----:B-1----:R-:W-:-:S03]  /*6eed0*/  LEA R4, P4, R13, R0, 0x2 ;  /* 0x000000000d047211 */ /* 0x002fc600078810ff */
[----:B------:R-:W3:Y:S01]  /*6eee0*/  LDL.LU R20, [R1+0x1cd8] ;  /* 0x001cd80001147983 */ /* 0x000ee20000300800 */
[----:B------:R-:W-:Y:S02]  /*6eef0*/  LEA.HI.X.SX32 R5, R13, R2, 0x2, P4 ;  /* 0x000000020d057211 */ /* 0x000fe400020f16ff */
[----:B----4-:R-:W-:Y:S02]  /*6ef00*/  ISETP.LT.AND P5, PT, R15, UR21, !P0 ;  /* 0x000000150f007c0c */ /* 0x010fe4000c7a1270 */
[----:B------:R-:W4:Y:S01]  /*6ef10*/  LDL.LU R15, [R1+0x1ccc] ;  /* 0x001ccc00010f7983 */ /* 0x000f220000300800 */
[----:B------:R-:W-:Y:S02]  /*6ef20*/  ISETP.LT.AND P4, PT, R14, UR13, !P0 ;  /* 0x0000000d0e007c0c */ /* 0x000fe4000c781270 */
[----:B------:R-:W-:Y:S01]  /*6ef30*/  ISETP.LT.AND P1, PT, R16, UR18, !P0 ;  /* 0x0000001210007c0c */ /* 0x000fe2000c721270 */
[----:B------:R-:W4:Y:S01]  /*6ef40*/  LDL.LU R14, [R1+0x1cc4] ;  /* 0x001cc400010e7983 */ /* 0x000f220000300800 */
[----:B------:R-:W-:Y:S01]  /*6ef50*/  VIADD R11, R13, UR12 ;  /* 0x0000000c0d0b7c36 */ /* 0x000fe20008000000 */
[----:B------:R-:W4:Y:S02]  /*6ef60*/  LDCU UR18, c[0x0][0x39c] ;  /* 0x00007380ff1277ac */ /* 0x000f240008000800 */
[----:B------:R1:W-:Y:S01]  /*6ef70*/  @P3 STG.E desc[UR8][R4.64], R186 ;  /* 0x000000ba04003986 */ /* 0x0003e2000c101908 */
[----:B------:R-:W1:Y:S03]  /*6ef80*/  LDCU UR12, c[0x0][0x3b8] ;  /* 0x00007700ff0c77ac */ /* 0x000e660008000800 */
[----:B------:R-:W1:Y:S01]  /*6ef90*/  LDS.128 R16, [R3] ;  /* 0x0000000003107984 */ /* 0x000e620000000c00 */
[----:B------:R-:W1:Y:S01]  /*6efa0*/  LDCU UR13, c[0x0][0x3b8] ;  /* 0x00007700ff0d77ac */ /* 0x000e620008000800 */
[----:B--2---:R-:W-:-:S02]  /*6efb0*/  ISETP.LT.AND P3, PT, R12, UR19, !P0 ;  /* 0x000000130c007c0c */ /* 0x004fc4000c761270 */
[----:B------:R-:W2:Y:S01]  /*6efc0*/  LDL.LU R12, [R1+0x1cb4] ;  /* 0x001cb400010c7983 */ /* 0x000ea20000300800 */
[C---:B------:R-:W-:Y:S02]  /*6efd0*/  LEA R6, P6, R11.reuse, R0, 0x2 ;  /* 0x000000000b067211 */ /* 0x040fe400078c10ff */
[C---:B------:R-:W-:Y:S01]  /*6efe0*/  IADD3 R13, PT, PT, R11.reuse, UR15, RZ ;  /* 0x0000000f0b0d7c10 */ /* 0x040fe2000fffe0ff */
[----:B------:R-:W3:Y:S01]  /*6eff0*/  LDCU UR15, c[0x0][0x39c] ;  /* 0x00007380ff0f77ac */ /* 0x000ee20008000800 */
[----:B------:R-:W-:Y:S01]  /*6f000*/  LEA.HI.X.SX32 R7, R11, R2, 0x2, P6 ;  /* 0x000000020b077211 */ /* 0x000fe200030f16ff */
[----:B------:R-:W2:Y:S01]  /*6f010*/  LDL.LU R25, [R1+0x1cac] ;  /* 0x001cac0001197983 */ /* 0x000ea20000300800 */
[C---:B------:R-:W-:Y:S01]  /*6f020*/  LEA R8, P6, R13.reuse, R0, 0x2 ;  /* 0x000000000d087211 */ /* 0x040fe200078c10ff */
[C---:B------:R-:W-:Y:S01]  /*6f030*/  VIADD R11, R13.reuse, UR4 ;  /* 0x000000040d0b7c36 */ /* 0x040fe20008000000 */
[----:B------:R-:W2:Y:S01]  /*6f040*/  LDCU UR4, c[0x0][0x3b8] ;  /* 0x00007700ff0477ac */ /* 0x000ea20008000800 */
[----:B------:R3:W-:Y:S01]  /*6f050*/  @P2 STG.E desc[UR8][R6.64], R199 ;  /* 0x000000c706002986 */ /* 0x0007e2000c101908 */
[----:B------:R-:W-:-:S02]  /*6f060*/  LEA.HI.X.SX32 R9, R13, R2, 0x2, P6 ;  /* 0x000000020d097211 */ /* 0x000fc400030f16ff */
[C---:B-1----:R-:W-:Y:S01]  /*6f070*/  IADD3 R5, PT, PT, R11.reuse, UR5, RZ ;  /* 0x000000050b057c10 */ /* 0x042fe2000fffe0ff */
[----:B------:R-:W2:Y:S01]  /*6f080*/  LDL.LU R24, [R1+0x1ca8] ;  /* 0x001ca80001187983 */ /* 0x000ea20000300800 */
[----:B------:R-:W1:Y:S01]  /*6f090*/  LDCU UR5, c[0x0][0x3b8] ;  /* 0x00007700ff0577ac */ /* 0x000e620008000800 */
[----:B---3--:R-:W-:Y:S02]  /*6f0a0*/  ISETP.LT.AND P2, PT, R10, UR17, !P0 ;  /* 0x000000110a007c0c */ /* 0x008fe4000c741270 */
[----:B------:R-:W-:Y:S01]  /*6f0b0*/  LEA R10, P6, R11, R0, 0x2 ;  /* 0x000000000b0a7211 */ /* 0x000fe200078c10ff */
[----:B------:R-:W-:Y:S01]  /*6f0c0*/  VIADD R7, R5, UR6 ;  /* 0x0000000605077c36 */ /* 0x000fe20008000000 */
[----:B------:R3:W-:Y:S01]  /*6f0d0*/  @P1 STG.E desc[UR8][R8.64], R187 ;  /* 0x000000bb08001986 */ /* 0x0007e2000c101908 */
[----:B------:R-:W1:Y:S01]  /*6f0e0*/  LDCU UR6, c[0x0][0x3b8] ;  /* 0x00007700ff0677ac */ /* 0x000e620008000800 */
[----:B------:R-:W-:Y:S02]  /*6f0f0*/  LEA.HI.X.SX32 R11, R11, R2, 0x2, P6 ;  /* 0x000000020b0b7211 */ /* 0x000fe400030f16ff */
[----:B------:R-:W-:-:S02]  /*6f100*/  LEA R4, P6, R5, R0, 0x2 ;  /* 0x0000000005047211 */ /* 0x000fc400078c10ff */
[----:B------:R-:W-:Y:S02]  /*6f110*/  IADD3 R13, PT, PT, R7, UR7, RZ ;  /* 0x00000007070d7c10 */ /* 0x000fe4000fffe0ff */
[----:B------:R-:W-:Y:S01]  /*6f120*/  ISETP.LT.AND P1, PT, R21, UR16, !P0 ;  /* 0x0000001015007c0c */ /* 0x000fe2000c721270 */
[----:B------:R-:W2:Y:S01]  /*6f130*/  LDCU UR16, c[0x0][0x39c] ;  /* 0x00007380ff1077ac */ /* 0x000ea20008000800 */
[----:B------:R-:W-:Y:S02]  /*6f140*/  LEA.HI.X.SX32 R5, R5, R2, 0x2, P6 ;  /* 0x0000000205057211 */ /* 0x000fe400030f16ff */
[C---:B------:R-:W-:Y:S01]  /*6f150*/  LEA R6, P6, R7.reuse, R0, 0x2 ;  /* 0x0000000007067211 */ /* 0x040fe200078c10ff */
[----:B------:R1:W-:Y:S01]  /*6f160*/  @P5 STG.E desc[UR8][R10.64], R216 ;  /* 0x000000d80a005986 */ /* 0x0003e2000c101908 */
[----:B------:R-:W1:Y:S02]  /*6f170*/  LDCU UR7, c[0x0][0x3b8] ;  /* 0x00007700ff0777ac */ /* 0x000e640008000800 */
[----:B------:R-:W-:-:S02]  /*6f180*/  LEA.HI.X.SX32 R7, R7, R2, 0x2, P6 ;  /* 0x0000000207077211 */ /* 0x000fc400030f16ff */
[C---:B---3--:R-:W-:Y:S01]  /*6f190*/  LEA R8, P6, R13.reuse, R0, 0x2 ;  /* 0x000000000d087211 */ /* 0x048fe200078c10ff */
[----:B------:R3:W-:Y:S03]  /*6f1a0*/  @P4 STG.E desc[UR8][R4.64], R16 ;  /* 0x0000001004004986 */ /* 0x0007e6000c101908 */
[----:B------:R-:W-:Y:S01]  /*6f1b0*/  LEA.HI.X.SX32 R9, R13, R2, 0x2, P6 ;  /* 0x000000020d097211 */ /* 0x000fe200030f16ff */
[----:B------:R3:W-:Y:S01]  /*6f1c0*/  @P3 STG.E desc[UR8][R6.64], R217 ;  /* 0x000000d906003986 */ /* 0x0007e2000c101908 */
[----:B----4-:R-:W-:Y:S01]  /*6f1d0*/  ISETP.LT.AND P4, PT, R15, UR18, !P0 ;  /* 0x000000120f007c0c */ /* 0x010fe2000c781270 */
[----:B------:R-:W-:Y:S01]  /*6f1e0*/  VIADD R13, R13, UR10 ;  /* 0x0000000a0d0d7c36 */ /* 0x000fe20008000000 */
[----:B------:R-:W-:Y:S01]  /*6f1f0*/  ISETP.LT.AND P5, PT, R20, UR14, !P0 ;  /* 0x0000000e14007c0c */ /* 0x000fe2000c7a1270 */
[----:B------:R-:W4:Y:S01]  /*6f200*/  LDL.LU R15, [R1+0x1ca0] ;  /* 0x001ca000010f7983 */ /* 0x000f220000300800 */
[----:B------:R-:W2:Y:S01]  /*6f210*/  LDCU UR14, c[0x0][0x39c] ;  /* 0x00007380ff0e77ac */ /* 0x000ea20008000800 */
[----:B------:R-:W-:-:S02]  /*6f220*/  ISETP.LT.AND P3, PT, R14, UR15, !P0 ;  /* 0x0000000f0e007c0c */ /* 0x000fc4000c761270 */
[----:B------:R-:W4:Y:S01]  /*6f230*/  LDL.LU R14, [R1+0x1c9c] ;  /* 0x001c9c00010e7983 */ /* 0x000f220000300800 */
[C---:B-1----:R-:W-:Y:S01]  /*6f240*/  LEA R10, P6, R13.reuse, R0, 0x2 ;  /* 0x000000000d0a7211 */ /* 0x042fe200078c10ff */
[----:B------:R-:W1:Y:S01]  /*6f250*/  LDCU UR10, c[0x0][0x3b8] ;  /* 0x00007700ff0a77ac */ /* 0x000e620008000800 */
[C---:B---3--:R-:W-:Y:S01]  /*6f260*/  IADD3 R5, PT, PT, R13.reuse, UR11, RZ ;  /* 0x0000000b0d057c10 */ /* 0x048fe2000fffe0ff */
[----:B------:R-:W-:Y:S01]  /*6f270*/  @P2 STG.E desc[UR8][R8.64], R17 ;  /* 0x0000001108002986 */ /* 0x000fe2000c101908 */
[----:B------:R-:W-:Y:S01]  /*6f280*/  LEA.HI.X.SX32 R11, R13, R2, 0x2, P6 ;  /* 0x000000020d0b7211 */ /* 0x000fe200030f16ff */
[----:B------:R-:W4:Y:S01]  /*6f290*/  LDCU UR11, c[0x0][0x39c] ;  /* 0x00007380ff0b77ac */ /* 0x000f220008000800 */
[C---:B------:R-:W-:Y:S01]  /*6f2a0*/  LEA R4, P6, R5.reuse, R0, 0x2 ;  /* 0x0000000005047211 */ /* 0x040fe200078c10ff */
[C---:B------:R-:W-:Y:S01]  /*6f2b0*/  VIADD R7, R5.reuse, UR12 ;  /* 0x0000000c05077c36 */ /* 0x040fe20008000000 */
[----:B------:R-:W3:Y:S01]  /*6f2c0*/  LDS.128 R20, [R3+0x400] ;  /* 0x0004000003147984 */ /* 0x000ee20000000c00 */
[----:B------:R-:W1:Y:S01]  /*6f2d0*/  LDCU UR12, c[0x0][0x39c] ;  /* 0x00007380ff0c77ac */ /* 0x000e620008000800 */
[----:B------:R-:W-:-:S02]  /*6f2e0*/  LEA.HI.X.SX32 R5, R5, R2, 0x2, P6 ;  /* 0x0000000205057211 */ /* 0x000fc400030f16ff */
[----:B------:R-:W-:Y:S01]  /*6f2f0*/  @P1 STG.E desc[UR8][R10.64], R218 ;  /* 0x000000da0a001986 */ /* 0x000fe2000c101908 */
[----:B------:R-:W1:Y:S03]  /*6f300*/  LDCU UR15, c[0x0][0x39c] ;  /* 0x00007380ff0f77ac */ /* 0x000e660008000800 */
[----:B------:R1:W-:Y:S01]  /*6f310*/  @P5 STG.E desc[UR8][R4.64], R18 ;  /* 0x0000001204005986 */ /* 0x0003e2000c101908 */
[----:B--2---:R-:W-:-:S03]  /*6f320*/  ISETP.LT.AND P2, PT, R12, UR16, !P0 ;  /* 0x000000100c007c0c */ /* 0x004fc6000c741270 */
[----:B------:R-:W2:Y:S04]  /*6f330*/  LDL.LU R12, [R1+0x1c98] ;  /* 0x001c9800010c7983 */ /* 0x000ea80000300800 */
[----:B-1----:R-:W2:Y:S04]  /*6f340*/  LDL.LU R18, [R1+0x1c94] ;  /* 0x001c940001127983 */ /* 0x002ea80000300800 */
[----:B------:R-:W2:Y:S01]  /*6f350*/  LDL.LU R16, [R1+0x208c] ;  /* 0x00208c0001107983 */ /* 0x000ea20000300800 */
[C---:B------:R-:W-:Y:S02]  /*6f360*/  LEA R6, P6, R7.reuse, R0, 0x2 ;  /* 0x0000000007067211 */ /* 0x040fe400078c10ff */
[C---:B------:R-:W-:Y:S01]  /*6f370*/  IADD3 R9, PT, PT, R7.reuse, UR13, RZ ;  /* 0x0000000d07097c10 */ /* 0x040fe2000fffe0ff */
[----:B------:R-:W2:Y:S01]  /*6f380*/  LDCU UR13, c[0x0][0x39c] ;  /* 0x00007380ff0d77ac */ /* 0x000ea20008000800 */
[----:B------:R-:W-:-:S02]  /*6f390*/  LEA.HI.X.SX32 R7, R7, R2, 0x2, P6 ;  /* 0x0000000207077211 */ /* 0x000fc400030f16ff */
[C---:B------:R-:W-:Y:S01]  /*6f3a0*/  LEA R8, P6, R9.reuse, R0, 0x2 ;  /* 0x0000000009087211 */ /* 0x040fe200078c10ff */
[C---:B------:R-:W-:Y:S01]  /*6f3b0*/  VIADD R3, R9.reuse, UR4 ;  /* 0x0000000409037c36 */ /* 0x040fe20008000000 */
[----:B------:R-:W1:Y:S02]  /*6f3c0*/  LDCU UR4, c[0x0][0x3b8] ;  /* 0x00007700ff0477ac */ /* 0x000e640008000800 */
[----:B------:R-:W-:Y:S02]  /*6f3d0*/  LEA.HI.X.SX32 R9, R9, R2, 0x2, P6 ;  /* 0x0000000209097211 */ /* 0x000fe400030f16ff */
[C---:B------:R-:W-:Y:S02]  /*6f3e0*/  LEA R4, P6, R3.reuse, R0, 0x2 ;  /* 0x0000000003047211 */ /* 0x040fe400078c10ff */
[----:B------:R-:W-:Y:S02]  /*6f3f0*/  IADD3 R11, PT, PT, R3, UR5, RZ ;  /* 0x00000005030b7c10 */ /* 0x000fe4000fffe0ff */
[----:B------:R-:W-:Y:S01]  /*6f400*/  ISETP.LT.AND P1, PT, R25, UR14, !P0 ;  /* 0x0000000e19007c0c */ /* 0x000fe2000c721270 */
[----:B------:R1:W-:Y:S01]  /*6f410*/  @P4 STG.E desc[UR8][R6.64], R219 ;  /* 0x000000db06004986 */ /* 0x0003e2000c101908 */
[----:B------:R-:W-:Y:S01]  /*6f420*/  LEA.HI.X.SX32 R5, R3, R2, 0x2, P6 ;  /* 0x0000000203057211 */ /* 0x000fe200030f16ff */
[----:B------:R-:W-:Y:S01]  /*6f430*/  VIADD R3, R11, UR6 ;  /* 0x000000060b037c36 */ /* 0x000fe20008000000 */
[----:B------:R-:W2:Y:S01]  /*6f440*/  LDCU UR6, c[0x0][0x39c] ;  /* 0x00007380ff0677ac */ /* 0x000ea20008000800 */
[----:B------:R3:W-:Y:S03]  /*6f450*/  @P3 STG.E desc[UR8][R8.64], R19 ;  /* 0x0000001308003986 */ /* 0x0007e6000c101908 */
[----:B------:R-:W-:Y:S01]  /*6f460*/  IADD3 R13, PT, PT, R3, UR7, RZ ;  /* 0x00000007030d7c10 */ /* 0x000fe2000fffe0ff */
[----:B------:R-:W3:Y:S01]  /*6f470*/  LDCU UR5, c[0x0][0x3b8] ;  /* 0x00007700ff0577ac */ /* 0x000ee20008000800 */
[----:B-1----:R-:W-:-:S04]  /*6f480*/  LEA R6, P6, R11, R0, 0x2 ;  /* 0x000000000b067211 */ /* 0x002fc800078c10ff */
[----:B------:R-:W-:Y:S02]  /*6f490*/  LEA.HI.X.SX32 R7, R11, R2, 0x2, P6 ;  /* 0x000000020b077211 */ /* 0x000fe400030f16ff */
[----:B----4-:R-:W-:Y:S01]  /*6f4a0*/  ISETP.LT.AND P4, PT, R15, UR11, !P0 ;  /* 0x0000000b0f007c0c */ /* 0x010fe2000c781270 */
[----:B------:R-:W1:Y:S01]  /*6f4b0*/  LDCU UR11, c[0x0][0x3b8] ;  /* 0x00007700ff0b77ac */ /* 0x000e620008000800 */
[----:B------:R-:W-:Y:S01]  /*6f4c0*/  ISETP.LT.AND P3, PT, R14, UR12, !P0 ;  /* 0x0000000c0e007c0c */ /* 0x000fe2000c761270 */
[----:B------:R-:W4:Y:S01]  /*6f4d0*/  LDCU UR12, c[0x0][0x39c] ;  /* 0x00007380ff0c77ac */ /* 0x000f220008000800 */
[C---:B------:R-:W-:Y:S01]  /*6f4e0*/  VIADD R15, R13.reuse, UR10 ;  /* 0x0000000a0d0f7c36 */ /* 0x040fe20008000000 */
[----:B------:R1:W-:Y:S04]  /*6f4f0*/  @P2 STG.E desc[UR8][R4.64], R236 ;  /* 0x000000ec04002986 */ /* 0x0003e8000c101908 */
[----:B---3--:R3:W-:Y:S01]  /*6f500*/  @P1 STG.E desc[UR8][R6.64], R20 ;  /* 0x0000001406001986 */ /* 0x0087e2000c101908 */
[----:B------:R-:W-:-:S02]  /*6f510*/  LEA R10, P1, R13, R0, 0x2 ;  /* 0x000000000d0a7211 */ /* 0x000fc400078210ff */
[----:B------:R-:W-:Y:S02]  /*6f520*/  IADD3 R17, PT, PT, R15, UR4, RZ ;  /* 0x000000040f117c10 */ /* 0x000fe4000fffe0ff */
[----:B------:R-:W-:Y:S02]  /*6f530*/  LEA R8, P6, R3, R0, 0x2 ;  /* 0x0000000003087211 */ /* 0x000fe400078c10ff */
[-C--:B------:R-:W-:Y:S02]  /*6f540*/  LEA.HI.X.SX32 R11, R13, R2.reuse, 0x2, P1 ;  /* 0x000000020d0b7211 */ /* 0x080fe400008f16ff */
[----:B------:R-:W-:Y:S02]  /*6f550*/  ISETP.LT.AND P5, PT, R24, UR15, !P0 ;  /* 0x0000000f18007c0c */ /* 0x000fe4000c7a1270 */
[----:B------:R-:W-:Y:S01]  /*6f560*/  LEA.HI.X.SX32 R9, R3, R2, 0x2, P6 ;  /* 0x0000000203097211 */ /* 0x000fe200030f16ff */
[----:B-1----:R-:W-:Y:S01]  /*6f570*/  VIADD R3, R17, UR11 ;  /* 0x0000000b11037c36 */ /* 0x002fe20008000000 */
[----:B------:R-:W-:-:S04]  /*6f580*/  LEA R4, P6, R15, R0, 0x2 ;  /* 0x000000000f047211 */ /* 0x000fc800078c10ff */
[----:B------:R-:W-:Y:S02]  /*6f590*/  LEA.HI.X.SX32 R5, R15, R2, 0x2, P6 ;  /* 0x000000020f057211 */ /* 0x000fe400030f16ff */
[C---:B------:R-:W-:Y:S02]  /*6f5a0*/  LEA R14, P6, R3.reuse, R0, 0x2 ;  /* 0x00000000030e7211 */ /* 0x040fe400078c10ff */
[C---:B------:R-:W-:Y:S01]  /*6f5b0*/  IADD3 R19, PT, PT, R3.reuse, UR5, RZ ;  /* 0x0000000503137c10 */ /* 0x040fe2000fffe0ff */
[----:B------:R1:W-:Y:S01]  /*6f5c0*/  @P5 STG.E desc[UR8][R8.64], R237 ;  /* 0x000000ed08005986 */ /* 0x0003e2000c101908 */
[----:B------:R-:W-:-:S03]  /*6f5d0*/  LEA.HI.X.SX32 R15, R3, R2, 0x2, P6 ;  /* 0x00000002030f7211 */ /* 0x000fc600030f16ff */
[----:B------:R1:W-:Y:S01]  /*6f5e0*/  @P4 STG.E desc[UR8][R10.64], R21 ;  /* 0x000000150a004986 */ /* 0x0003e2000c101908 */
[----:B---3--:R-:W-:-:S03]  /*6f5f0*/  LEA R6, P6, R19, R0, 0x2 ;  /* 0x0000000013067211 */ /* 0x008fc600078c10ff */
[----:B------:R1:W-:Y:S01]  /*6f600*/  @P3 STG.E desc[UR8][R4.64], R238 ;  /* 0x000000ee04003986 */ /* 0x0003e2000c101908 */
[----:B------:R-:W-:Y:S02]  /*6f610*/  LEA.HI.X.SX32 R7, R19, R2, 0x2, P6 ;  /* 0x0000000213077211 */ /* 0x000fe400030f16ff */
[----:B--2---:R-:W-:Y:S02]  /*6f620*/  ISETP.LT.AND P2, PT, R12, UR13, !P0 ;  /* 0x0000000d0c007c0c */ /* 0x004fe4000c741270 */
[----:B------:R-:W-:-:S04]  /*6f630*/  LEA R12, P1, R17, R0, 0x2 ;  /* 0x00000000110c7211 */ /* 0x000fc800078210ff */
[----:B------:R-:W-:Y:S02]  /*6f640*/  LEA.HI.X.SX32 R13, R17, R2, 0x2, P1 ;  /* 0x00000002110d7211 */ /* 0x000fe400008f16ff */
[----:B----4-:R-:W-:Y:S02]  /*6f650*/  ISETP.LT.AND P1, PT, R18, UR12, !P0 ;  /* 0x0000000c12007c0c */ /* 0x010fe4000c721270 */
[----:B------:R-:W-:-:S03]  /*6f660*/  ISETP.LT.AND P0, PT, R16, UR6, !P0 ;  /* 0x0000000610007c0c */ /* 0x000fc6000c701270 */
[----:B------:R1:W-:Y:S08]  /*6f670*/  @P2 STG.E desc[UR8][R12.64], R22 ;  /* 0x000000160c002986 */ /* 0x0003f0000c101908 */
[----:B------:R1:W-:Y:S02]  /*6f680*/  @P1 STG.E desc[UR8][R14.64], R239 ;  /* 0x000000ef0e001986 */ /* 0x0003e4000c101908 */
[----:B------:R-:W-:Y:S05]  /*6f690*/  @!P0 EXIT ;  /* 0x000000000000894d */ /* 0x000fea0003800000 */
[----:B------:R-:W-:Y:S01]  /*6f6a0*/  STG.E desc[UR8][R6.64], R23 ;  /* 0x0000001706007986 */ /* 0x000fe2000c101908 */
[----:B------:R-:W-:Y:S05]  /*6f6b0*/  EXIT ;  /* 0x000000000000794d */ /* 0x000fea0003800000 */
.L_x_2:
[----:B------:R-:W-:-:S00]  /*6f6c0*/  BRA `(.L_x_2) ;  /* 0xfffffffc00fc7947 */ /* 0x000fc0000383ffff */
[----:B------:R-:W-:-:S00]  /*6f6d0*/  NOP ;  /* 0x0000000000007918 */ /* 0x000fc00000000000 */
        /* <DEDUP_REMOVED lines=10> */
.L_x_3:


//--------------------- .nv.shared.matmul_kernel  --------------------------
	.section	.nv.shared.matmul_kernel,"aw",@nobits
	.sectionflags	@""
	.align	16
	.zero		1024


//--------------------- .nv.shared.reserved.0     --------------------------
	.section	.nv.shared.reserved.0,"aw",@nobits
	.weak		__nv_reservedSMEM_offset_0_alias
	.size		__nv_reservedSMEM_offset_0_alias, 0, 64
	.other		__nv_reservedSMEM_offset_0_alias,@"STO_CUDA_RESERVED_SHARED STV_DEFAULT"
__nv_reservedSMEM_offset_0_alias:
	.zero		0
	.zero		64


//--------------------- .nv.constant0.matmul_kernel --------------------------
	.section	.nv.constant0.matmul_kernel,"a",@progbits
	.sectionflags	@""
	.align	4
.nv.constant0.matmul_kernel:
	.zero		976


//--------------------- SYMBOLS --------------------------

	.type		.nv.reservedSmem.offset0,@object
	.size		.nv.reservedSmem.offset0,0x4
	.type		.nv.reservedSmem.cap,@object
	.size		.nv.reservedSmem.cap,0x4
